def matmul_kernel(
    a_ptr,
    b_ptr,
    c_ptr,
    M,
    N,
    K,
    stride_am,
    stride_ak,
    stride_bk,
    stride_bn,
    stride_cm,
    stride_cn,
    BLOCK_M: tl.constexpr,
    BLOCK_N: tl.constexpr,
    BLOCK_K: tl.constexpr,
    GROUP_M: tl.constexpr,
):
    pid = tl.program_id(axis=0)
    num_pid_m = tl.cdiv(M, BLOCK_M)
    num_pid_n = tl.cdiv(N, BLOCK_N)
    num_pid_in_group = GROUP_M * num_pid_n
    group_id = pid // num_pid_in_group
    first_pid_m = group_id * GROUP_M
    group_size_m = min(num_pid_m - first_pid_m, GROUP_M)
    pid_m = first_pid_m + ((pid % num_pid_in_group) % group_size_m)
    pid_n = (pid % num_pid_in_group) // group_size_m

    offs_am = (pid_m * BLOCK_M + tl.arange(0, BLOCK_M)) % M
    offs_bn = (pid_n * BLOCK_N + tl.arange(0, BLOCK_N)) % N
    offs_k = tl.arange(0, BLOCK_K)
    a_ptrs = a_ptr + offs_am[:, None] * stride_am + offs_k[None, :] * stride_ak
    b_ptrs = b_ptr + offs_k[:, None] * stride_bk + offs_bn[None, :] * stride_bn

    acc = tl.zeros((BLOCK_M, BLOCK_N), dtype=tl.float32)
    for kk in range(0, tl.cdiv(K, BLOCK_K)):
        a = tl.load(a_ptrs, mask=offs_k[None, :] < K - kk * BLOCK_K, other=0.0)
        b = tl.load(b_ptrs, mask=offs_k[:, None] < K - kk * BLOCK_K, other=0.0)
        acc = tl.dot(a, b, acc)
        a_ptrs += BLOCK_K * stride_ak
        b_ptrs += BLOCK_K * stride_bk

    c = acc.to(c_ptr.dtype.element_ty)
    offs_cm = pid_m * BLOCK_M + tl.arange(0, BLOCK_M)
    offs_cn = pid_n * BLOCK_N + tl.arange(0, BLOCK_N)
    c_ptrs = c_ptr + offs_cm[:, None] * stride_cm + offs_cn[None, :] * stride_cn
    mask = (offs_cm[:, None] < M) & (offs_cn[None, :] < N)
    tl.store(c_ptrs, c, mask=mask)

# config = {"BLOCK_K": 128, "BLOCK_M": 64, "BLOCK_N": 512, "GROUP_M": 8, "arch": "sm_100", "dtype": "fp16", "num_ctas": 1, "num_stages": 2, "num_warps": 8}
# arch = sm_100


// ===== COMPILED SASS (sm_100a) =====

	.target	sm_100a

	.elftype	@"ET_EXEC"


//--------------------- .note.nv.tkinfo           --------------------------
	.section	.note.nv.tkinfo,"",@"SHT_NOTE"
	.sectionflags	@"SHF_NOTE_NV_TKINFO"
	.tkinfo
        /*0018*/ 	.word	0x00000081
        /*0030*/ 	.string	""
        /*0030*/ 	.string	"ptxas-blackwell"
        /*0030*/ 	.string	"Cuda compilation tools, release 12.9, V12.9.86"
        /*0030*/ 	.string	"Build cuda_12.9.r12.9/compiler.36037853_0"
        /*0030*/ 	.string	"-v  -suppress-debug-info  -lineinfo  -arch sm_100a "



//--------------------- .note.nv.cuver            --------------------------
	.section	.note.nv.cuver,"",@"SHT_NOTE"
	.sectionflags	@"SHF_NOTE_NV_CUVER"
        /*0018*/ 	.short	0x0001
        /*001a*/ 	.short	0x0064
        /*001c*/ 	.short	0x0001
        /*001e*/ 	.short	0x0000
        /*0020*/ 	.short	0x0001
        /*0022*/ 	.short	0x0000


//--------------------- .nv.info                  --------------------------
	.section	.nv.info,"",@"SHT_CUDA_INFO"
	.align	4


	//----- nvinfo : EIATTR_REGCOUNT
	.align		4
        /*0000*/ 	.byte	0x04, 0x2f
        /*0002*/ 	.short	(.L_4 - .L_3)
	.align		4
.L_3:
        /*0004*/ 	.word	index@(matmul_kernel)
        /*0008*/ 	.word	0x000000ff


	//----- nvinfo : EIATTR_FRAME_SIZE
	.align		4
.L_4:
        /*000c*/ 	.byte	0x04, 0x11
        /*000e*/ 	.short	(.L_6 - .L_5)
	.align		4
.L_5:
        /*0010*/ 	.word	index@($__internal_2_$__cuda_sm10x_tcgen05_guardrail_trap_unallocated_columns_being_dealloced)
        /*0014*/ 	.word	0x00000c18


	//----- nvinfo : EIATTR_FRAME_SIZE
	.align		4
.L_6:
        /*0018*/ 	.byte	0x04, 0x11
        /*001a*/ 	.short	(.L_8 - .L_7)
	.align		4
.L_7:
        /*001c*/ 	.word	index@($__internal_1_$__cuda_sm10x_tcgen05_guardrail_trap_phase_invalid_during_alloc)
        /*0020*/ 	.word	0x00000c18


	//----- nvinfo : EIATTR_FRAME_SIZE
	.align		4
.L_8:
        /*0024*/ 	.byte	0x04, 0x11
        /*0026*/ 	.short	(.L_10 - .L_9)
	.align		4
.L_9:
        /*0028*/ 	.word	index@($__internal_0_$__cuda_sm10x_tcgen05_guardrail_trap_col_being_dealloced_not_returned_by_alloc)
        /*002c*/ 	.word	0x00000c18


	//----- nvinfo : EIATTR_FRAME_SIZE
	.align		4
.L_10:
        /*0030*/ 	.byte	0x04, 0x11
        /*0032*/ 	.short	(.L_12 - .L_11)
	.align		4
.L_11:
        /*0034*/ 	.word	index@(matmul_kernel)
        /*0038*/ 	.word	0x00000c18


	//----- nvinfo : EIATTR_MIN_STACK_SIZE
	.align		4
.L_12:
        /*003c*/ 	.byte	0x04, 0x12
        /*003e*/ 	.short	(.L_14 - .L_13)
	.align		4
.L_13:
        /*0040*/ 	.word	index@(matmul_kernel)
        /*0044*/ 	.word	0x00000c18
.L_14:


//--------------------- .nv.info.matmul_kernel    --------------------------
	.section	.nv.info.matmul_kernel,"",@"SHT_CUDA_INFO"
	.sectionflags	@""
	.align	4


	//----- nvinfo : EIATTR_CUDA_API_VERSION
	.align		4
        /*0000*/ 	.byte	0x04, 0x37
        /*0002*/ 	.short	(.L_16 - .L_15)
.L_15:
        /*0004*/ 	.word	0x00000081


	//----- nvinfo : EIATTR_KPARAM_INFO
	.align		4
.L_16:
        /*0008*/ 	.byte	0x04, 0x17
        /*000a*/ 	.short	(.L_18 - .L_17)
.L_17:
        /*000c*/ 	.word	0x00000000
        /*0010*/ 	.short	0x000d
        /*0012*/ 	.short	0x0048
        /*0014*/ 	.byte	0x00, 0xf4, 0x21, 0x00


	//----- nvinfo : EIATTR_KPARAM_INFO
	.align		4
.L_18:
        /*0018*/ 	.byte	0x04, 0x17
        /*001a*/ 	.short	(.L_20 - .L_19)
.L_19:
        /*001c*/ 	.word	0x00000000
        /*0020*/ 	.short	0x000c
        /*0022*/ 	.short	0x0040
        /*0024*/ 	.byte	0x00, 0xf4, 0x21, 0x00


	//----- nvinfo : EIATTR_KPARAM_INFO
	.align		4
.L_20:
        /*0028*/ 	.byte	0x04, 0x17
        /*002a*/ 	.short	(.L_22 - .L_21)
.L_21:
        /*002c*/ 	.word	0x00000000
        /*0030*/ 	.short	0x000b
        /*0032*/ 	.short	0x0038
        /*0034*/ 	.byte	0x00, 0xf0, 0x11, 0x00


	//----- nvinfo : EIATTR_KPARAM_INFO
	.align		4
.L_22:
        /*0038*/ 	.byte	0x04, 0x17
        /*003a*/ 	.short	(.L_24 - .L_23)
.L_23:
        /*003c*/ 	.word	0x00000000
        /*0040*/ 	.short	0x000a
        /*0042*/ 	.short	0x0034
        /*0044*/ 	.byte	0x00, 0xf0, 0x11, 0x00


	//----- nvinfo : EIATTR_KPARAM_INFO
	.align		4
.L_24:
        /*0048*/ 	.byte	0x04, 0x17
        /*004a*/ 	.short	(.L_26 - .L_25)
.L_25:
        /*004c*/ 	.word	0x00000000
        /*0050*/ 	.short	0x0009
        /*0052*/ 	.short	0x0030
        /*0054*/ 	.byte	0x00, 0xf0, 0x11, 0x00


	//----- nvinfo : EIATTR_KPARAM_INFO
	.align		4
.L_26:
        /*0058*/ 	.byte	0x04, 0x17
        /*005a*/ 	.short	(.L_28 - .L_27)
.L_27:
        /*005c*/ 	.word	0x00000000
        /*0060*/ 	.short	0x0008
        /*0062*/ 	.short	0x002c
        /*0064*/ 	.byte	0x00, 0xf0, 0x11, 0x00


	//----- nvinfo : EIATTR_KPARAM_INFO
	.align		4
.L_28:
        /*0068*/ 	.byte	0x04, 0x17
        /*006a*/ 	.short	(.L_30 - .L_29)
.L_29:
        /*006c*/ 	.word	0x00000000
        /*0070*/ 	.short	0x0007
        /*0072*/ 	.short	0x0028
        /*0074*/ 	.byte	0x00, 0xf0, 0x11, 0x00


	//----- nvinfo : EIATTR_KPARAM_INFO
	.align		4
.L_30:
        /*0078*/ 	.byte	0x04, 0x17
        /*007a*/ 	.short	(.L_32 - .L_31)
.L_31:
        /*007c*/ 	.word	0x00000000
        /*0080*/ 	.short	0x0006
        /*0082*/ 	.short	0x0024
        /*0084*/ 	.byte	0x00, 0xf0, 0x11, 0x00


	//----- nvinfo : EIATTR_KPARAM_INFO
	.align		4
.L_32:
        /*0088*/ 	.byte	0x04, 0x17
        /*008a*/ 	.short	(.L_34 - .L_33)
.L_33:
        /*008c*/ 	.word	0x00000000
        /*0090*/ 	.short	0x0005
        /*0092*/ 	.short	0x0020
        /*0094*/ 	.byte	0x00, 0xf0, 0x11, 0x00


	//----- nvinfo : EIATTR_KPARAM_INFO
	.align		4
.L_34:
        /*0098*/ 	.byte	0x04, 0x17
        /*009a*/ 	.short	(.L_36 - .L_35)
.L_35:
        /*009c*/ 	.word	0x00000000
        /*00a0*/ 	.short	0x0004
        /*00a2*/ 	.short	0x001c
        /*00a4*/ 	.byte	0x00, 0xf0, 0x11, 0x00


	//----- nvinfo : EIATTR_KPARAM_INFO
	.align		4
.L_36:
        /*00a8*/ 	.byte	0x04, 0x17
        /*00aa*/ 	.short	(.L_38 - .L_37)
.L_37:
        /*00ac*/ 	.word	0x00000000
        /*00b0*/ 	.short	0x0003
        /*00b2*/ 	.short	0x0018
        /*00b4*/ 	.byte	0x00, 0xf0, 0x11, 0x00


	//----- nvinfo : EIATTR_KPARAM_INFO
	.align		4
.L_38:
        /*00b8*/ 	.byte	0x04, 0x17
        /*00ba*/ 	.short	(.L_40 - .L_39)
.L_39:
        /*00bc*/ 	.word	0x00000000
        /*00c0*/ 	.short	0x0002
        /*00c2*/ 	.short	0x0010
        /*00c4*/ 	.byte	0x00, 0xf4, 0x21, 0x00


	//----- nvinfo : EIATTR_KPARAM_INFO
	.align		4
.L_40:
        /*00c8*/ 	.byte	0x04, 0x17
        /*00ca*/ 	.short	(.L_42 - .L_41)
.L_41:
        /*00cc*/ 	.word	0x00000000
        /*00d0*/ 	.short	0x0001
        /*00d2*/ 	.short	0x0008
        /*00d4*/ 	.byte	0x00, 0xf4, 0x21, 0x00


	//----- nvinfo : EIATTR_KPARAM_INFO
	.align		4
.L_42:
        /*00d8*/ 	.byte	0x04, 0x17
        /*00da*/ 	.short	(.L_44 - .L_43)
.L_43:
        /*00dc*/ 	.word	0x00000000
        /*00e0*/ 	.short	0x0000
        /*00e2*/ 	.short	0x0000
        /*00e4*/ 	.byte	0x00, 0xf4, 0x21, 0x00


	//----- nvinfo : EIATTR_AT_ENTRY_FRAGMENTS
	.align		4
.L_44:
        /*00e8*/ 	.byte	0x04, 0x4f
        /*00ea*/ 	.short	(.L_46 - .L_45)


	//   ....[0]....
.L_45:
        /*00ec*/ 	.word	0x00000004


	//----- nvinfo : EIATTR_RESERVED_SMEM_USED
	.align		4
.L_46:
        /*00f0*/ 	.byte	0x01, 0x41
	.zero		2


	//----- nvinfo : EIATTR_SPARSE_MMA_MASK
	.align		4
        /*00f4*/ 	.byte	0x03, 0x50
        /*00f6*/ 	.short	0x0000


	//----- nvinfo : EIATTR_TCGEN05_1CTA_USED
	.align		4
        /*00f8*/ 	.byte	0x01, 0x51
	.zero		2


	//----- nvinfo : EIATTR_MAXREG_COUNT
	.align		4
        /*00fc*/ 	.byte	0x03, 0x1b
        /*00fe*/ 	.short	0x00ff


	//----- nvinfo : EIATTR_NUM_BARRIERS
	.align		4
        /*0100*/ 	.byte	0x02, 0x4c
        /*0102*/ 	.byte	0x01
	.zero		1


	//----- nvinfo : EIATTR_ANNOTATIONS
	.align		4
        /*0104*/ 	.byte	0x04, 0x55
        /*0106*/ 	.short	(.L_48 - .L_47)


	//   ....[0]....
.L_47:
        /*0108*/ 	.word	0x00000001
        /*010c*/ 	.byte	0x60, 0x09, 0x00, 0x00, 0x01, 0x00, 0x00, 0x00, 0xe0, 0x09, 0x00, 0x00, 0x01, 0x00, 0x00, 0x00
        /* <DEDUP_REMOVED lines=1358> */
        /*55fc*/ 	.byte	0x90, 0xb0, 0x02, 0x00


	//----- nvinfo : EIATTR_INT_WARP_WIDE_INSTR_OFFSETS
	.align		4
.L_48:
        /*5600*/ 	.byte	0x04, 0x31
        /*5602*/ 	.short	(.L_50 - .L_49)


	//   ....[0]....
.L_49:
        /*5604*/ 	.word	0x0000abe0


	//   ....[1]....
        /*5608*/ 	.word	0x0000abf0


	//   ....[2]....
        /*560c*/ 	.word	0x00013ad0


	//   ....[3]....
        /*5610*/ 	.word	0x0002f3d0


	//   ....[4]....
        /*5614*/ 	.word	0x0002f420


	//----- nvinfo : EIATTR_COOP_GROUP_MASK_REGIDS
	.align		4
.L_50:
        /*5618*/ 	.byte	0x04, 0x29
        /*561a*/ 	.short	(.L_52 - .L_51)


	//   ....[0]....
.L_51:
        /*561c*/ 	.word	0xffffffff


	//   ....[1]....
        /*5620*/ 	.word	0xffffffff


	//   ....[2]....
        /*5624*/ 	.word	0xffffffff


	//   ....[3]....
        /*5628*/ 	.word	0xffffffff


	//----- nvinfo : EIATTR_COOP_GROUP_INSTR_OFFSETS
	.align		4
.L_52:
        /*562c*/ 	.byte	0x04, 0x28
        /*562e*/ 	.short	(.L_54 - .L_53)


	//   ....[0]....
.L_53:
        /*5630*/ 	.word	0x00000070


	//   ....[1]....
        /*5634*/ 	.word	0x00000330


	//   ....[2]....
        /*5638*/ 	.word	0x0002f260


	//   ....[3]....
        /*563c*/ 	.word	0x0002f4d0


	//----- nvinfo : EIATTR_VRC_CTA_INIT_COUNT
	.align		4
.L_54:
        /*5640*/ 	.byte	0x02, 0x4a
        /*5642*/ 	.byte	0x80
	.zero		1


	//----- nvinfo : EIATTR_MBARRIER_INSTR_OFFSETS
	.align		4
        /*5644*/ 	.byte	0x04, 0x39
        /*5646*/ 	.short	(.L_56 - .L_55)


	//   ....[0]....
.L_55:
        /*5648*/ 	.word	0x0000ad20
        /*564c*/ 	.word	0x000000ff
        /*5650*/ 	.word	0x00000000
        /*5654*/ 	.short	0x0100
        /*5656*/ 	.byte	0x04
	.zero		1


	//   ....[1]....
        /*5658*/ 	.word	0x00013d10
        /*565c*/ 	.word	0x000000ff
        /*5660*/ 	.word	0x00048008
        /*5664*/ 	.short	0x0100
        /*5666*/ 	.byte	0x08
	.zero		1


	//   ....[2]....
        /*5668*/ 	.word	0x000224a0
        /*566c*/ 	.word	0x000000ff
        /*5670*/ 	.word	0x00000000
        /*5674*/ 	.short	0x010a
        /*5676*/ 	.byte	0x04
	.zero		1


	//   ....[3]....
        /*5678*/ 	.word	0x0002b010
        /*567c*/ 	.word	0x000000ff
        /*5680*/ 	.word	0x00000000
        /*5684*/ 	.short	0x010a
        /*5686*/ 	.byte	0x04
	.zero		1


	//   ....[4]....
        /*5688*/ 	.word	0x0002b0d0
        /*568c*/ 	.word	0x000000ff
        /*5690*/ 	.word	0x00048000
        /*5694*/ 	.short	0x0108
        /*5696*/ 	.byte	0x08
	.zero		1


	//   ....[5]....
        /*5698*/ 	.word	0x0002b0f0
        /*569c*/ 	.word	0x000000ff
        /*56a0*/ 	.word	0x00048008
        /*56a4*/ 	.short	0x0108
        /*56a6*/ 	.byte	0x08
	.zero		1


	//   ....[6]....
        /*56a8*/ 	.word	0x0002f4f0
        /*56ac*/ 	.word	0x000000ff
        /*56b0*/ 	.word	0x00000000
        /*56b4*/ 	.short	0x010a
        /*56b6*/ 	.byte	0x04
	.zero		1


	//   ....[7]....
        /*56b8*/ 	.word	0x0002f520
        /*56bc*/ 	.word	0x000000ff
        /*56c0*/ 	.word	0x00000000
        /*56c4*/ 	.short	0x010a
        /*56c6*/ 	.byte	0x04
	.zero		1


	//----- nvinfo : EIATTR_NUM_MBARRIERS
	.align		4
.L_56:
        /*56c8*/ 	.byte	0x03, 0x38
        /*56ca*/ 	.short	0x0002


	//----- nvinfo : EIATTR_EXIT_INSTR_OFFSETS
	.align		4
        /*56cc*/ 	.byte	0x04, 0x1c
        /*56ce*/ 	.short	(.L_58 - .L_57)


	//   ....[0]....
.L_57:
        /*56d0*/ 	.word	0x0002f4e0


	//----- nvinfo : EIATTR_REQNTID
	.align		4
.L_58:
        /*56d4*/ 	.byte	0x04, 0x10
        /*56d6*/ 	.short	(.L_60 - .L_59)
.L_59:
        /*56d8*/ 	.word	0x00000100
        /*56dc*/ 	.word	0x00000001
        /*56e0*/ 	.word	0x00000001


	//----- nvinfo : EIATTR_CRS_STACK_SIZE
	.align		4
.L_60:
        /*56e4*/ 	.byte	0x04, 0x1e
        /*56e6*/ 	.short	(.L_62 - .L_61)
.L_61:
        /*56e8*/ 	.word	0x00000000


	//----- nvinfo : EIATTR_CBANK_PARAM_SIZE
	.align		4
.L_62:
        /*56ec*/ 	.byte	0x03, 0x19
        /*56ee*/ 	.short	0x0050


	//----- nvinfo : EIATTR_PARAM_CBANK
	.align		4
        /*56f0*/ 	.byte	0x04, 0x0a
        /*56f2*/ 	.short	(.L_64 - .L_63)
	.align		4
.L_63:
        /*56f4*/ 	.word	index@(.nv.constant0.matmul_kernel)
        /*56f8*/ 	.short	0x0380
        /*56fa*/ 	.short	0x0050


	//----- nvinfo : EIATTR_SW_WAR
	.align		4
.L_64:
        /*56fc*/ 	.byte	0x04, 0x36
        /*56fe*/ 	.short	(.L_66 - .L_65)
.L_65:
        /*5700*/ 	.word	0x00000008
.L_66:


//--------------------- .nv.compat                --------------------------
	.section	.nv.compat,"",@"SHT_CUDA_COMPAT_INFO"
	.align	4
        /*0000*/ 	.byte	0x02, 0x02, 0x02, 0x00, 0x02, 0x05, 0x05, 0x00, 0x02, 0x03, 0x00, 0x00, 0x02, 0x06, 0x01, 0x00


//--------------------- .nv.callgraph             --------------------------
	.section	.nv.callgraph,"",@"SHT_CUDA_CALLGRAPH"
	.align	4
	.sectionentsize	8
	.align		4
        /*0000*/ 	.word	0x00000000
	.align		4
        /*0004*/ 	.word	0xffffffff
	.align		4
        /*0008*/ 	.word	0x00000000
	.align		4
        /*000c*/ 	.word	0xfffffffe
	.align		4
        /*0010*/ 	.word	0x00000000
	.align		4
        /*0014*/ 	.word	0xfffffffd
	.align		4
        /*0018*/ 	.word	0x00000000
	.align		4
        /*001c*/ 	.word	0xfffffffc


//--------------------- .text.matmul_kernel       --------------------------
	.section	.text.matmul_kernel,"ax",@progbits
	.align	128
        .global         matmul_kernel
        .type           matmul_kernel,@function
        .size           matmul_kernel,(.L_x_20 - matmul_kernel)
        .other          matmul_kernel,@"STO_CUDA_ENTRY STV_DEFAULT"
matmul_kernel:
.text.matmul_kernel:
[----:B------:R-:W0:Y:S01]  /*0000*/  LDC R1, c[0x0][0x37c] ;  /* 0x0000df00ff017b82 */ /* 0x000e220000000800 */
[----:B------:R-:W1:Y:S01]  /*0010*/  S2R R0, SR_TID.X ;  /* 0x0000000000007919 */ /* 0x000e620000002100 */
[----:B0-----:R-:W-:Y:S01]  /*0020*/  VIADD R1, R1, 0xfffff3e8 ;  /* 0xfffff3e801017836 */ /* 0x001fe20000000000 */
[----:B-1----:R-:W-:-:S13]  /*0030*/  ISETP.GE.U32.AND P0, PT, R0, 0x20, PT ;  /* 0x000000200000780c */ /* 0x002fda0003f06070 */
[----:B------:R-:W-:Y:S02]  /*0040*/  VOTEU.ANY UP0, P0 ;  /* 0x0000000000ff7886 */ /* 0x000fe40000000100 */
[----:B------:R-:W-:Y:S05]  /*0050*/  BRA.U UP0, `(.L_x_0) ;  /* 0x0000000100b87547 */ /* 0x000fea000b800000 */
[----:B------:R-:W0:Y:S01]  /*0060*/  S2UR UR6, SR_CgaCtaId ;  /* 0x00000000000679c3 */ /* 0x000e220000008800 */
[----:B------:R-:W-:Y:S01]  /*0070*/  NOP ;  /* 0x0000000000007918 */ /* 0x000fe20000000000 */
[----:B------:R-:W-:Y:S02]  /*0080*/  UMOV UR4, 0x40 ;  /* 0x0000004000047882 */ /* 0x000fe40000000000 */
[----:B0-----:R-:W-:-:S09]  /*0090*/  ULEA UR4, UR6, UR4, 0x18 ;  /* 0x0000000406047291 */ /* 0x001fd2000f8ec0ff */
[----:B------:R-:W0:Y:S01]  /*00a0*/  LDS.U8 R0, [UR4] ;  /* 0x00000004ff007984 */ /* 0x000e220008000000 */
[----:B------:R-:W-:Y:S02]  /*00b0*/  UMOV UR4, 0x400 ;  /* 0x0000040000047882 */ /* 0x000fe40000000000 */
[----:B------:R-:W-:Y:S01]  /*00c0*/  ULEA UR4, UR6, UR4, 0x18 ;  /* 0x0000000406047291 */ /* 0x000fe2000f8ec0ff */
[----:B0-----:R-:W-:-:S13]  /*00d0*/  ISETP.NE.AND P0, PT, R0, RZ, PT ;  /* 0x000000ff0000720c */ /* 0x001fda0003f05270 */
[----:B------:R-:W-:Y:S05]  /*00e0*/  @P0 BRA `(.L_x_1) ;  /* 0x00000000007c0947 */ /* 0x000fea0003800000 */
[----:B------:R-:W-:-:S13]  /*00f0*/  ELECT P0, URZ, PT ;  /* 0x0000000000ff782f */ /* 0x000fda0003800000 */
[----:B------:R-:W-:Y:S05]  /*0100*/  @!P0 BRA `(.L_x_2) ;  /* 0x0000000000848947 */ /* 0x000fea0003800000 */
[----:B------:R-:W-:Y:S01]  /*0110*/  UMOV UR5, 0x8 ;  /* 0x0000000800057882 */ /* 0x000fe20000000000 */
[----:B------:R-:W-:Y:S02]  /*0120*/  IMAD.MOV.U32 R4, RZ, RZ, 0x1 ;  /* 0x00000001ff047424 */ /* 0x000fe400078e00ff */
[----:B------:R-:W-:Y:S02]  /*0130*/  IMAD.MOV.U32 R5, RZ, RZ, 0xff ;  /* 0x000000ffff057424 */ /* 0x000fe400078e00ff */
[----:B------:R-:W-:Y:S04]  /*0140*/  DEPBAR.LE SB0, 0x36 ;  /* 0x00008d800000791a */ /* 0x000fe80000000000 */
[----:B------:R-:W0:Y:S02]  /*0150*/  UTCATOMSWS.FIND_AND_SET.ALIGN UP1, UR5, UR5 ;  /* 0x00000005000575e3 */ /* 0x000e240008020800 */
[----:B0-----:R-:W-:-:S04]  /*0160*/  PLOP3.LUT P0, PT, PT, PT, UP1, 0x80, 0x8 ;  /* 0x000000000008781c */ /* 0x001fc80003f0f018 */
[----:B------:R-:W-:-:S04]  /*0170*/  SEL R0, RZ, 0xffffffff, !P0 ;  /* 0xffffffffff007807 */ /* 0x000fc80004000000 */
[----:B------:R-:W-:Y:S01]  /*0180*/  ISETP.NE.AND P0, PT, R0, RZ, PT ;  /* 0x000000ff0000720c */ /* 0x000fe20003f05270 */
[----:B------:R-:W-:-:S12]  /*0190*/  IMAD.U32 R0, RZ, RZ, UR5 ;  /* 0x00000005ff007e24 */ /* 0x000fd8000f8e00ff */
[----:B------:R-:W-:Y:S05]  /*01a0*/  @P0 BRA `(.L_x_3) ;  /* 0x0000000000240947 */ /* 0x000fea0003800000 */
.L_x_4:
[----:B------:R-:W-:Y:S05]  /*01b0*/  NANOSLEEP 0x64 ;  /* 0x000000640000795d */ /* 0x000fea0003800000 */
[----:B------:R-:W-:-:S05]  /*01c0*/  UMOV UR5, 0x8 ;  /* 0x0000000800057882 */ /* 0x000fca0000000000 */
[----:B------:R-:W-:Y:S04]  /*01d0*/  DEPBAR.LE SB0, 0x36 ;  /* 0x00008d800000791a */ /* 0x000fe80000000000 */
[----:B------:R-:W0:Y:S02]  /*01e0*/  UTCATOMSWS.FIND_AND_SET.ALIGN UP1, UR5, UR5 ;  /* 0x00000005000575e3 */ /* 0x000e240008020800 */
[----:B0-----:R-:W-:-:S04]  /*01f0*/  PLOP3.LUT P0, PT, PT, PT, UP1, 0x80, 0x8 ;  /* 0x000000000008781c */ /* 0x001fc80003f0f018 */
[----:B------:R-:W-:-:S04]  /*0200*/  SEL R0, RZ, 0xffffffff, !P0 ;  /* 0xffffffffff007807 */ /* 0x000fc80004000000 */
[----:B------:R-:W-:Y:S01]  /*0210*/  ISETP.NE.AND P0, PT, R0, RZ, PT ;  /* 0x000000ff0000720c */ /* 0x000fe20003f05270 */
[----:B------:R-:W-:-:S12]  /*0220*/  IMAD.U32 R0, RZ, RZ, UR5 ;  /* 0x00000005ff007e24 */ /* 0x000fd8000f8e00ff */
[----:B------:R-:W-:Y:S05]  /*0230*/  @!P0 BRA `(.L_x_4) ;  /* 0xfffffffc00dc8947 */ /* 0x000fea000383ffff */
.L_x_3:
[C---:B------:R-:W-:Y:S01]  /*0240*/  VIADD R3, R0.reuse, 0x10 ;  /* 0x0000001000037836 */ /* 0x040fe20000000000 */
[----:B------:R-:W-:Y:S01]  /*0250*/  UMOV UR5, 0x50 ;  /* 0x0000005000057882 */ /* 0x000fe20000000000 */
[----:B------:R-:W-:Y:S01]  /*0260*/  SHF.L.U32 R2, R5, R0, RZ ;  /* 0x0000000005027219 */ /* 0x000fe200000006ff */
[----:B------:R-:W-:Y:S01]  /*0270*/  ULEA UR5, UR6, UR5, 0x18 ;  /* 0x0000000506057291 */ /* 0x000fe2000f8ec0ff */
[----:B------:R-:W-:Y:S01]  /*0280*/  IMAD.SHL.U32 R0, R0, 0x20, RZ ;  /* 0x0000002000007824 */ /* 0x000fe200078e00ff */
[----:B------:R-:W-:-:S04]  /*0290*/  SHF.L.U32 R3, R4, R3, RZ ;  /* 0x0000000304037219 */ /* 0x000fc800000006ff */
[----:B------:R-:W-:-:S05]  /*02a0*/  LOP3.LUT R2, R3, R2, RZ, 0xfc, !PT ;  /* 0x0000000203027212 */ /* 0x000fca00078efcff */
[----:B------:R0:W-:Y:S04]  /*02b0*/  ATOMS.OR RZ, [UR5], R2 ;  /* 0x00000002ffff798c */ /* 0x0001e8000b000005 */
[----:B------:R0:W-:Y:S01]  /*02c0*/  STS [UR4], R0 ;  /* 0x00000000ff007988 */ /* 0x0001e20008000804 */
[----:B------:R-:W-:Y:S05]  /*02d0*/  BRA `(.L_x_2) ;  /* 0x0000000000107947 */ /* 0x000fea0003800000 */
.L_x_1:
[----:B------:R-:W-:Y:S01]  /*02e0*/  IMAD.MOV.U32 R0, RZ, RZ, -0x1 ;  /* 0xffffffffff007424 */ /* 0x000fe200078e00ff */
[----:B------:R-:W-:-:S04]  /*02f0*/  MOV R2, 0x320 ;  /* 0x0000032000027802 */ /* 0x000fc80000000f00 */
[----:B------:R0:W-:Y:S03]  /*0300*/  STS [UR4], R0 ;  /* 0x00000000ff007988 */ /* 0x0001e60008000804 */
[----:B0-----:R-:W-:Y:S05]  /*0310*/  CALL.REL.NOINC `($__internal_1_$__cuda_sm10x_tcgen05_guardrail_trap_phase_invalid_during_alloc) ;  /* 0x000002f000987944 */ /* 0x001fea0003c00000 */
.L_x_2:
[----:B------:R-:W-:Y:S05]  /*0320*/  WARPSYNC.ALL ;  /* 0x0000000000007948 */ /* 0x000fea0003800000 */
[----:B------:R-:W-:Y:S01]  /*0330*/  NOP ;  /* 0x0000000000007918 */ /* 0x000fe20000000000 */
.L_x_0:
[----:B0-----:R-:W0:Y:S01]  /*0340*/  LDC.64 R2, c[0x0][0x398] ;  /* 0x0000e600ff027b82 */ /* 0x001e220000000a00 */
[----:B------:R-:W1:Y:S01]  /*0350*/  S2R R7, SR_CTAID.X ;  /* 0x0000000000077919 */ /* 0x000e620000002500 */
[----:B------:R-:W2:Y:S01]  /*0360*/  LDCU UR20, c[0x0][0x3a0] ;  /* 0x00007400ff1477ac */ /* 0x000ea20008000800 */
[----:B------:R-:W3:Y:S01]  /*0370*/  S2R R66, SR_TID.X ;  /* 0x0000000000427919 */ /* 0x000ee20000002100 */
[----:B------:R-:W-:Y:S01]  /*0380*/  UMOV UR8, 0x400 ;  /* 0x0000040000087882 */ /* 0x000fe20000000000 */
[----:B------:R-:W4:Y:S03]  /*0390*/  LDCU UR4, c[0x0][0x3a4] ;  /* 0x00007480ff0477ac */ /* 0x000f260008000800 */
[----:B------:R-:W5:Y:S01]  /*03a0*/  S2UR UR11, SR_CgaCtaId ;  /* 0x00000000000b79c3 */ /* 0x000f620000008800 */
[----:B------:R-:W0:Y:S01]  /*03b0*/  LDCU.128 UR16, c[0x0][0x380] ;  /* 0x00007000ff1077ac */ /* 0x000e220008000c00 */
[----:B------:R-:W0:Y:S01]  /*03c0*/  LDCU.64 UR6, c[0x0][0x3a8] ;  /* 0x00007500ff0677ac */ /* 0x000e220008000a00 */
[----:B------:R-:W0:Y:S01]  /*03d0*/  LDCU UR14, c[0x0][0x39c] ;  /* 0x00007380ff0e77ac */ /* 0x000e220008000800 */
[----:B------:R-:W0:Y:S02]  /*03e0*/  LDCU UR13, c[0x0][0x3b0] ;  /* 0x00007600ff0d77ac */ /* 0x000e240008000800 */
[----:B0-----:R-:W-:Y:S01]  /*03f0*/  VIADD R0, R3, 0x1ff ;  /* 0x000001ff03007836 */ /* 0x001fe20000000000 */
[----:B------:R-:W-:-:S04]  /*0400*/  IABS R72, R3 ;  /* 0x0000000300487213 */ /* 0x000fc80000000000 */
[----:B------:R-:W-:-:S04]  /*0410*/  SHF.R.S32.HI R5, RZ, 0x1f, R0 ;  /* 0x0000001fff057819 */ /* 0x000fc80000011400 */
[----:B------:R-:W-:Y:S02]  /*0420*/  LEA.HI R5, R5, R0, RZ, 0x9 ;  /* 0x0000000005057211 */ /* 0x000fe400078f48ff */
[----:B-1----:R-:W-:Y:S02]  /*0430*/  IABS R10, R7 ;  /* 0x00000007000a7213 */ /* 0x002fe40000000000 */
[----:B------:R-:W-:Y:S02]  /*0440*/  SHF.R.S32.HI R5, RZ, 0x9, R5 ;  /* 0x00000009ff057819 */ /* 0x000fe40000011405 */
[----:B---3--:R-:W-:-:S03]  /*0450*/  SHF.R.U32.HI R74, RZ, 0x7, R66 ;  /* 0x00000007ff4a7819 */ /* 0x008fc60000011642 */
[----:B------:R-:W-:Y:S01]  /*0460*/  IMAD.SHL.U32 R6, R5, 0x8, RZ ;  /* 0x0000000805067824 */ /* 0x000fe200078e00ff */
[----:B------:R-:W-:-:S04]  /*0470*/  SGXT.U32 R74, R74, 0x1 ;  /* 0x000000014a4a781a */ /* 0x000fc80000000000 */
[-C--:B------:R-:W-:Y:S02]  /*0480*/  IABS R9, R6.reuse ;  /* 0x0000000600097213 */ /* 0x080fe40000000000 */
[----:B------:R-:W-:Y:S02]  /*0490*/  IABS R12, R6 ;  /* 0x00000006000c7213 */ /* 0x000fe40000000000 */
[----:B------:R-:W0:Y:S08]  /*04a0*/  I2F.RP R0, R9 ;  /* 0x0000000900007306 */ /* 0x000e300000209400 */
[----:B0-----:R-:W0:Y:S02]  /*04b0*/  MUFU.RCP R0, R0 ;  /* 0x0000000000007308 */ /* 0x001e240000001000 */
[----:B0-----:R-:W-:-:S02]  /*04c0*/  VIADD R4, R0, 0xffffffe ;  /* 0x0ffffffe00047836 */ /* 0x001fc40000000000 */
[----:B------:R-:W-:-:S04]  /*04d0*/  IMAD.MOV R0, RZ, RZ, -R12 ;  /* 0x000000ffff007224 */ /* 0x000fc800078e0a0c */
[----:B------:R0:W1:Y:S02]  /*04e0*/  F2I.FTZ.U32.TRUNC.NTZ R5, R4 ;  /* 0x0000000400057305 */ /* 0x000064000021f000 */
[----:B0-----:R-:W-:Y:S02]  /*04f0*/  IMAD.MOV.U32 R4, RZ, RZ, RZ ;  /* 0x000000ffff047224 */ /* 0x001fe400078e00ff */
[----:B-1----:R-:W-:-:S04]  /*0500*/  IMAD.MOV R8, RZ, RZ, -R5 ;  /* 0x000000ffff087224 */ /* 0x002fc800078e0a05 */
[----:B------:R-:W-:Y:S02]  /*0510*/  IMAD R11, R8, R9, RZ ;  /* 0x00000009080b7224 */ /* 0x000fe400078e02ff */
[----:B------:R-:W-:Y:S02]  /*0520*/  IMAD.MOV.U32 R8, RZ, RZ, R10 ;  /* 0x000000ffff087224 */ /* 0x000fe400078e000a */
[----:B------:R-:W-:-:S06]  /*0530*/  IMAD.HI.U32 R5, R5, R11, R4 ;  /* 0x0000000b05057227 */ /* 0x000fcc00078e0004 */
[----:B------:R-:W-:-:S04]  /*0540*/  IMAD.HI.U32 R5, R5, R8, RZ ;  /* 0x0000000805057227 */ /* 0x000fc800078e00ff */
[----:B------:R-:W-:Y:S01]  /*0550*/  IMAD R0, R5, R0, R8 ;  /* 0x0000000005007224 */ /* 0x000fe200078e0208 */
[----:B------:R-:W-:Y:S04]  /*0560*/  BAR.SYNC.DEFER_BLOCKING 0x0 ;  /* 0x0000000000007b1d */ /* 0x000fe80000010000 */
[----:B------:R-:W-:-:S13]  /*0570*/  ISETP.GT.U32.AND P1, PT, R9, R0, PT ;  /* 0x000000000900720c */ /* 0x000fda0003f24070 */
[----:B------:R-:W-:Y:S02]  /*0580*/  @!P1 IMAD.IADD R0, R0, 0x1, -R9 ;  /* 0x0000000100009824 */ /* 0x000fe400078e0a09 */
[----:B------:R-:W-:Y:S01]  /*0590*/  @!P1 VIADD R5, R5, 0x1 ;  /* 0x0000000105059836 */ /* 0x000fe20000000000 */
[----:B------:R-:W-:Y:S02]  /*05a0*/  ISETP.NE.AND P1, PT, R6, RZ, PT ;  /* 0x000000ff0600720c */ /* 0x000fe40003f25270 */
[----:B------:R-:W-:Y:S02]  /*05b0*/  ISETP.GE.U32.AND P0, PT, R0, R9, PT ;  /* 0x000000090000720c */ /* 0x000fe40003f06070 */
[----:B------:R-:W-:-:S04]  /*05c0*/  LOP3.LUT R0, R7, R6, RZ, 0x3c, !PT ;  /* 0x0000000607007212 */ /* 0x000fc800078e3cff */
[----:B------:R-:W-:Y:S01]  /*05d0*/  ISETP.GE.AND P2, PT, R0, RZ, PT ;  /* 0x000000ff0000720c */ /* 0x000fe20003f46270 */
[----:B------:R-:W-:-:S06]  /*05e0*/  VIADD R0, R2, 0x3f ;  /* 0x0000003f02007836 */ /* 0x000fcc0000000000 */
[----:B------:R-:W-:-:S04]  /*05f0*/  @P0 VIADD R5, R5, 0x1 ;  /* 0x0000000105050836 */ /* 0x000fc80000000000 */
[----:B------:R-:W-:Y:S01]  /*0600*/  IMAD.MOV.U32 R4, RZ, RZ, R5 ;  /* 0x000000ffff047224 */ /* 0x000fe200078e0005 */
[----:B------:R-:W-:-:S03]  /*0610*/  SHF.R.S32.HI R5, RZ, 0x1f, R0 ;  /* 0x0000001fff057819 */ /* 0x000fc60000011400 */
[----:B------:R-:W-:Y:S01]  /*0620*/  @!P2 IMAD.MOV R4, RZ, RZ, -R4 ;  /* 0x000000ffff04a224 */ /* 0x000fe200078e0a04 */
[----:B------:R-:W-:Y:S02]  /*0630*/  @!P1 LOP3.LUT R4, RZ, R6, RZ, 0x33, !PT ;  /* 0x00000006ff049212 */ /* 0x000fe400078e33ff */
[----:B------:R-:W-:-:S03]  /*0640*/  LEA.HI R5, R5, R0, RZ, 0x6 ;  /* 0x0000000005057211 */ /* 0x000fc600078f30ff */
[----:B------:R-:W-:Y:S02]  /*0650*/  IMAD.SHL.U32 R10, R4, 0x8, RZ ;  /* 0x00000008040a7824 */ /* 0x000fe400078e00ff */
[----:B------:R-:W-:-:S03]  /*0660*/  IMAD.MOV R4, RZ, RZ, -R4 ;  /* 0x000000ffff047224 */ /* 0x000fc600078e0a04 */
[----:B------:R-:W-:Y:S01]  /*0670*/  LEA.HI.SX32 R5, R5, -R10, 0x1a ;  /* 0x8000000a05057211 */ /* 0x000fe200078fd2ff */
[----:B------:R-:W-:Y:S02]  /*0680*/  IMAD R11, R6, R4, R7 ;  /* 0x00000004060b7224 */ /* 0x000fe400078e0207 */
[----:B------:R-:W-:Y:S01]  /*0690*/  IMAD.MOV.U32 R4, RZ, RZ, RZ ;  /* 0x000000ffff047224 */ /* 0x000fe200078e00ff */
[----:B------:R-:W-:Y:S02]  /*06a0*/  VIMNMX R12, PT, PT, R5, 0x8, PT ;  /* 0x00000008050c7848 */ /* 0x000fe40003fe0100 */
[----:B------:R-:W-:Y:S02]  /*06b0*/  IABS R6, R11 ;  /* 0x0000000b00067213 */ /* 0x000fe40000000000 */
[-C--:B------:R-:W-:Y:S02]  /*06c0*/  IABS R8, R12.reuse ;  /* 0x0000000c00087213 */ /* 0x080fe40000000000 */
[----:B------:R-:W-:-:S02]  /*06d0*/  IABS R7, R12 ;  /* 0x0000000c00077213 */ /* 0x000fc40000000000 */
[----:B------:R-:W0:Y:S08]  /*06e0*/  I2F.RP R0, R8 ;  /* 0x0000000800007306 */ /* 0x000e300000209400 */
[----:B0-----:R-:W0:Y:S02]  /*06f0*/  MUFU.RCP R0, R0 ;  /* 0x0000000000007308 */ /* 0x001e240000001000 */
[----:B0-----:R-:W-:-:S06]  /*0700*/  VIADD R5, R0, 0xffffffe ;  /* 0x0ffffffe00057836 */ /* 0x001fcc0000000000 */
[----:B------:R-:W0:Y:S02]  /*0710*/  F2I.FTZ.U32.TRUNC.NTZ R5, R5 ;  /* 0x0000000500057305 */ /* 0x000e24000021f000 */
[----:B0-----:R-:W-:-:S04]  /*0720*/  IMAD.MOV R9, RZ, RZ, -R5 ;  /* 0x000000ffff097224 */ /* 0x001fc800078e0a05 */
[----:B------:R-:W-:-:S04]  /*0730*/  IMAD R3, R9, R8, RZ ;  /* 0x0000000809037224 */ /* 0x000fc800078e02ff */
[----:B------:R-:W-:-:S04]  /*0740*/  IMAD.HI.U32 R4, R5, R3, R4 ;  /* 0x0000000305047227 */ /* 0x000fc800078e0004 */
[----:B------:R-:W-:Y:S02]  /*0750*/  IMAD.MOV.U32 R3, RZ, RZ, R6 ;  /* 0x000000ffff037224 */ /* 0x000fe400078e0006 */
[----:B------:R-:W-:Y:S01]  /*0760*/  IMAD.MOV R5, RZ, RZ, -R7 ;  /* 0x000000ffff057224 */ /* 0x000fe200078e0a07 */
[----:B------:R-:W0:Y:S01]  /*0770*/  I2F.RP R6, R72 ;  /* 0x0000004800067306 */ /* 0x000e220000209400 */
[----:B------:R-:W-:Y:S01]  /*0780*/  IMAD.HI.U32 R0, R4, R3, RZ ;  /* 0x0000000304007227 */ /* 0x000fe200078e00ff */
[----:B------:R-:W-:-:S03]  /*0790*/  IABS R7, R2 ;  /* 0x0000000200077213 */ /* 0x000fc60000000000 */
[----:B------:R-:W-:Y:S02]  /*07a0*/  IMAD R3, R0, R5, R3 ;  /* 0x0000000500037224 */ /* 0x000fe400078e0203 */
[----:B------:R-:W-:-:S03]  /*07b0*/  IMAD.MOV.U32 R4, RZ, RZ, R7 ;  /* 0x000000ffff047224 */ /* 0x000fc600078e0007 */
[----:B------:R-:W-:Y:S01]  /*07c0*/  ISETP.GT.U32.AND P1, PT, R8, R3, PT ;  /* 0x000000030800720c */ /* 0x000fe20003f24070 */
[----:B------:R-:W1:Y:S08]  /*07d0*/  I2F.RP R5, R4 ;  /* 0x0000000400057306 */ /* 0x000e700000209400 */
[----:B0-----:R-:W0:Y:S04]  /*07e0*/  MUFU.RCP R6, R6 ;  /* 0x0000000600067308 */ /* 0x001e280000001000 */
[----:B------:R-:W-:-:S02]  /*07f0*/  @!P1 IMAD.IADD R3, R3, 0x1, -R8 ;  /* 0x0000000103039824 */ /* 0x000fc400078e0a08 */
[----:B------:R-:W-:Y:S01]  /*0800*/  @!P1 VIADD R0, R0, 0x1 ;  /* 0x0000000100009836 */ /* 0x000fe20000000000 */
[----:B------:R-:W-:Y:S01]  /*0810*/  ISETP.NE.AND P1, PT, R12, RZ, PT ;  /* 0x000000ff0c00720c */ /* 0x000fe20003f25270 */
[----:B-1----:R-:W1:Y:S01]  /*0820*/  MUFU.RCP R5, R5 ;  /* 0x0000000500057308 */ /* 0x002e620000001000 */
[----:B------:R-:W-:Y:S02]  /*0830*/  ISETP.GE.U32.AND P0, PT, R3, R8, PT ;  /* 0x000000080300720c */ /* 0x000fe40003f06070 */
[----:B------:R-:W-:-:S04]  /*0840*/  LOP3.LUT R3, R11, R12, RZ, 0x3c, !PT ;  /* 0x0000000c0b037212 */ /* 0x000fc800078e3cff */
[----:B------:R-:W-:Y:S01]  /*0850*/  ISETP.GE.AND P2, PT, R3, RZ, PT ;  /* 0x000000ff0300720c */ /* 0x000fe20003f46270 */
[----:B0-----:R-:W-:Y:S01]  /*0860*/  VIADD R8, R6, 0xffffffe ;  /* 0x0ffffffe06087836 */ /* 0x001fe20000000000 */
[----:B------:R-:W-:-:S03]  /*0870*/  SHF.R.U32.HI R3, RZ, 0x5, R66 ;  /* 0x00000005ff037819 */ /* 0x000fc60000011642 */
[----:B------:R0:W3:Y:S02]  /*0880*/  F2I.FTZ.U32.TRUNC.NTZ R9, R8 ;  /* 0x0000000800097305 */ /* 0x0000e4000021f000 */
[----:B------:R-:W-:Y:S01]  /*0890*/  @P0 VIADD R0, R0, 0x1 ;  /* 0x0000000100000836 */ /* 0x000fe20000000000 */
[----:B------:R-:W-:Y:S01]  /*08a0*/  R2UR UR12, R3 ;  /* 0x00000000030c72ca */ /* 0x000fe200000e0000 */
[----:B-1----:R-:W-:-:S04]  /*08b0*/  VIADD R6, R5, 0xffffffe ;  /* 0x0ffffffe05067836 */ /* 0x002fc80000000000 */
[----:B------:R-:W-:Y:S01]  /*08c0*/  @!P2 IMAD.MOV R0, RZ, RZ, -R0 ;  /* 0x000000ffff00a224 */ /* 0x000fe200078e0a00 */
[----:B------:R-:W-:Y:S01]  /*08d0*/  @!P1 LOP3.LUT R0, RZ, R12, RZ, 0x33, !PT ;  /* 0x0000000cff009212 */ /* 0x000fe200078e33ff */
[----:B0-----:R-:W-:Y:S01]  /*08e0*/  IMAD.MOV.U32 R8, RZ, RZ, RZ ;  /* 0x000000ffff087224 */ /* 0x001fe200078e00ff */
[----:B------:R0:W1:Y:S01]  /*08f0*/  F2I.FTZ.U32.TRUNC.NTZ R7, R6 ;  /* 0x0000000600077305 */ /* 0x000062000021f000 */
[----:B------:R-:W-:Y:S02]  /*0900*/  ISETP.NE.AND P1, PT, R2, RZ, PT ;  /* 0x000000ff0200720c */ /* 0x000fe40003f25270 */
[----:B------:R-:W-:Y:S02]  /*0910*/  IMAD.SHL.U32 R13, R0, 0x200, RZ ;  /* 0x00000200000d7824 */ /* 0x000fe400078e00ff */
[--C-:B---3--:R-:W-:Y:S02]  /*0920*/  IMAD.MOV R73, RZ, RZ, -R9.reuse ;  /* 0x000000ffff497224 */ /* 0x108fe400078e0a09 */
[----:B------:R-:W-:Y:S01]  /*0930*/  IMAD.MOV R23, RZ, RZ, -R0 ;  /* 0x000000ffff177224 */ /* 0x000fe200078e0a00 */
[----:B------:R-:W-:Y:S01]  /*0940*/  LOP3.LUT R74, R13, R74, RZ, 0xfc, !PT ;  /* 0x0000004a0d4a7212 */ /* 0x000fe200078efcff */
[----:B------:R-:W-:Y:S01]  /*0950*/  IMAD R73, R73, R72, RZ ;  /* 0x0000004849497224 */ /* 0x000fe200078e02ff */
[----:B------:R3:W-:Y:S01]  /*0960*/  STL [R1+0x6b0], R13 ;  /* 0x0006b00d01007387 */ /* 0x0007e20000100800 */
[----:B0-----:R-:W-:Y:S01]  /*0970*/  IMAD.MOV.U32 R6, RZ, RZ, RZ ;  /* 0x000000ffff067224 */ /* 0x001fe200078e00ff */
[C---:B------:R-:W-:Y:S01]  /*0980*/  LOP3.LUT R216, R74.reuse, 0x2, RZ, 0xfc, !PT ;  /* 0x000000024ad87812 */ /* 0x040fe200078efcff */
[----:B------:R-:W-:Y:S01]  /*0990*/  IMAD.HI.U32 R73, R9, R73, R8 ;  /* 0x0000004909497227 */ /* 0x000fe200078e0008 */
[----:B------:R-:W-:-:S02]  /*09a0*/  LOP3.LUT R5, R74, 0x6, RZ, 0xfc, !PT ;  /* 0x000000064a057812 */ /* 0x000fc400078efcff */
[----:B------:R-:W-:Y:S01]  /*09b0*/  IABS R192, R216 ;  /* 0x000000d800c07213 */ /* 0x000fe20000000000 */
[----:B-1----:R-:W-:Y:S01]  /*09c0*/  IMAD.MOV R67, RZ, RZ, -R7 ;  /* 0x000000ffff437224 */ /* 0x002fe200078e0a07 */
[----:B------:R-:W-:Y:S01]  /*09d0*/  IABS R85, R5 ;  /* 0x0000000500557213 */ /* 0x000fe20000000000 */
[----:B------:R-:W-:Y:S01]  /*09e0*/  STL [R1+0x950], R216 ;  /* 0x000950d801007387 */ /* 0x000fe20000100800 */
[C---:B------:R-:W-:Y:S01]  /*09f0*/  LOP3.LUT R218, R74.reuse, 0xa, RZ, 0xfc, !PT ;  /* 0x0000000a4ada7812 */ /* 0x040fe200078efcff */
[----:B------:R-:W-:Y:S01]  /*0a00*/  IMAD.HI.U32 R3, R73, R192, RZ ;  /* 0x000000c049037227 */ /* 0x000fe200078e00ff */
[C---:B------:R-:W-:Y:S02]  /*0a10*/  LOP3.LUT R200, R74.reuse, 0x10, RZ, 0xfc, !PT ;  /* 0x000000104ac87812 */ /* 0x040fe400078efcff */
[----:B------:R-:W-:Y:S01]  /*0a20*/  IABS R75, R218 ;  /* 0x000000da004b7213 */ /* 0x000fe20000000000 */
[----:B------:R-:W-:Y:S01]  /*0a30*/  IMAD.MOV R3, RZ, RZ, -R3 ;  /* 0x000000ffff037224 */ /* 0x000fe200078e0a03 */
[----:B------:R-:W-:Y:S01]  /*0a40*/  IABS R56, R200 ;  /* 0x000000c800387213 */ /* 0x000fe20000000000 */
[----:B------:R-:W-:Y:S01]  /*0a50*/  IMAD R67, R67, R4, RZ ;  /* 0x0000000443437224 */ /* 0x000fe200078e02ff */
[----:B---3--:R-:W-:Y:S01]  /*0a60*/  LOP3.LUT R13, R74, 0x4, RZ, 0xfc, !PT ;  /* 0x000000044a0d7812 */ /* 0x008fe200078efcff */
[----:B------:R-:W-:Y:S01]  /*0a70*/  IMAD R192, R72, R3, R192 ;  /* 0x0000000348c07224 */ /* 0x000fe200078e02c0 */
[C---:B------:R-:W-:Y:S01]  /*0a80*/  LOP3.LUT R8, R74.reuse, 0x14, RZ, 0xfc, !PT ;  /* 0x000000144a087812 */ /* 0x040fe200078efcff */
[----:B------:R-:W-:Y:S01]  /*0a90*/  IMAD.HI.U32 R3, R73, R85, RZ ;  /* 0x0000005549037227 */ /* 0x000fe200078e00ff */
[C---:B------:R-:W-:Y:S01]  /*0aa0*/  LOP3.LUT R217, R74.reuse, 0x8, RZ, 0xfc, !PT ;  /* 0x000000084ad97812 */ /* 0x040fe200078efcff */
[----:B------:R-:W-:Y:S01]  /*0ab0*/  STL [R1+0x27c], R13 ;  /* 0x00027c0d01007387 */ /* 0x000fe20000100800 */
[----:B------:R-:W-:Y:S01]  /*0ac0*/  IABS R91, R8 ;  /* 0x00000008005b7213 */ /* 0x000fe20000000000 */
[----:B------:R-:W-:Y:S01]  /*0ad0*/  IMAD.MOV R3, RZ, RZ, -R3 ;  /* 0x000000ffff037224 */ /* 0x000fe200078e0a03 */
[C---:B------:R-:W-:Y:S01]  /*0ae0*/  LOP3.LUT R184, R74.reuse, 0x1a, RZ, 0xfc, !PT ;  /* 0x0000001a4ab87812 */ /* 0x040fe200078efcff */
[----:B------:R0:W-:Y:S01]  /*0af0*/  STL [R1+0x29c], R5 ;  /* 0x00029c0501007387 */ /* 0x0001e20000100800 */
[----:B------:R-:W-:Y:S01]  /*0b00*/  IMAD.HI.U32 R67, R7, R67, R6 ;  /* 0x0000004307437227 */ /* 0x000fe200078e0006 */
[----:B------:R-:W-:-:S02]  /*0b10*/  LOP3.LUT R6, R74, 0xe, RZ, 0xfc, !PT ;  /* 0x0000000e4a067812 */ /* 0x000fc400078efcff */
[----:B------:R-:W-:Y:S01]  /*0b20*/  STL [R1+0x954], R217 ;  /* 0x000954d901007387 */ /* 0x000fe20000100800 */
[----:B------:R-:W-:Y:S01]  /*0b30*/  IMAD R85, R72, R3, R85 ;  /* 0x0000000348557224 */ /* 0x000fe200078e0255 */
[C---:B------:R-:W-:Y:S01]  /*0b40*/  LOP3.LUT R208, R74.reuse, 0x12, RZ, 0xfc, !PT ;  /* 0x000000124ad07812 */ /* 0x040fe200078efcff */
[C---:B------:R-:W-:Y:S01]  /*0b50*/  IMAD.HI.U32 R3, R73.reuse, R75, RZ ;  /* 0x0000004b49037227 */ /* 0x040fe200078e00ff */
[----:B------:R-:W-:Y:S02]  /*0b60*/  IABS R89, R6 ;  /* 0x0000000600597213 */ /* 0x000fe40000000000 */
[----:B0-----:R-:W-:Y:S01]  /*0b70*/  LOP3.LUT R5, R74, 0xc, RZ, 0xfc, !PT ;  /* 0x0000000c4a057812 */ /* 0x001fe200078efcff */
[----:B------:R-:W-:Y:S01]  /*0b80*/  IMAD.MOV R3, RZ, RZ, -R3 ;  /* 0x000000ffff037224 */ /* 0x000fe200078e0a03 */
[----:B------:R-:W-:Y:S01]  /*0b90*/  IABS R51, R184 ;  /* 0x000000b800337213 */ /* 0x000fe20000000000 */
[----:B------:R-:W-:Y:S01]  /*0ba0*/  IMAD R23, R12, R23, R11 ;  /* 0x000000170c177224 */ /* 0x000fe200078e020b */
[----:B------:R-:W-:Y:S01]  /*0bb0*/  IABS R55, R74 ;  /* 0x0000004a00377213 */ /* 0x000fe20000000000 */
[----:B------:R-:W-:Y:S01]  /*0bc0*/  IMAD R75, R72, R3, R75 ;  /* 0x00000003484b7224 */ /* 0x000fe200078e024b */
[----:B------:R-:W-:Y:S01]  /*0bd0*/  STL [R1+0x2b8], R5 ;  /* 0x0002b80501007387 */ /* 0x000fe20000100800 */
[----:B------:R-:W-:Y:S01]  /*0be0*/  IMAD.HI.U32 R3, R73, R56, RZ ;  /* 0x0000003849037227 */ /* 0x000fe200078e00ff */
[----:B------:R-:W-:-:S02]  /*0bf0*/  LOP3.LUT R102, R74, 0x18, RZ, 0xfc, !PT ;  /* 0x000000184a667812 */ /* 0x000fc400078efcff */
[----:B------:R-:W-:Y:S01]  /*0c00*/  STL [R1+0x958], R218 ;  /* 0x000958da01007387 */ /* 0x000fe20000100800 */
[----:B------:R-:W-:Y:S01]  /*0c10*/  IMAD.MOV R3, RZ, RZ, -R3 ;  /* 0x000000ffff037224 */ /* 0x000fe200078e0a03 */
[----:B------:R-:W-:Y:S01]  /*0c20*/  IABS R83, R13 ;  /* 0x0000000d00537213 */ /* 0x000fe20000000000 */
[C---:B------:R-:W-:Y:S01]  /*0c30*/  IMAD.HI.U32 R0, R73.reuse, R55, RZ ;  /* 0x0000003749007227 */ /* 0x040fe200078e00ff */
[----:B------:R0:W-:Y:S01]  /*0c40*/  STL [R1+0x2c0], R6 ;  /* 0x0002c00601007387 */ /* 0x0001e20000100800 */
[----:B------:R-:W-:Y:S02]  /*0c50*/  LOP3.LUT R53, R74, 0x20, RZ, 0xfc, !PT ;  /* 0x000000204a357812 */ /* 0x000fe400078efcff */
[----:B------:R-:W-:Y:S01]  /*0c60*/  IMAD R56, R72, R3, R56 ;  /* 0x0000000348387224 */ /* 0x000fe200078e0238 */
[----:B------:R-:W-:Y:S01]  /*0c70*/  STL [R1+0x95c], R200 ;  /* 0x00095cc801007387 */ /* 0x000fe20000100800 */
[----:B------:R-:W-:Y:S01]  /*0c80*/  IMAD.HI.U32 R3, R73, R91, RZ ;  /* 0x0000005b49037227 */ /* 0x000fe200078e00ff */
[----:B------:R-:W-:-:S02]  /*0c90*/  LOP3.LUT R54, R74, 0x22, RZ, 0xfc, !PT ;  /* 0x000000224a367812 */ /* 0x000fc400078efcff */
[----:B------:R-:W-:Y:S01]  /*0ca0*/  STL [R1+0x960], R208 ;  /* 0x000960d001007387 */ /* 0x000fe20000100800 */
[----:B------:R-:W-:Y:S01]  /*0cb0*/  IMAD.MOV R3, RZ, RZ, -R3 ;  /* 0x000000ffff037224 */ /* 0x000fe200078e0a03 */
[----:B0-----:R-:W-:Y:S01]  /*0cc0*/  LOP3.LUT R6, R74, 0x16, RZ, 0xfc, !PT ;  /* 0x000000164a067812 */ /* 0x001fe200078efcff */
[----:B------:R-:W-:Y:S01]  /*0cd0*/  IMAD.MOV R0, RZ, RZ, -R0 ;  /* 0x000000ffff007224 */ /* 0x000fe200078e0a00 */
[----:B------:R0:W-:Y:S01]  /*0ce0*/  STL [R1+0x2c4], R8 ;  /* 0x0002c40801007387 */ /* 0x0001e20000100800 */
[C---:B------:R-:W-:Y:S01]  /*0cf0*/  IMAD R91, R72.reuse, R3, R91 ;  /* 0x00000003485b7224 */ /* 0x040fe200078e025b */
[----:B------:R-:W-:Y:S01]  /*0d00*/  IABS R93, R6 ;  /* 0x00000006005d7213 */ /* 0x000fe20000000000 */
[C---:B------:R-:W-:Y:S01]  /*0d10*/  IMAD.HI.U32 R3, R73.reuse, R51, RZ ;  /* 0x0000003349037227 */ /* 0x040fe200078e00ff */
[----:B------:R1:W-:Y:S01]  /*0d20*/  STL [R1+0x2d8], R6 ;  /* 0x0002d80601007387 */ /* 0x0003e20000100800 */
[----:B------:R-:W-:Y:S02]  /*0d30*/  IABS R176, R217 ;  /* 0x000000d900b07213 */ /* 0x000fe40000000000 */
[----:B------:R-:W-:Y:S01]  /*0d40*/  IMAD.MOV R3, RZ, RZ, -R3 ;  /* 0x000000ffff037224 */ /* 0x000fe200078e0a03 */
[----:B------:R-:W-:Y:S01]  /*0d50*/  STL [R1+0x94c], R102 ;  /* 0x00094c6601007387 */ /* 0x000fe20000100800 */
[----:B------:R-:W-:Y:S01]  /*0d60*/  IMAD R55, R72, R0, R55 ;  /* 0x0000000048377224 */ /* 0x000fe200078e0237 */
[----:B0-----:R-:W-:Y:S01]  /*0d70*/  LOP3.LUT R8, R74, 0x1c, RZ, 0xfc, !PT ;  /* 0x0000001c4a087812 */ /* 0x001fe200078efcff */
[----:B------:R-:W-:Y:S01]  /*0d80*/  IMAD R51, R72, R3, R51 ;  /* 0x0000000348337224 */ /* 0x000fe200078e0233 */
[----:B------:R-:W-:Y:S01]  /*0d90*/  STL [R1+0x964], R184 ;  /* 0x000964b801007387 */ /* 0x000fe20000100800 */
[----:B------:R-:W-:Y:S01]  /*0da0*/  IMAD.HI.U32 R0, R73, R83, RZ ;  /* 0x0000005349007227 */ /* 0x000fe200078e00ff */
[----:B-1----:R-:W-:-:S02]  /*0db0*/  LOP3.LUT R6, R74, 0x1e, RZ, 0xfc, !PT ;  /* 0x0000001e4a067812 */ /* 0x002fc400078efcff */
[----:B------:R-:W-:Y:S01]  /*0dc0*/  STL [R1+0x2dc], R8 ;  /* 0x0002dc0801007387 */ /* 0x000fe20000100800 */
[----:B------:R-:W-:Y:S01]  /*0dd0*/  IMAD.MOV R0, RZ, RZ, -R0 ;  /* 0x000000ffff007224 */ /* 0x000fe200078e0a00 */
[----:B------:R-:W-:Y:S01]  /*0de0*/  IABS R97, R6 ;  /* 0x0000000600617213 */ /* 0x000fe20000000000 */
[----:B------:R-:W-:Y:S01]  /*0df0*/  IMAD.IADD R23, R10, 0x1, R23 ;  /* 0x000000010a177824 */ /* 0x000fe200078e0217 */
[----:B------:R0:W-:Y:S01]  /*0e00*/  STL [R1+0x2e0], R6 ;  /* 0x0002e00601007387 */ /* 0x0001e20000100800 */
[----:B------:R-:W-:Y:S01]  /*0e10*/  LOP3.LUT R220, R74, 0x28, RZ, 0xfc, !PT ;  /* 0x000000284adc7812 */ /* 0x000fe200078efcff */
[----:B------:R-:W-:Y:S01]  /*0e20*/  IMAD R83, R72, R0, R83 ;  /* 0x0000000048537224 */ /* 0x000fe200078e0253 */
[----:B------:R-:W-:Y:S01]  /*0e30*/  IABS R87, R5 ;  /* 0x0000000500577213 */ /* 0x000fe20000000000 */
[----:B------:R-:W-:Y:S01]  /*0e40*/  IMAD.HI.U32 R3, R73, R97, RZ ;  /* 0x0000006149037227 */ /* 0x000fe200078e00ff */
[----:B------:R-:W-:Y:S01]  /*0e50*/  STL [R1+0x968], R53 ;  /* 0x0009683501007387 */ /* 0x000fe20000100800 */
[----:B------:R-:W-:-:S02]  /*0e60*/  IABS R191, R220 ;  /* 0x000000dc00bf7213 */ /* 0x000fc40000000000 */
[----:B------:R-:W-:Y:S01]  /*0e70*/  IMAD.MOV R3, RZ, RZ, -R3 ;  /* 0x000000ffff037224 */ /* 0x000fe200078e0a03 */
[----:B------:R-:W-:Y:S01]  /*0e80*/  STL [R1+0x96c], R54 ;  /* 0x00096c3601007387 */ /* 0x000fe20000100800 */
[----:B0-----:R-:W-:Y:S01]  /*0e90*/  LOP3.LUT R6, R74, 0x24, RZ, 0xfc, !PT ;  /* 0x000000244a067812 */ /* 0x001fe200078efcff */
[C---:B------:R-:W-:Y:S01]  /*0ea0*/  IMAD.HI.U32 R0, R73.reuse, R176, RZ ;  /* 0x000000b049007227 */ /* 0x040fe200078e00ff */
[----:B------:R-:W-:Y:S02]  /*0eb0*/  IABS R52, R208 ;  /* 0x000000d000347213 */ /* 0x000fe40000000000 */
[----:B------:R-:W-:Y:S01]  /*0ec0*/  IABS R99, R6 ;  /* 0x0000000600637213 */ /* 0x000fe20000000000 */
[----:B------:R-:W-:Y:S01]  /*0ed0*/  IMAD R97, R72, R3, R97 ;  /* 0x0000000348617224 */ /* 0x000fe200078e0261 */
[----:B------:R0:W-:Y:S01]  /*0ee0*/  STL [R1+0x2e4], R6 ;  /* 0x0002e40601007387 */ /* 0x0001e20000100800 */
[----:B------:R-:W-:Y:S01]  /*0ef0*/  IMAD.MOV R7, RZ, RZ, -R0 ;  /* 0x000000ffff077224 */ /* 0x000fe200078e0a00 */
[----:B------:R-:W-:Y:S01]  /*0f00*/  IABS R175, R102 ;  /* 0x0000006600af7213 */ /* 0x000fe20000000000 */
[----:B------:R-:W-:Y:S01]  /*0f10*/  IMAD.HI.U32 R3, R73, R99, RZ ;  /* 0x0000006349037227 */ /* 0x000fe200078e00ff */
[----:B------:R-:W-:-:S02]  /*0f20*/  LOP3.LUT R223, R74, 0x32, RZ, 0xfc, !PT ;  /* 0x000000324adf7812 */ /* 0x000fc400078efcff */
[----:B------:R-:W-:Y:S01]  /*0f30*/  IABS R95, R8 ;  /* 0x00000008005f7213 */ /* 0x000fe20000000000 */
[----:B------:R-:W-:Y:S01]  /*0f40*/  IMAD.MOV R3, RZ, RZ, -R3 ;  /* 0x000000ffff037224 */ /* 0x000fe200078e0a03 */
[----:B------:R-:W-:Y:S01]  /*0f50*/  IABS R48, R223 ;  /* 0x000000df00307213 */ /* 0x000fe20000000000 */
[C---:B------:R-:W-:Y:S01]  /*0f60*/  IMAD.HI.U32 R0, R73.reuse, R89, RZ ;  /* 0x0000005949007227 */ /* 0x040fe200078e00ff */
[C---:B0-----:R-:W-:Y:S02]  /*0f70*/  LOP3.LUT R6, R74.reuse, 0x26, RZ, 0xfc, !PT ;  /* 0x000000264a067812 */ /* 0x041fe400078efcff */
[----:B------:R-:W-:Y:S01]  /*0f80*/  LOP3.LUT R226, R74, 0x38, RZ, 0xfc, !PT ;  /* 0x000000384ae27812 */ /* 0x000fe200078efcff */
[----:B------:R-:W-:Y:S01]  /*0f90*/  IMAD R99, R72, R3, R99 ;  /* 0x0000000348637224 */ /* 0x000fe200078e0263 */
[----:B------:R-:W-:Y:S01]  /*0fa0*/  IABS R101, R6 ;  /* 0x0000000600657213 */ /* 0x000fe20000000000 */
[----:B------:R0:W-:Y:S01]  /*0fb0*/  STL [R1+0x2f8], R6 ;  /* 0x0002f80601007387 */ /* 0x0001e20000100800 */
[----:B------:R-:W-:Y:S01]  /*0fc0*/  IMAD.HI.U32 R3, R73, R191, RZ ;  /* 0x000000bf49037227 */ /* 0x000fe200078e00ff */
[----:B------:R-:W-:-:S02]  /*0fd0*/  LOP3.LUT R219, R74, 0x2a, RZ, 0xfc, !PT ;  /* 0x0000002a4adb7812 */ /* 0x000fc400078efcff */
[----:B------:R-:W-:Y:S01]  /*0fe0*/  IABS R183, R53 ;  /* 0x0000003500b77213 */ /* 0x000fe20000000000 */
[----:B------:R-:W-:Y:S01]  /*0ff0*/  IMAD.MOV R0, RZ, RZ, -R0 ;  /* 0x000000ffff007224 */ /* 0x000fe200078e0a00 */
[----:B------:R-:W-:Y:S01]  /*1000*/  IABS R207, R226 ;  /* 0x000000e200cf7213 */ /* 0x000fe20000000000 */
[----:B------:R-:W-:Y:S01]  /*1010*/  IMAD.MOV R3, RZ, RZ, -R3 ;  /* 0x000000ffff037224 */ /* 0x000fe200078e0a03 */
[----:B------:R-:W-:Y:S01]  /*1020*/  STL [R1+0x970], R220 ;  /* 0x000970dc01007387 */ /* 0x000fe20000100800 */
[----:B------:R-:W-:Y:S01]  /*1030*/  IMAD R89, R72, R0, R89 ;  /* 0x0000000048597224 */ /* 0x000fe200078e0259 */
[C---:B0-----:R-:W-:Y:S01]  /*1040*/  LOP3.LUT R6, R74.reuse, 0x2e, RZ, 0xfc, !PT ;  /* 0x0000002e4a067812 */ /* 0x041fe200078efcff */
[C---:B------:R-:W-:Y:S01]  /*1050*/  IMAD.HI.U32 R5, R73.reuse, R87, RZ ;  /* 0x0000005749057227 */ /* 0x040fe200078e00ff */
[----:B------:R-:W-:Y:S01]  /*1060*/  STL [R1+0x974], R219 ;  /* 0x000974db01007387 */ /* 0x000fe20000100800 */
[----:B------:R-:W-:Y:S02]  /*1070*/  IABS R50, R54 ;  /* 0x0000003600327213 */ /* 0x000fe40000000000 */
[----:B------:R-:W-:Y:S01]  /*1080*/  IABS R106, R6 ;  /* 0x00000006006a7213 */ /* 0x000fe20000000000 */
[----:B------:R-:W-:Y:S01]  /*1090*/  IMAD.HI.U32 R0, R73, R52, RZ ;  /* 0x0000003449007227 */ /* 0x000fe200078e00ff */
[----:B------:R-:W-:-:S02]  /*10a0*/  LOP3.LUT R224, R74, 0x30, RZ, 0xfc, !PT ;  /* 0x000000304ae07812 */ /* 0x000fc400078efcff */
[----:B------:R-:W-:Y:S01]  /*10b0*/  IABS R49, R219 ;  /* 0x000000db00317213 */ /* 0x000fe20000000000 */
[----:B------:R-:W-:Y:S01]  /*10c0*/  IMAD R191, R72, R3, R191 ;  /* 0x0000000348bf7224 */ /* 0x000fe200078e02bf */
[C---:B------:R-:W-:Y:S01]  /*10d0*/  LOP3.LUT R227, R74.reuse, 0x42, RZ, 0xfc, !PT ;  /* 0x000000424ae37812 */ /* 0x040fe200078efcff */
[C---:B------:R-:W-:Y:S01]  /*10e0*/  IMAD.HI.U32 R3, R73.reuse, R106, RZ ;  /* 0x0000006a49037227 */ /* 0x040fe200078e00ff */
[----:B------:R-:W-:Y:S02]  /*10f0*/  LOP3.LUT R225, R74, 0x3a, RZ, 0xfc, !PT ;  /* 0x0000003a4ae17812 */ /* 0x000fe400078efcff */
[----:B------:R-:W-:Y:S01]  /*1100*/  IABS R46, R227 ;  /* 0x000000e3002e7213 */ /* 0x000fe20000000000 */
[----:B------:R-:W-:Y:S01]  /*1110*/  IMAD R176, R72, R7, R176 ;  /* 0x0000000748b07224 */ /* 0x000fe200078e02b0 */
[----:B------:R-:W-:Y:S01]  /*1120*/  IABS R199, R224 ;  /* 0x000000e000c77213 */ /* 0x000fe20000000000 */
[----:B------:R-:W-:Y:S01]  /*1130*/  IMAD.MOV R5, RZ, RZ, -R5 ;  /* 0x000000ffff057224 */ /* 0x000fe200078e0a05 */
[C---:B------:R-:W-:Y:S01]  /*1140*/  LOP3.LUT R228, R74.reuse, 0x40, RZ, 0xfc, !PT ;  /* 0x000000404ae47812 */ /* 0x040fe200078efcff */
[----:B------:R-:W-:Y:S01]  /*1150*/  IMAD.MOV R7, RZ, RZ, -R0 ;  /* 0x000000ffff077224 */ /* 0x000fe200078e0a00 */
[----:B------:R-:W-:Y:S01]  /*1160*/  LOP3.LUT R232, R74, 0x48, RZ, 0xfc, !PT ;  /* 0x000000484ae87812 */ /* 0x000fe200078efcff */
[----:B------:R-:W-:Y:S01]  /*1170*/  IMAD.HI.U32 R0, R73, R175, RZ ;  /* 0x000000af49007227 */ /* 0x000fe200078e00ff */
[----:B------:R-:W-:-:S02]  /*1180*/  IABS R47, R225 ;  /* 0x000000e1002f7213 */ /* 0x000fc40000000000 */
[C---:B------:R-:W-:Y:S01]  /*1190*/  LOP3.LUT R231, R74.reuse, 0x4a, RZ, 0xfc, !PT ;  /* 0x0000004a4ae77812 */ /* 0x040fe200078efcff */
[----:B------:R-:W-:Y:S01]  /*11a0*/  IMAD.MOV R3, RZ, RZ, -R3 ;  /* 0x000000ffff037224 */ /* 0x000fe200078e0a03 */
[----:B------:R-:W-:Y:S01]  /*11b0*/  LOP3.LUT R234, R74, 0x50, RZ, 0xfc, !PT ;  /* 0x000000504aea7812 */ /* 0x000fe200078efcff */
[----:B------:R-:W-:Y:S01]  /*11c0*/  IMAD R87, R72, R5, R87 ;  /* 0x0000000548577224 */ /* 0x000fe200078e0257 */
[----:B------:R-:W-:Y:S01]  /*11d0*/  IABS R215, R228 ;  /* 0x000000e400d77213 */ /* 0x000fe20000000000 */
[C---:B------:R-:W-:Y:S01]  /*11e0*/  IMAD.HI.U32 R5, R73.reuse, R93, RZ ;  /* 0x0000005d49057227 */ /* 0x040fe200078e00ff */
[----:B------:R-:W-:Y:S02]  /*11f0*/  IABS R211, R234 ;  /* 0x000000ea00d37213 */ /* 0x000fe40000000000 */
[----:B------:R-:W-:Y:S01]  /*1200*/  LOP3.LUT R235, R74, 0x5a, RZ, 0xfc, !PT ;  /* 0x0000005a4aeb7812 */ /* 0x000fe200078efcff */
[----:B------:R-:W-:Y:S01]  /*1210*/  IMAD.MOV R0, RZ, RZ, -R0 ;  /* 0x000000ffff007224 */ /* 0x000fe200078e0a00 */
[----:B------:R-:W-:Y:S01]  /*1220*/  IABS R212, R232 ;  /* 0x000000e800d47213 */ /* 0x000fe20000000000 */
[----:B------:R-:W-:Y:S01]  /*1230*/  IMAD R106, R72, R3, R106 ;  /* 0x00000003486a7224 */ /* 0x000fe200078e026a */
[----:B------:R-:W-:Y:S01]  /*1240*/  IABS R45, R231 ;  /* 0x000000e7002d7213 */ /* 0x000fe20000000000 */
[----:B------:R-:W-:Y:S01]  /*1250*/  IMAD.HI.U32 R3, R73, R48, RZ ;  /* 0x0000003049037227 */ /* 0x000fe200078e00ff */
[----:B------:R-:W-:-:S02]  /*1260*/  IABS R43, R235 ;  /* 0x000000eb002b7213 */ /* 0x000fc40000000000 */
[----:B------:R-:W-:Y:S01]  /*1270*/  LOP3.LUT R233, R74, 0x52, RZ, 0xfc, !PT ;  /* 0x000000524ae97812 */ /* 0x000fe200078efcff */
[----:B------:R-:W-:Y:S01]  /*1280*/  IMAD R52, R72, R7, R52 ;  /* 0x0000000748347224 */ /* 0x000fe200078e0234 */
[C---:B------:R-:W-:Y:S01]  /*1290*/  LOP3.LUT R7, R74.reuse, 0x2c, RZ, 0xfc, !PT ;  /* 0x0000002c4a077812 */ /* 0x040fe200078efcff */
[----:B------:R-:W-:Y:S01]  /*12a0*/  IMAD.MOV R5, RZ, RZ, -R5 ;  /* 0x000000ffff057224 */ /* 0x000fe200078e0a05 */
[----:B------:R-:W-:Y:S01]  /*12b0*/  LOP3.LUT R240, R74, 0x60, RZ, 0xfc, !PT ;  /* 0x000000604af07812 */ /* 0x000fe200078efcff */
[C---:B------:R-:W-:Y:S01]  /*12c0*/  IMAD R175, R72.reuse, R0, R175 ;  /* 0x0000000048af7224 */ /* 0x040fe200078e02af */
[----:B------:R-:W-:Y:S01]  /*12d0*/  IABS R104, R7 ;  /* 0x0000000700687213 */ /* 0x000fe20000000000 */
[C---:B------:R-:W-:Y:S01]  /*12e0*/  IMAD.HI.U32 R0, R73.reuse, R95, RZ ;  /* 0x0000005f49007227 */ /* 0x040fe200078e00ff */
[----:B------:R0:W-:Y:S01]  /*12f0*/  STL [R1+0x2fc], R7 ;  /* 0x0002fc0701007387 */ /* 0x0001e20000100800 */
[----:B------:R-:W-:Y:S02]  /*1300*/  IABS R44, R233 ;  /* 0x000000e9002c7213 */ /* 0x000fe40000000000 */
[----:B------:R-:W-:Y:S01]  /*1310*/  IMAD.MOV R3, RZ, RZ, -R3 ;  /* 0x000000ffff037224 */ /* 0x000fe200078e0a03 */
[----:B------:R1:W-:Y:S01]  /*1320*/  STL [R1+0x300], R6 ;  /* 0x0003000601007387 */ /* 0x0003e20000100800 */
[----:B------:R-:W-:Y:S01]  /*1330*/  IMAD R93, R72, R5, R93 ;  /* 0x00000005485d7224 */ /* 0x000fe200078e025d */
[----:B------:R-:W-:Y:S01]  /*1340*/  LOP3.LUT R8, R74, 0x54, RZ, 0xfc, !PT ;  /* 0x000000544a087812 */ /* 0x000fe200078efcff */
[----:B------:R-:W-:Y:S01]  /*1350*/  IMAD.HI.U32 R5, R73, R183, RZ ;  /* 0x000000b749057227 */ /* 0x000fe200078e00ff */
[----:B------:R-:W-:Y:S01]  /*1360*/  STL [R1+0x978], R224 ;  /* 0x000978e001007387 */ /* 0x000fe20000100800 */
[----:B------:R-:W-:-:S02]  /*1370*/  IABS R204, R240 ;  /* 0x000000f000cc7213 */ /* 0x000fc40000000000 */
[----:B------:R-:W-:Y:S01]  /*1380*/  IMAD.MOV R0, RZ, RZ, -R0 ;  /* 0x000000ffff007224 */ /* 0x000fe200078e0a00 */
[----:B0-----:R-:W-:Y:S01]  /*1390*/  LOP3.LUT R7, R74, 0x3c, RZ, 0xfc, !PT ;  /* 0x0000003c4a077812 */ /* 0x001fe200078efcff */
[----:B------:R-:W-:Y:S01]  /*13a0*/  IMAD R48, R72, R3, R48 ;  /* 0x0000000348307224 */ /* 0x000fe200078e0230 */
[----:B-1----:R-:W-:Y:S01]  /*13b0*/  LOP3.LUT R6, R74, 0x34, RZ, 0xfc, !PT ;  /* 0x000000344a067812 */ /* 0x002fe200078efcff */
[C---:B------:R-:W-:Y:S01]  /*13c0*/  IMAD.HI.U32 R3, R73.reuse, R207, RZ ;  /* 0x000000cf49037227 */ /* 0x040fe200078e00ff */
[----:B------:R-:W-:Y:S02]  /*13d0*/  IABS R112, R7 ;  /* 0x0000000700707213 */ /* 0x000fe40000000000 */
[----:B------:R-:W-:Y:S01]  /*13e0*/  IABS R108, R6 ;  /* 0x00000006006c7213 */ /* 0x000fe20000000000 */
[----:B------:R-:W-:Y:S01]  /*13f0*/  IMAD.MOV R5, RZ, RZ, -R5 ;  /* 0x000000ffff057224 */ /* 0x000fe200078e0a05 */
[----:B------:R0:W-:Y:S01]  /*1400*/  STL [R1+0x304], R6 ;  /* 0x0003040601007387 */ /* 0x0001e20000100800 */
[----:B------:R-:W-:Y:S01]  /*1410*/  IMAD R95, R72, R0, R95 ;  /* 0x00000000485f7224 */ /* 0x000fe200078e025f */
[----:B------:R-:W-:Y:S01]  /*1420*/  IABS R124, R8 ;  /* 0x00000008007c7213 */ /* 0x000fe20000000000 */
[----:B------:R-:W-:Y:S01]  /*1430*/  IMAD.HI.U32 R0, R73, R50, RZ ;  /* 0x0000003249007227 */ /* 0x000fe200078e00ff */
[----:B------:R-:W-:Y:S01]  /*1440*/  STL [R1+0x97c], R223 ;  /* 0x00097cdf01007387 */ /* 0x000fe20000100800 */
[----:B------:R-:W-:-:S02]  /*1450*/  LOP3.LUT R236, R74, 0x58, RZ, 0xfc, !PT ;  /* 0x000000584aec7812 */ /* 0x000fc400078efcff */
[----:B------:R-:W-:Y:S01]  /*1460*/  IMAD.MOV R3, RZ, RZ, -R3 ;  /* 0x000000ffff037224 */ /* 0x000fe200078e0a03 */
[----:B------:R-:W-:Y:S01]  /*1470*/  LOP3.LUT R241, R74, 0x6a, RZ, 0xfc, !PT ;  /* 0x0000006a4af17812 */ /* 0x000fe200078efcff */
[----:B------:R-:W-:Y:S01]  /*1480*/  IMAD R183, R72, R5, R183 ;  /* 0x0000000548b77224 */ /* 0x000fe200078e02b7 */
[----:B0-----:R-:W-:Y:S01]  /*1490*/  LOP3.LUT R6, R74, 0x36, RZ, 0xfc, !PT ;  /* 0x000000364a067812 */ /* 0x001fe200078efcff */
[----:B------:R-:W-:Y:S01]  /*14a0*/  IMAD.MOV R5, RZ, RZ, -R0 ;  /* 0x000000ffff057224 */ /* 0x000fe200078e0a00 */
[----:B------:R-:W-:Y:S01]  /*14b0*/  IABS R210, R236 ;  /* 0x000000ec00d27213 */ /* 0x000fe20000000000 */
[----:B------:R-:W-:Y:S01]  /*14c0*/  IMAD R207, R72, R3, R207 ;  /* 0x0000000348cf7224 */ /* 0x000fe200078e02cf */
[----:B------:R-:W-:Y:S01]  /*14d0*/  IABS R110, R6 ;  /* 0x00000006006e7213 */ /* 0x000fe20000000000 */
[----:B------:R-:W-:Y:S01]  /*14e0*/  IMAD.HI.U32 R0, R73, R101, RZ ;  /* 0x0000006549007227 */ /* 0x000fe200078e00ff */
[----:B------:R0:W-:Y:S01]  /*14f0*/  STL [R1+0x318], R6 ;  /* 0x0003180601007387 */ /* 0x0001e20000100800 */
[----:B------:R-:W-:-:S02]  /*1500*/  LOP3.LUT R239, R74, 0x62, RZ, 0xfc, !PT ;  /* 0x000000624aef7812 */ /* 0x000fc400078efcff */
[C---:B------:R-:W-:Y:S01]  /*1510*/  IMAD.HI.U32 R3, R73.reuse, R112, RZ ;  /* 0x0000007049037227 */ /* 0x040fe200078e00ff */
[----:B------:R-:W-:Y:S01]  /*1520*/  STL [R1+0x980], R226 ;  /* 0x000980e201007387 */ /* 0x000fe20000100800 */
[----:B------:R-:W-:Y:S02]  /*1530*/  IABS R41, R241 ;  /* 0x000000f100297213 */ /* 0x000fe40000000000 */
[----:B------:R-:W-:Y:S01]  /*1540*/  IMAD R50, R72, R5, R50 ;  /* 0x0000000548327224 */ /* 0x000fe200078e0232 */
[----:B------:R-:W-:Y:S01]  /*1550*/  STL [R1+0x984], R225 ;  /* 0x000984e101007387 */ /* 0x000fe20000100800 */
[C---:B------:R-:W-:Y:S01]  /*1560*/  IMAD.HI.U32 R5, R73.reuse, R49, RZ ;  /* 0x0000003149057227 */ /* 0x040fe200078e00ff */
[C---:B0-----:R-:W-:Y:S02]  /*1570*/  LOP3.LUT R6, R74.reuse, 0x3e, RZ, 0xfc, !PT ;  /* 0x0000003e4a067812 */ /* 0x041fe400078efcff */
[----:B------:R0:W-:Y:S01]  /*1580*/  STL [R1+0x31c], R7 ;  /* 0x00031c0701007387 */ /* 0x0001e20000100800 */
[----:B------:R-:W-:Y:S01]  /*1590*/  IMAD.MOV R0, RZ, RZ, -R0 ;  /* 0x000000ffff007224 */ /* 0x000fe200078e0a00 */
[----:B------:R-:W-:Y:S01]  /*15a0*/  IABS R114, R6 ;  /* 0x0000000600727213 */ /* 0x000fe20000000000 */
[----:B------:R-:W-:Y:S01]  /*15b0*/  IMAD.MOV R3, RZ, RZ, -R3 ;  /* 0x000000ffff037224 */ /* 0x000fe200078e0a03 */
[----:B------:R1:W-:Y:S01]  /*15c0*/  STL [R1+0x320], R6 ;  /* 0x0003200601007387 */ /* 0x0003e20000100800 */
[----:B------:R-:W-:Y:S01]  /*15d0*/  IMAD.MOV R5, RZ, RZ, -R5 ;  /* 0x000000ffff057224 */ /* 0x000fe200078e0a05 */
[----:B------:R-:W-:Y:S01]  /*15e0*/  LOP3.LUT R242, R74, 0x68, RZ, 0xfc, !PT ;  /* 0x000000684af27812 */ /* 0x000fe200078efcff */
[C---:B------:R-:W-:Y:S01]  /*15f0*/  IMAD R101, R72.reuse, R0, R101 ;  /* 0x0000000048657224 */ /* 0x040fe200078e0265 */
[----:B------:R-:W-:Y:S01]  /*1600*/  STL [R1+0x988], R228 ;  /* 0x000988e401007387 */ /* 0x000fe20000100800 */
[----:B------:R-:W-:Y:S01]  /*1610*/  IMAD R112, R72, R3, R112 ;  /* 0x0000000348707224 */ /* 0x000fe200078e0270 */
[----:B0-----:R-:W-:Y:S01]  /*1620*/  LOP3.LUT R7, R74, 0x44, RZ, 0xfc, !PT ;  /* 0x000000444a077812 */ /* 0x001fe200078efcff */
[----:B------:R-:W-:Y:S01]  /*1630*/  IMAD.HI.U32 R0, R73, R104, RZ ;  /* 0x0000006849007227 */ /* 0x000fe200078e00ff */
[----:B------:R-:W-:Y:S01]  /*1640*/  STL [R1+0x98c], R227 ;  /* 0x00098ce301007387 */ /* 0x000fe20000100800 */
[----:B------:R-:W-:-:S02]  /*1650*/  IABS R42, R239 ;  /* 0x000000ef002a7213 */ /* 0x000fc40000000000 */
[----:B-1----:R-:W-:Y:S01]  /*1660*/  LOP3.LUT R6, R74, 0x46, RZ, 0xfc, !PT ;  /* 0x000000464a067812 */ /* 0x002fe200078efcff */
[C---:B------:R-:W-:Y:S01]  /*1670*/  IMAD.HI.U32 R3, R73.reuse, R46, RZ ;  /* 0x0000002e49037227 */ /* 0x040fe200078e00ff */
[----:B------:R-:W-:Y:S01]  /*1680*/  STL [R1+0x324], R7 ;  /* 0x0003240701007387 */ /* 0x000fe20000100800 */
[----:B------:R-:W-:Y:S02]  /*1690*/  IABS R116, R7 ;  /* 0x0000000700747213 */ /* 0x000fe40000000000 */
[----:B------:R-:W-:Y:S01]  /*16a0*/  IMAD R49, R72, R5, R49 ;  /* 0x0000000548317224 */ /* 0x000fe200078e0231 */
[----:B------:R-:W-:Y:S01]  /*16b0*/  IABS R118, R6 ;  /* 0x0000000600767213 */ /* 0x000fe20000000000 */
[----:B------:R-:W-:Y:S01]  /*16c0*/  IMAD.MOV R5, RZ, RZ, -R0 ;  /* 0x000000ffff057224 */ /* 0x000fe200078e0a00 */
[----:B------:R0:W-:Y:S01]  /*16d0*/  STL [R1+0x338], R6 ;  /* 0x0003380601007387 */ /* 0x0001e20000100800 */
[----:B------:R-:W-:Y:S01]  /*16e0*/  IMAD.MOV R3, RZ, RZ, -R3 ;  /* 0x000000ffff037224 */ /* 0x000fe200078e0a03 */
[----:B------:R-:W-:Y:S01]  /*16f0*/  IABS R202, R242 ;  /* 0x000000f200ca7213 */ /* 0x000fe20000000000 */
[----:B------:R-:W-:Y:S01]  /*1700*/  IMAD.HI.U32 R0, R73, R199, RZ ;  /* 0x000000c749007227 */ /* 0x000fe200078e00ff */
[----:B------:R-:W-:Y:S01]  /*1710*/  STL [R1+0x990], R232 ;  /* 0x000990e801007387 */ /* 0x000fe20000100800 */
[----:B------:R-:W-:-:S02]  /*1720*/  LOP3.LUT R244, R74, 0x70, RZ, 0xfc, !PT ;  /* 0x000000704af47812 */ /* 0x000fc400078efcff */
[C---:B------:R-:W-:Y:S01]  /*1730*/  IMAD R104, R72.reuse, R5, R104 ;  /* 0x0000000548687224 */ /* 0x040fe200078e0268 */
[----:B------:R-:W-:Y:S01]  /*1740*/  STL [R1+0x994], R231 ;  /* 0x000994e701007387 */ /* 0x000fe20000100800 */
[----:B------:R-:W-:Y:S01]  /*1750*/  IMAD R46, R72, R3, R46 ;  /* 0x00000003482e7224 */ /* 0x000fe200078e022e */
[C---:B0-----:R-:W-:Y:S01]  /*1760*/  LOP3.LUT R6, R74.reuse, 0x4c, RZ, 0xfc, !PT ;  /* 0x0000004c4a067812 */ /* 0x041fe200078efcff */
[C---:B------:R-:W-:Y:S01]  /*1770*/  IMAD.HI.U32 R5, R73.reuse, R108, RZ ;  /* 0x0000006c49057227 */ /* 0x040fe200078e00ff */
[----:B------:R-:W-:Y:S02]  /*1780*/  IABS R196, R244 ;  /* 0x000000f400c47213 */ /* 0x000fe40000000000 */
[----:B------:R-:W-:Y:S01]  /*1790*/  IABS R120, R6 ;  /* 0x0000000600787213 */ /* 0x000fe20000000000 */
[----:B------:R-:W-:Y:S01]  /*17a0*/  IMAD.MOV R0, RZ, RZ, -R0 ;  /* 0x000000ffff007224 */ /* 0x000fe200078e0a00 */
[----:B------:R0:W-:Y:S01]  /*17b0*/  STL [R1+0x33c], R6 ;  /* 0x00033c0601007387 */ /* 0x0001e20000100800 */
[----:B------:R-:W-:Y:S01]  /*17c0*/  IMAD.HI.U32 R3, R73, R118, RZ ;  /* 0x0000007649037227 */ /* 0x000fe200078e00ff */
[----:B------:R-:W-:-:S02]  /*17d0*/  LOP3.LUT R243, R74, 0x72, RZ, 0xfc, !PT ;  /* 0x000000724af37812 */ /* 0x000fc400078efcff */
[----:B------:R-:W-:Y:S01]  /*17e0*/  LOP3.LUT R248, R74, 0x78, RZ, 0xfc, !PT ;  /* 0x000000784af87812 */ /* 0x000fe200078efcff */
[----:B------:R-:W-:Y:S01]  /*17f0*/  IMAD.MOV R5, RZ, RZ, -R5 ;  /* 0x000000ffff057224 */ /* 0x000fe200078e0a05 */
[----:B------:R-:W-:Y:S01]  /*1800*/  IABS R40, R243 ;  /* 0x000000f300287213 */ /* 0x000fe20000000000 */
[----:B------:R-:W-:Y:S01]  /*1810*/  IMAD R199, R72, R0, R199 ;  /* 0x0000000048c77224 */ /* 0x000fe200078e02c7 */
[----:B------:R-:W-:Y:S01]  /*1820*/  IABS R194, R248 ;  /* 0x000000f800c27213 */ /* 0x000fe20000000000 */
[----:B------:R-:W-:Y:S01]  /*1830*/  IMAD.MOV R3, RZ, RZ, -R3 ;  /* 0x000000ffff037224 */ /* 0x000fe200078e0a03 */
[C---:B0-----:R-:W-:Y:S01]  /*1840*/  LOP3.LUT R6, R74.reuse, 0x4e, RZ, 0xfc, !PT ;  /* 0x0000004e4a067812 */ /* 0x041fe200078efcff */
[C---:B------:R-:W-:Y:S01]  /*1850*/  IMAD.HI.U32 R0, R73.reuse, R110, RZ ;  /* 0x0000006e49007227 */ /* 0x040fe200078e00ff */
[----:B------:R-:W-:Y:S02]  /*1860*/  LOP3.LUT R250, R74, 0x80, RZ, 0xfc, !PT ;  /* 0x000000804afa7812 */ /* 0x000fe400078efcff */
[----:B------:R-:W-:Y:S01]  /*1870*/  IABS R122, R6 ;  /* 0x00000006007a7213 */ /* 0x000fe20000000000 */
[C---:B------:R-:W-:Y:S01]  /*1880*/  IMAD R108, R72.reuse, R5, R108 ;  /* 0x00000005486c7224 */ /* 0x040fe200078e026c */
[----:B------:R0:W-:Y:S01]  /*1890*/  STL [R1+0x340], R6 ;  /* 0x0003400601007387 */ /* 0x0001e20000100800 */
[----:B------:R-:W-:Y:S01]  /*18a0*/  IMAD R118, R72, R3, R118 ;  /* 0x0000000348767224 */ /* 0x000fe200078e0276 */
[C---:B------:R-:W-:Y:S01]  /*18b0*/  LOP3.LUT R249, R74.reuse, 0x82, RZ, 0xfc, !PT ;  /* 0x000000824af97812 */ /* 0x040fe200078efcff */
[----:B------:R-:W-:Y:S01]  /*18c0*/  IMAD.MOV R5, RZ, RZ, -R0 ;  /* 0x000000ffff057224 */ /* 0x000fe200078e0a00 */
[----:B------:R-:W-:Y:S01]  /*18d0*/  STL [R1+0x998], R234 ;  /* 0x000998ea01007387 */ /* 0x000fe20000100800 */
[----:B------:R-:W-:Y:S01]  /*18e0*/  IMAD.HI.U32 R3, R73, R120, RZ ;  /* 0x0000007849037227 */ /* 0x000fe200078e00ff */
[----:B------:R-:W-:-:S02]  /*18f0*/  LOP3.LUT R247, R74, 0x7a, RZ, 0xfc, !PT ;  /* 0x0000007a4af77812 */ /* 0x000fc400078efcff */
[----:B------:R-:W-:Y:S01]  /*1900*/  STL [R1+0x99c], R233 ;  /* 0x00099ce901007387 */ /* 0x000fe20000100800 */
[C---:B------:R-:W-:Y:S01]  /*1910*/  IMAD.HI.U32 R0, R73.reuse, R47, RZ ;  /* 0x0000002f49007227 */ /* 0x040fe200078e00ff */
[----:B0-----:R-:W-:Y:S02]  /*1920*/  LOP3.LUT R6, R74, 0x56, RZ, 0xfc, !PT ;  /* 0x000000564a067812 */ /* 0x001fe400078efcff */
[----:B------:R0:W-:Y:S01]  /*1930*/  STL [R1+0x344], R8 ;  /* 0x0003440801007387 */ /* 0x0001e20000100800 */
[----:B------:R-:W-:Y:S01]  /*1940*/  IMAD.MOV R3, RZ, RZ, -R3 ;  /* 0x000000ffff037224 */ /* 0x000fe200078e0a03 */
[----:B------:R-:W-:Y:S01]  /*1950*/  IABS R126, R6 ;  /* 0x00000006007e7213 */ /* 0x000fe20000000000 */
[----:B------:R-:W-:Y:S01]  /*1960*/  IMAD.MOV R0, RZ, RZ, -R0 ;  /* 0x000000ffff007224 */ /* 0x000fe200078e0a00 */
[----:B------:R1:W-:Y:S01]  /*1970*/  STL [R1+0x358], R6 ;  /* 0x0003580601007387 */ /* 0x0003e20000100800 */
[C---:B------:R-:W-:Y:S01]  /*1980*/  IMAD R120, R72.reuse, R3, R120 ;  /* 0x0000000348787224 */ /* 0x040fe200078e0278 */
[----:B------:R-:W-:Y:S01]  /*1990*/  IABS R188, R250 ;  /* 0x000000fa00bc7213 */ /* 0x000fe20000000000 */
[----:B------:R-:W-:Y:S01]  /*19a0*/  IMAD R47, R72, R0, R47 ;  /* 0x00000000482f7224 */ /* 0x000fe200078e022f */
[----:B------:R-:W-:Y:S01]  /*19b0*/  STL [R1+0x9a0], R236 ;  /* 0x0009a0ec01007387 */ /* 0x000fe20000100800 */
[----:B------:R-:W-:Y:S01]  /*19c0*/  IMAD.HI.U32 R3, R73, R211, RZ ;  /* 0x000000d349037227 */ /* 0x000fe200078e00ff */
[----:B0-----:R-:W-:-:S02]  /*19d0*/  LOP3.LUT R8, R74, 0x64, RZ, 0xfc, !PT ;  /* 0x000000644a087812 */ /* 0x001fc400078efcff */
[----:B------:R-:W-:Y:S01]  /*19e0*/  IABS R38, R249 ;  /* 0x000000f900267213 */ /* 0x000fe20000000000 */
[C---:B------:R-:W-:Y:S01]  /*19f0*/  IMAD.HI.U32 R0, R73.reuse, R215, RZ ;  /* 0x000000d749007227 */ /* 0x040fe200078e00ff */
[----:B-1----:R-:W-:Y:S02]  /*1a00*/  LOP3.LUT R6, R74, 0x5c, RZ, 0xfc, !PT ;  /* 0x0000005c4a067812 */ /* 0x002fe400078efcff */
[----:B------:R-:W-:Y:S01]  /*1a10*/  IABS R132, R8 ;  /* 0x0000000800847213 */ /* 0x000fe20000000000 */
[----:B------:R-:W-:Y:S01]  /*1a20*/  IMAD.MOV R3, RZ, RZ, -R3 ;  /* 0x000000ffff037224 */ /* 0x000fe200078e0a03 */
[----:B------:R-:W-:Y:S01]  /*1a30*/  IABS R128, R6 ;  /* 0x0000000600807213 */ /* 0x000fe20000000000 */
[----:B------:R-:W-:Y:S01]  /*1a40*/  IMAD R110, R72, R5, R110 ;  /* 0x00000005486e7224 */ /* 0x000fe200078e026e */
[----:B------:R0:W-:Y:S01]  /*1a50*/  STL [R1+0x35c], R6 ;  /* 0x00035c0601007387 */ /* 0x0001e20000100800 */
[----:B------:R-:W-:Y:S01]  /*1a60*/  IMAD.MOV R0, RZ, RZ, -R0 ;  /* 0x000000ffff007224 */ /* 0x000fe200078e0a00 */
[----:B------:R-:W-:Y:S01]  /*1a70*/  IABS R39, R247 ;  /* 0x000000f700277213 */ /* 0x000fe20000000000 */
[----:B------:R-:W-:Y:S01]  /*1a80*/  IMAD.HI.U32 R5, R73, R114, RZ ;  /* 0x0000007249057227 */ /* 0x000fe200078e00ff */
[----:B------:R-:W-:Y:S01]  /*1a90*/  STL [R1+0x9a4], R235 ;  /* 0x0009a4eb01007387 */ /* 0x000fe20000100800 */
[----:B------:R-:W-:-:S02]  /*1aa0*/  LOP3.LUT R9, R74, 0x148, RZ, 0xfc, !PT ;  /* 0x000001484a097812 */ /* 0x000fc400078efcff */
[----:B------:R-:W-:Y:S01]  /*1ab0*/  IMAD R211, R72, R3, R211 ;  /* 0x0000000348d37224 */ /* 0x000fe200078e02d3 */
[----:B------:R-:W-:Y:S01]  /*1ac0*/  LOP3.LUT R10, R74, 0x156, RZ, 0xfc, !PT ;  /* 0x000001564a0a7812 */ /* 0x000fe200078efcff */
[----:B------:R-:W-:Y:S01]  /*1ad0*/  IMAD R215, R72, R0, R215 ;  /* 0x0000000048d77224 */ /* 0x000fe200078e02d7 */
[C---:B0-----:R-:W-:Y:S01]  /*1ae0*/  LOP3.LUT R6, R74.reuse, 0x5e, RZ, 0xfc, !PT ;  /* 0x0000005e4a067812 */ /* 0x041fe200078efcff */
[C---:B------:R-:W-:Y:S01]  /*1af0*/  IMAD.HI.U32 R3, R73.reuse, R126, RZ ;  /* 0x0000007e49037227 */ /* 0x040fe200078e00ff */
[----:B------:R-:W-:Y:S02]  /*1b00*/  LOP3.LUT R11, R74, 0x152, RZ, 0xfc, !PT ;  /* 0x000001524a0b7812 */ /* 0x000fe400078efcff */
[----:B------:R-:W-:Y:S01]  /*1b10*/  IABS R130, R6 ;  /* 0x0000000600827213 */ /* 0x000fe20000000000 */
[----:B------:R-:W-:Y:S01]  /*1b20*/  IMAD.MOV R5, RZ, RZ, -R5 ;  /* 0x000000ffff057224 */ /* 0x000fe200078e0a05 */
[----:B------:R0:W-:Y:S01]  /*1b30*/  STL [R1+0x378], R6 ;  /* 0x0003780601007387 */ /* 0x0001e20000100800 */
[----:B------:R-:W-:Y:S01]  /*1b40*/  IMAD.HI.U32 R0, R73, R116, RZ ;  /* 0x0000007449007227 */ /* 0x000fe200078e00ff */
[----:B------:R-:W-:-:S02]  /*1b50*/  IABS R88, R11 ;  /* 0x0000000b00587213 */ /* 0x000fc40000000000 */
[----:B------:R-:W-:Y:S01]  /*1b60*/  STL [R1+0x9a8], R240 ;  /* 0x0009a8f001007387 */ /* 0x000fe20000100800 */
[----:B------:R-:W-:Y:S01]  /*1b70*/  IMAD.MOV R3, RZ, RZ, -R3 ;  /* 0x000000ffff037224 */ /* 0x000fe200078e0a03 */
[----:B------:R-:W-:Y:S01]  /*1b80*/  LOP3.LUT R12, R74, 0x158, RZ, 0xfc, !PT ;  /* 0x000001584a0c7812 */ /* 0x000fe200078efcff */
[----:B------:R-:W-:Y:S01]  /*1b90*/  IMAD R114, R72, R5, R114 ;  /* 0x0000000548727224 */ /* 0x000fe200078e0272 */
[----:B------:R-:W-:Y:S01]  /*1ba0*/  STL [R1+0x9ac], R239 ;  /* 0x0009acef01007387 */ /* 0x000fe20000100800 */
[----:B------:R-:W-:Y:S01]  /*1bb0*/  IMAD.MOV R7, RZ, RZ, -R0 ;  /* 0x000000ffff077224 */ /* 0x000fe200078e0a00 */
[C---:B0-----:R-:W-:Y:S01]  /*1bc0*/  LOP3.LUT R6, R74.reuse, 0x66, RZ, 0xfc, !PT ;  /* 0x000000664a067812 */ /* 0x041fe200078efcff */
[C---:B------:R-:W-:Y:S01]  /*1bd0*/  IMAD.HI.U32 R5, R73.reuse, R212, RZ ;  /* 0x000000d449057227 */ /* 0x040fe200078e00ff */
[----:B------:R0:W-:Y:S01]  /*1be0*/  STL [R1+0x37c], R8 ;  /* 0x00037c0801007387 */ /* 0x0001e20000100800 */
[----:B------:R-:W-:Y:S02]  /*1bf0*/  LOP3.LUT R13, R74, 0x15c, RZ, 0xfc, !PT ;  /* 0x0000015c4a0d7812 */ /* 0x000fe400078efcff */
[----:B------:R-:W-:Y:S01]  /*1c00*/  IMAD.HI.U32 R0, R73, R45, RZ ;  /* 0x0000002d49007227 */ /* 0x000fe200078e00ff */
[----:B------:R1:W-:Y:S01]  /*1c10*/  STL [R1+0x668], R6 ;  /* 0x0006680601007387 */ /* 0x0003e20000100800 */
[----:B------:R-:W-:-:S02]  /*1c20*/  IABS R134, R6 ;  /* 0x0000000600867213 */ /* 0x000fc40000000000 */
[----:B------:R-:W-:Y:S01]  /*1c30*/  IMAD R126, R72, R3, R126 ;  /* 0x00000003487e7224 */ /* 0x000fe200078e027e */
[----:B------:R-:W-:Y:S01]  /*1c40*/  STL [R1+0x9b0], R242 ;  /* 0x0009b0f201007387 */ /* 0x000fe20000100800 */
[C---:B------:R-:W-:Y:S01]  /*1c50*/  IMAD.HI.U32 R3, R73.reuse, R43, RZ ;  /* 0x0000002b49037227 */ /* 0x040fe200078e00ff */
[C---:B0-----:R-:W-:Y:S02]  /*1c60*/  LOP3.LUT R8, R74.reuse, 0x6c, RZ, 0xfc, !PT ;  /* 0x0000006c4a087812 */ /* 0x041fe400078efcff */
[C---:B------:R-:W-:Y:S01]  /*1c70*/  LOP3.LUT R14, R74.reuse, 0x166, RZ, 0xfc, !PT ;  /* 0x000001664a0e7812 */ /* 0x040fe200078efcff */
[----:B------:R-:W-:Y:S01]  /*1c80*/  IMAD.MOV R5, RZ, RZ, -R5 ;  /* 0x000000ffff057224 */ /* 0x000fe200078e0a05 */
[----:B-1----:R-:W-:Y:S01]  /*1c90*/  LOP3.LUT R6, R74, 0x6e, RZ, 0xfc, !PT ;  /* 0x0000006e4a067812 */ /* 0x002fe200078efcff */
[----:B------:R-:W-:Y:S01]  /*1ca0*/  IMAD.MOV R0, RZ, RZ, -R0 ;  /* 0x000000ffff007224 */ /* 0x000fe200078e0a00 */
[----:B------:R0:W-:Y:S01]  /*1cb0*/  STL [R1+0x67c], R8 ;  /* 0x00067c0801007387 */ /* 0x0001e20000100800 */
[----:B------:R-:W-:Y:S01]  /*1cc0*/  IMAD.MOV R3, RZ, RZ, -R3 ;  /* 0x000000ffff037224 */ /* 0x000fe200078e0a03 */
[----:B------:R-:W-:Y:S01]  /*1cd0*/  IABS R136, R6 ;  /* 0x0000000600887213 */ /* 0x000fe20000000000 */
[C---:B------:R-:W-:Y:S01]  /*1ce0*/  IMAD R212, R72.reuse, R5, R212 ;  /* 0x0000000548d47224 */ /* 0x040fe200078e02d4 */
[----:B------:R1:W-:Y:S01]  /*1cf0*/  STL [R1+0x680], R6 ;  /* 0x0006800601007387 */ /* 0x0003e20000100800 */
[----:B------:R-:W-:Y:S01]  /*1d00*/  IMAD R45, R72, R0, R45 ;  /* 0x00000000482d7224 */ /* 0x000fe200078e022d */
[----:B------:R-:W-:Y:S01]  /*1d10*/  IABS R133, R8 ;  /* 0x0000000800857213 */ /* 0x000fe20000000000 */
[----:B------:R-:W-:Y:S01]  /*1d20*/  IMAD.HI.U32 R0, R73, R122, RZ ;  /* 0x0000007a49007227 */ /* 0x000fe200078e00ff */
[----:B------:R-:W-:-:S02]  /*1d30*/  LOP3.LUT R15, R74, 0x172, RZ, 0xfc, !PT ;  /* 0x000001724a0f7812 */ /* 0x000fc400078efcff */
[C---:B0-----:R-:W-:Y:S01]  /*1d40*/  LOP3.LUT R8, R74.reuse, 0x7c, RZ, 0xfc, !PT ;  /* 0x0000007c4a087812 */ /* 0x041fe200078efcff */
[C---:B------:R-:W-:Y:S01]  /*1d50*/  IMAD.HI.U32 R5, R73.reuse, R44, RZ ;  /* 0x0000002c49057227 */ /* 0x040fe200078e00ff */
[----:B------:R-:W-:Y:S02]  /*1d60*/  IABS R96, R15 ;  /* 0x0000000f00607213 */ /* 0x000fe40000000000 */
[----:B-1----:R-:W-:Y:S01]  /*1d70*/  LOP3.LUT R6, R74, 0x74, RZ, 0xfc, !PT ;  /* 0x000000744a067812 */ /* 0x002fe200078efcff */
[C---:B------:R-:W-:Y:S01]  /*1d80*/  IMAD R43, R72.reuse, R3, R43 ;  /* 0x00000003482b7224 */ /* 0x040fe200078e022b */
[----:B------:R-:W-:Y:S01]  /*1d90*/  IABS R137, R8 ;  /* 0x0000000800897213 */ /* 0x000fe20000000000 */
[----:B------:R-:W-:Y:S01]  /*1da0*/  IMAD R116, R72, R7, R116 ;  /* 0x0000000748747224 */ /* 0x000fe200078e0274 */
[----:B------:R-:W-:Y:S01]  /*1db0*/  IABS R135, R6 ;  /* 0x0000000600877213 */ /* 0x000fe20000000000 */
[----:B------:R-:W-:Y:S01]  /*1dc0*/  IMAD.HI.U32 R3, R73, R204, RZ ;  /* 0x000000cc49037227 */ /* 0x000fe200078e00ff */
[----:B------:R0:W-:Y:S01]  /*1dd0*/  STL [R1+0x68c], R6 ;  /* 0x00068c0601007387 */ /* 0x0001e20000100800 */
[----:B------:R-:W-:-:S02]  /*1de0*/  LOP3.LUT R17, R74, 0x17a, RZ, 0xfc, !PT ;  /* 0x0000017a4a117812 */ /* 0x000fc400078efcff */
[----:B------:R-:W-:Y:S01]  /*1df0*/  IMAD.MOV R7, RZ, RZ, -R0 ;  /* 0x000000ffff077224 */ /* 0x000fe200078e0a00 */
[C---:B------:R-:W-:Y:S01]  /*1e00*/  LOP3.LUT R16, R74.reuse, 0x17c, RZ, 0xfc, !PT ;  /* 0x0000017c4a107812 */ /* 0x040fe200078efcff */
[----:B------:R-:W-:Y:S01]  /*1e10*/  IMAD.MOV R5, RZ, RZ, -R5 ;  /* 0x000000ffff057224 */ /* 0x000fe200078e0a05 */
[----:B------:R-:W-:Y:S01]  /*1e20*/  IABS R98, R17 ;  /* 0x0000001100627213 */ /* 0x000fe20000000000 */
[C---:B------:R-:W-:Y:S01]  /*1e30*/  IMAD.HI.U32 R0, R73.reuse, R124, RZ ;  /* 0x0000007c49007227 */ /* 0x040fe200078e00ff */
[C---:B------:R-:W-:Y:S02]  /*1e40*/  LOP3.LUT R18, R74.reuse, 0x184, RZ, 0xfc, !PT ;  /* 0x000001844a127812 */ /* 0x040fe400078efcff */
[C---:B0-----:R-:W-:Y:S01]  /*1e50*/  LOP3.LUT R6, R74.reuse, 0x76, RZ, 0xfc, !PT ;  /* 0x000000764a067812 */ /* 0x041fe200078efcff */
[----:B------:R-:W-:Y:S01]  /*1e60*/  IMAD.MOV R3, RZ, RZ, -R3 ;  /* 0x000000ffff037224 */ /* 0x000fe200078e0a03 */
[----:B------:R-:W-:Y:S01]  /*1e70*/  LOP3.LUT R19, R74, 0x18e, RZ, 0xfc, !PT ;  /* 0x0000018e4a137812 */ /* 0x000fe200078efcff */
[C---:B------:R-:W-:Y:S01]  /*1e80*/  IMAD R44, R72.reuse, R5, R44 ;  /* 0x00000005482c7224 */ /* 0x040fe200078e022c */
[----:B------:R-:W-:Y:S01]  /*1e90*/  IABS R138, R6 ;  /* 0x00000006008a7213 */ /* 0x000fe20000000000 */
[----:B------:R-:W-:Y:S01]  /*1ea0*/  IMAD.MOV R5, RZ, RZ, -R0 ;  /* 0x000000ffff057224 */ /* 0x000fe200078e0a00 */
[----:B------:R0:W-:Y:S01]  /*1eb0*/  STL [R1+0x690], R6 ;  /* 0x0006900601007387 */ /* 0x0001e20000100800 */
[----:B------:R-:W-:Y:S01]  /*1ec0*/  IMAD R204, R72, R3, R204 ;  /* 0x0000000348cc7224 */ /* 0x000fe200078e02cc */
[C---:B------:R-:W-:Y:S01]  /*1ed0*/  LOP3.LUT R20, R74.reuse, 0x19a, RZ, 0xfc, !PT ;  /* 0x0000019a4a147812 */ /* 0x040fe200078efcff */
[----:B------:R-:W-:Y:S01]  /*1ee0*/  IMAD.HI.U32 R3, R73, R132, RZ ;  /* 0x0000008449037227 */ /* 0x000fe200078e00ff */
[----:B------:R1:W-:Y:S01]  /*1ef0*/  STL [R1+0x6b4], R8 ;  /* 0x0006b40801007387 */ /* 0x0003e20000100800 */
[----:B------:R-:W-:-:S02]  /*1f00*/  LOP3.LUT R21, R74, 0x1a2, RZ, 0xfc, !PT ;  /* 0x000001a24a157812 */ /* 0x000fc400078efcff */
[----:B------:R-:W-:Y:S01]  /*1f10*/  IMAD R124, R72, R5, R124 ;  /* 0x00000005487c7224 */ /* 0x000fe200078e027c */
[----:B------:R-:W-:Y:S01]  /*1f20*/  IABS R107, R20 ;  /* 0x00000014006b7213 */ /* 0x000fe20000000000 */
[C---:B------:R-:W-:Y:S01]  /*1f30*/  IMAD.HI.U32 R0, R73.reuse, R210, RZ ;  /* 0x000000d249007227 */ /* 0x040fe200078e00ff */
[C---:B0-----:R-:W-:Y:S02]  /*1f40*/  LOP3.LUT R6, R74.reuse, 0x7e, RZ, 0xfc, !PT ;  /* 0x0000007e4a067812 */ /* 0x041fe400078efcff */
[----:B------:R-:W-:Y:S01]  /*1f50*/  IABS R109, R21 ;  /* 0x00000015006d7213 */ /* 0x000fe20000000000 */
[C---:B------:R-:W-:Y:S01]  /*1f60*/  IMAD.HI.U32 R5, R73.reuse, R128, RZ ;  /* 0x0000008049057227 */ /* 0x040fe200078e00ff */
[----:B------:R-:W-:Y:S01]  /*1f70*/  IABS R140, R6 ;  /* 0x00000006008c7213 */ /* 0x000fe20000000000 */
[----:B------:R0:W-:Y:S01]  /*1f80*/  STL [R1+0x804], R6 ;  /* 0x0008040601007387 */ /* 0x0001e20000100800 */
[C---:B-1----:R-:W-:Y:S01]  /*1f90*/  LOP3.LUT R8, R74.reuse, 0x86, RZ, 0xfc, !PT ;  /* 0x000000864a087812 */ /* 0x042fe200078efcff */
[----:B------:R-:W-:Y:S01]  /*1fa0*/  IMAD.MOV R3, RZ, RZ, -R3 ;  /* 0x000000ffff037224 */ /* 0x000fe200078e0a03 */
[----:B------:R-:W-:Y:S01]  /*1fb0*/  LOP3.LUT R22, R74, 0x1a8, RZ, 0xfc, !PT ;  /* 0x000001a84a167812 */ /* 0x000fe200078efcff */
[----:B------:R-:W-:Y:S01]  /*1fc0*/  IMAD R122, R72, R7, R122 ;  /* 0x00000007487a7224 */ /* 0x000fe200078e027a */
[----:B------:R-:W-:Y:S01]  /*1fd0*/  IABS R142, R8 ;  /* 0x00000008008e7213 */ /* 0x000fe20000000000 */
[----:B------:R-:W-:Y:S01]  /*1fe0*/  IMAD.MOV R7, RZ, RZ, -R0 ;  /* 0x000000ffff077224 */ /* 0x000fe200078e0a00 */
[C---:B------:R-:W-:Y:S01]  /*1ff0*/  LOP3.LUT R70, R74.reuse, 0x1ac, RZ, 0xfc, !PT ;  /* 0x000001ac4a467812 */ /* 0x040fe200078efcff */
[----:B------:R-:W-:Y:S01]  /*2000*/  IMAD.MOV R5, RZ, RZ, -R5 ;  /* 0x000000ffff057224 */ /* 0x000fe200078e0a05 */
[C---:B------:R-:W-:Y:S01]  /*2010*/  LOP3.LUT R71, R74.reuse, 0x1c2, RZ, 0xfc, !PT ;  /* 0x000001c24a477812 */ /* 0x040fe200078efcff */
[----:B------:R-:W-:Y:S01]  /*2020*/  IMAD.HI.U32 R0, R73, R130, RZ ;  /* 0x0000008249007227 */ /* 0x000fe200078e00ff */
[----:B0-----:R-:W-:-:S02]  /*2030*/  LOP3.LUT R6, R74, 0x84, RZ, 0xfc, !PT ;  /* 0x000000844a067812 */ /* 0x001fc400078efcff */
[C---:B------:R-:W-:Y:S01]  /*2040*/  ISETP.GT.U32.AND P3, PT, R72.reuse, R55, PT ;  /* 0x000000374800720c */ /* 0x040fe20003f64070 */
[C---:B------:R-:W-:Y:S01]  /*2050*/  IMAD R132, R72.reuse, R3, R132 ;  /* 0x0000000348847224 */ /* 0x040fe200078e0284 */
[----:B------:R-:W-:Y:S01]  /*2060*/  IABS R139, R6 ;  /* 0x00000006008b7213 */ /* 0x000fe20000000000 */
[C---:B------:R-:W-:Y:S01]  /*2070*/  IMAD.HI.U32 R3, R73.reuse, R41, RZ ;  /* 0x0000002949037227 */ /* 0x040fe200078e00ff */
[----:B------:R0:W-:Y:S01]  /*2080*/  STL [R1+0x808], R6 ;  /* 0x0008080601007387 */ /* 0x0001e20000100800 */
[C---:B------:R-:W-:Y:S02]  /*2090*/  ISETP.GT.U32.AND P2, PT, R72.reuse, R83, PT ;  /* 0x000000534800720c */ /* 0x040fe40003f44070 */
[C---:B------:R-:W-:Y:S01]  /*20a0*/  IMAD R128, R72.reuse, R5, R128 ;  /* 0x0000000548807224 */ /* 0x040fe200078e0280 */
[----:B------:R1:W-:Y:S01]  /*20b0*/  STL [R1+0x80c], R8 ;  /* 0x00080c0801007387 */ /* 0x0003e20000100800 */
[----:B------:R-:W-:Y:S01]  /*20c0*/  IMAD.MOV R5, RZ, RZ, -R0 ;  /* 0x000000ffff057224 */ /* 0x000fe200078e0a00 */
[C---:B------:R-:W-:Y:S01]  /*20d0*/  ISETP.GT.U32.AND P5, PT, R72.reuse, R85, PT ;  /* 0x000000554800720c */ /* 0x040fe20003fa4070 */
[----:B------:R-:W-:Y:S01]  /*20e0*/  IMAD.MOV R3, RZ, RZ, -R3 ;  /* 0x000000ffff037224 */ /* 0x000fe200078e0a03 */
[C---:B------:R-:W-:Y:S01]  /*20f0*/  ISETP.GT.U32.AND P6, PT, R72.reuse, R75, PT ;  /* 0x0000004b4800720c */ /* 0x040fe20003fc4070 */
[----:B------:R-:W-:Y:S01]  /*2100*/  IMAD R130, R72, R5, R130 ;  /* 0x0000000548827224 */ /* 0x000fe200078e0282 */
[----:B0-----:R-:W-:Y:S01]  /*2110*/  LOP3.LUT R6, R74, 0x88, RZ, 0xfc, !PT ;  /* 0x000000884a067812 */ /* 0x001fe200078efcff */
[----:B------:R-:W-:Y:S01]  /*2120*/  IMAD.HI.U32 R0, R73, R42, RZ ;  /* 0x0000002a49007227 */ /* 0x000fe200078e00ff */
[----:B------:R-:W-:-:S02]  /*2130*/  IABS R117, R71 ;  /* 0x0000004700757213 */ /* 0x000fc40000000000 */
[----:B------:R-:W-:Y:S01]  /*2140*/  IABS R186, R6 ;  /* 0x0000000600ba7213 */ /* 0x000fe20000000000 */
[C---:B------:R-:W-:Y:S01]  /*2150*/  IMAD.HI.U32 R5, R73.reuse, R134, RZ ;  /* 0x0000008649057227 */ /* 0x040fe200078e00ff */
[C---:B------:R-:W-:Y:S02]  /*2160*/  LOP3.LUT R6, R74.reuse, 0x8e, RZ, 0xfc, !PT ;  /* 0x0000008e4a067812 */ /* 0x040fe400078efcff */
[----:B-1----:R-:W-:Y:S01]  /*2170*/  LOP3.LUT R8, R74, 0x8a, RZ, 0xfc, !PT ;  /* 0x0000008a4a087812 */ /* 0x002fe200078efcff */
[----:B------:R-:W-:Y:S01]  /*2180*/  IMAD R41, R72, R3, R41 ;  /* 0x0000000348297224 */ /* 0x000fe200078e0229 */
[----:B------:R-:W-:Y:S01]  /*2190*/  IABS R144, R6 ;  /* 0x0000000600907213 */ /* 0x000fe20000000000 */
[C---:B------:R-:W-:Y:S01]  /*21a0*/  IMAD.HI.U32 R3, R73.reuse, R136, RZ ;  /* 0x0000008849037227 */ /* 0x040fe200078e00ff */
[----:B------:R-:W-:Y:S02]  /*21b0*/  IABS R37, R8 ;  /* 0x0000000800257213 */ /* 0x000fe40000000000 */
[----:B------:R-:W-:Y:S01]  /*21c0*/  LOP3.LUT R8, R74, 0x94, RZ, 0xfc, !PT ;  /* 0x000000944a087812 */ /* 0x000fe200078efcff */
[----:B------:R-:W-:Y:S01]  /*21d0*/  IMAD R210, R72, R7, R210 ;  /* 0x0000000748d27224 */ /* 0x000fe200078e02d2 */
[C---:B------:R-:W-:Y:S01]  /*21e0*/  LOP3.LUT R251, R74.reuse, 0x1d8, RZ, 0xfc, !PT ;  /* 0x000001d84afb7812 */ /* 0x040fe200078efcff */
[----:B------:R-:W-:Y:S01]  /*21f0*/  IMAD.MOV R7, RZ, RZ, -R0 ;  /* 0x000000ffff077224 */ /* 0x000fe200078e0a00 */
[----:B------:R-:W-:Y:S01]  /*2200*/  IABS R143, R8 ;  /* 0x00000008008f7213 */ /* 0x000fe20000000000 */
[----:B------:R-:W-:Y:S01]  /*2210*/  IMAD.MOV R5, RZ, RZ, -R5 ;  /* 0x000000ffff057224 */ /* 0x000fe200078e0a05 */
[C---:B------:R-:W-:Y:S01]  /*2220*/  LOP3.LUT R123, R74.reuse, 0x1da, RZ, 0xfc, !PT ;  /* 0x000001da4a7b7812 */ /* 0x040fe200078efcff */
[----:B------:R-:W-:Y:S01]  /*2230*/  IMAD.HI.U32 R0, R73, R202, RZ ;  /* 0x000000ca49007227 */ /* 0x000fe200078e00ff */
[----:B------:R-:W-:-:S02]  /*2240*/  LOP3.LUT R252, R74, 0x1f0, RZ, 0xfc, !PT ;  /* 0x000001f04afc7812 */ /* 0x000fc400078efcff */
[----:B------:R-:W-:Y:S01]  /*2250*/  LOP3.LUT R127, R74, 0x1ea, RZ, 0xfc, !PT ;  /* 0x000001ea4a7f7812 */ /* 0x000fe200078efcff */
[----:B------:R-:W-:Y:S02]  /*2260*/  IMAD.MOV R3, RZ, RZ, -R3 ;  /* 0x000000ffff037224 */ /* 0x000fe400078e0a03 */
[----:B------:R-:W-:Y:S02]  /*2270*/  IMAD R134, R72, R5, R134 ;  /* 0x0000000548867224 */ /* 0x000fe400078e0286 */
[----:B------:R-:W-:Y:S02]  /*2280*/  IMAD.MOV R5, RZ, RZ, -R0 ;  /* 0x000000ffff057224 */ /* 0x000fe400078e0a00 */
[----:B------:R-:W-:-:S04]  /*2290*/  IMAD.HI.U32 R0, R73, R133, RZ ;  /* 0x0000008549007227 */ /* 0x000fc800078e00ff */
[----:B------:R-:W-:Y:S02]  /*22a0*/  IMAD R136, R72, R3, R136 ;  /* 0x0000000348887224 */ /* 0x000fe400078e0288 */
[----:B------:R-:W-:-:S04]  /*22b0*/  IMAD.HI.U32 R3, R73, R135, RZ ;  /* 0x0000008749037227 */ /* 0x000fc800078e00ff */
[----:B------:R-:W-:Y:S02]  /*22c0*/  IMAD R202, R72, R5, R202 ;  /* 0x0000000548ca7224 */ /* 0x000fe400078e02ca */
[----:B------:R-:W-:-:S04]  /*22d0*/  IMAD.HI.U32 R5, R73, R196, RZ ;  /* 0x000000c449057227 */ /* 0x000fc800078e00ff */
[----:B------:R-:W-:Y:S02]  /*22e0*/  IMAD.MOV R0, RZ, RZ, -R0 ;  /* 0x000000ffff007224 */ /* 0x000fe400078e0a00 */
[----:B------:R-:W-:Y:S02]  /*22f0*/  IMAD.MOV R3, RZ, RZ, -R3 ;  /* 0x000000ffff037224 */ /* 0x000fe400078e0a03 */
[----:B------:R-:W-:Y:S02]  /*2300*/  IMAD.MOV R5, RZ, RZ, -R5 ;  /* 0x000000ffff057224 */ /* 0x000fe400078e0a05 */
[----:B------:R-:W-:Y:S02]  /*2310*/  IMAD R133, R72, R0, R133 ;  /* 0x0000000048857224 */ /* 0x000fe400078e0285 */
[----:B------:R-:W-:-:S04]  /*2320*/  IMAD.HI.U32 R0, R73, R40, RZ ;  /* 0x0000002849007227 */ /* 0x000fc800078e00ff */
[----:B------:R-:W-:Y:S02]  /*2330*/  IMAD R135, R72, R3, R135 ;  /* 0x0000000348877224 */ /* 0x000fe400078e0287 */
[----:B------:R-:W-:-:S04]  /*2340*/  IMAD.HI.U32 R3, R73, R194, RZ ;  /* 0x000000c249037227 */ /* 0x000fc800078e00ff */
[----:B------:R-:W-:Y:S02]  /*2350*/  IMAD R196, R72, R5, R196 ;  /* 0x0000000548c47224 */ /* 0x000fe400078e02c4 */
[----:B------:R-:W-:Y:S02]  /*2360*/  IMAD.MOV R5, RZ, RZ, -R0 ;  /* 0x000000ffff057224 */ /* 0x000fe400078e0a00 */
[----:B------:R-:W-:-:S04]  /*2370*/  IMAD.HI.U32 R0, R73, R138, RZ ;  /* 0x0000008a49007227 */ /* 0x000fc800078e00ff */
[----:B------:R-:W-:Y:S02]  /*2380*/  IMAD.MOV R3, RZ, RZ, -R3 ;  /* 0x000000ffff037224 */ /* 0x000fe400078e0a03 */
[C---:B------:R-:W-:Y:S02]  /*2390*/  IMAD R42, R72.reuse, R7, R42 ;  /* 0x00000007482a7224 */ /* 0x040fe400078e022a */
[----:B------:R-:W-:Y:S02]  /*23a0*/  IMAD.MOV R7, RZ, RZ, -R0 ;  /* 0x000000ffff077224 */ /* 0x000fe400078e0a00 */
[----:B------:R-:W-:Y:S02]  /*23b0*/  IMAD R194, R72, R3, R194 ;  /* 0x0000000348c27224 */ /* 0x000fe400078e02c2 */
[----:B------:R-:W-:-:S04]  /*23c0*/  IMAD.HI.U32 R0, R73, R137, RZ ;  /* 0x0000008949007227 */ /* 0x000fc800078e00ff */
[----:B------:R-:W-:-:S04]  /*23d0*/  IMAD.HI.U32 R3, R73, R140, RZ ;  /* 0x0000008c49037227 */ /* 0x000fc800078e00ff */
[----:B------:R-:W-:Y:S02]  /*23e0*/  IMAD.MOV R0, RZ, RZ, -R0 ;  /* 0x000000ffff007224 */ /* 0x000fe400078e0a00 */
[----:B------:R-:W-:Y:S02]  /*23f0*/  IMAD.MOV R3, RZ, RZ, -R3 ;  /* 0x000000ffff037224 */ /* 0x000fe400078e0a03 */
[C---:B------:R-:W-:Y:S02]  /*2400*/  IMAD R137, R72.reuse, R0, R137 ;  /* 0x0000000048897224 */ /* 0x040fe400078e0289 */
[----:B------:R-:W-:Y:S02]  /*2410*/  IMAD R140, R72, R3, R140 ;  /* 0x00000003488c7224 */ /* 0x000fe400078e028c */
[----:B------:R-:W-:-:S04]  /*2420*/  IMAD.HI.U32 R0, R73, R188, RZ ;  /* 0x000000bc49007227 */ /* 0x000fc800078e00ff */
[----:B------:R-:W-:-:S04]  /*2430*/  IMAD.HI.U32 R3, R73, R38, RZ ;  /* 0x0000002649037227 */ /* 0x000fc800078e00ff */
[----:B------:R-:W-:Y:S02]  /*2440*/  IMAD R40, R72, R5, R40 ;  /* 0x0000000548287224 */ /* 0x000fe400078e0228 */
[----:B------:R-:W-:-:S04]  /*2450*/  IMAD.HI.U32 R5, R73, R39, RZ ;  /* 0x0000002749057227 */ /* 0x000fc800078e00ff */
[C---:B------:R-:W-:Y:S02]  /*2460*/  IMAD R138, R72.reuse, R7, R138 ;  /* 0x00000007488a7224 */ /* 0x040fe400078e028a */
[----:B------:R-:W-:Y:S02]  /*2470*/  IMAD.MOV R7, RZ, RZ, -R0 ;  /* 0x000000ffff077224 */ /* 0x000fe400078e0a00 */
[----:B------:R-:W-:Y:S02]  /*2480*/  IMAD.MOV R3, RZ, RZ, -R3 ;  /* 0x000000ffff037224 */ /* 0x000fe400078e0a03 */
[----:B------:R-:W-:Y:S02]  /*2490*/  IMAD.MOV R5, RZ, RZ, -R5 ;  /* 0x000000ffff057224 */ /* 0x000fe400078e0a05 */
[----:B------:R-:W-:Y:S01]  /*24a0*/  IMAD R188, R72, R7, R188 ;  /* 0x0000000748bc7224 */ /* 0x000fe200078e02bc */
[----:B------:R-:W-:Y:S01]  /*24b0*/  LOP3.LUT R7, R74, 0x8c, RZ, 0xfc, !PT ;  /* 0x0000008c4a077812 */ /* 0x000fe200078efcff */
[----:B------:R-:W-:-:S02]  /*24c0*/  IMAD R38, R72, R3, R38 ;  /* 0x0000000348267224 */ /* 0x000fc400078e0226 */
[C---:B------:R-:W-:Y:S01]  /*24d0*/  IMAD.HI.U32 R3, R73.reuse, R186, RZ ;  /* 0x000000ba49037227 */ /* 0x040fe200078e00ff */
[----:B------:R-:W-:Y:S01]  /*24e0*/  IABS R141, R7 ;  /* 0x00000007008d7213 */ /* 0x000fe20000000000 */
[----:B------:R0:W-:Y:S02]  /*24f0*/  STL [R1+0x818], R7 ;  /* 0x0008180701007387 */ /* 0x0001e40000100800 */
[----:B------:R-:W-:Y:S02]  /*2500*/  IMAD R39, R72, R5, R39 ;  /* 0x0000000548277224 */ /* 0x000fe400078e0227 */
[C---:B------:R-:W-:Y:S01]  /*2510*/  IMAD.HI.U32 R5, R73.reuse, R139, RZ ;  /* 0x0000008b49057227 */ /* 0x040fe200078e00ff */
[----:B------:R1:W-:Y:S03]  /*2520*/  STL [R1+0x820], R6 ;  /* 0x0008200601007387 */ /* 0x0003e60000100800 */
[----:B------:R-:W-:Y:S01]  /*2530*/  IMAD.MOV R3, RZ, RZ, -R3 ;  /* 0x000000ffff037224 */ /* 0x000fe200078e0a03 */
[----:B------:R3:W-:Y:S01]  /*2540*/  STL [R1+0x824], R8 ;  /* 0x0008240801007387 */ /* 0x0007e20000100800 */
[----:B------:R-:W-:Y:S01]  /*2550*/  IMAD.MOV R5, RZ, RZ, -R5 ;  /* 0x000000ffff057224 */ /* 0x000fe200078e0a05 */
[C---:B0-----:R-:W-:Y:S01]  /*2560*/  LOP3.LUT R7, R74.reuse, 0x90, RZ, 0xfc, !PT ;  /* 0x000000904a077812 */ /* 0x041fe200078efcff */
[----:B------:R-:W-:Y:S01]  /*2570*/  IMAD.HI.U32 R0, R73, R142, RZ ;  /* 0x0000008e49007227 */ /* 0x000fe200078e00ff */
[----:B-1----:R-:W-:-:S03]  /*2580*/  LOP3.LUT R6, R74, 0x92, RZ, 0xfc, !PT ;  /* 0x000000924a067812 */ /* 0x002fc600078efcff */
[----:B------:R-:W-:Y:S01]  /*2590*/  IMAD R186, R72, R3, R186 ;  /* 0x0000000348ba7224 */ /* 0x000fe200078e02ba */
[----:B------:R-:W-:Y:S01]  /*25a0*/  IABS R180, R7 ;  /* 0x0000000700b47213 */ /* 0x000fe20000000000 */
[C---:B------:R-:W-:Y:S01]  /*25b0*/  IMAD.HI.U32 R3, R73.reuse, R141, RZ ;  /* 0x0000008d49037227 */ /* 0x040fe200078e00ff */
[----:B------:R-:W-:Y:S02]  /*25c0*/  IABS R36, R6 ;  /* 0x0000000600247213 */ /* 0x000fe40000000000 */
[----:B------:R-:W-:Y:S01]  /*25d0*/  LOP3.LUT R7, R74, 0x96, RZ, 0xfc, !PT ;  /* 0x000000964a077812 */ /* 0x000fe200078efcff */
[----:B------:R-:W-:Y:S01]  /*25e0*/  IMAD R139, R72, R5, R139 ;  /* 0x00000005488b7224 */ /* 0x000fe200078e028b */
[----:B------:R-:W-:Y:S01]  /*25f0*/  LOP3.LUT R6, R74, 0x98, RZ, 0xfc, !PT ;  /* 0x000000984a067812 */ /* 0x000fe200078efcff */
[----:B------:R-:W-:Y:S01]  /*2600*/  IMAD.MOV R5, RZ, RZ, -R0 ;  /* 0x000000ffff057224 */ /* 0x000fe200078e0a00 */
[----:B------:R-:W-:Y:S01]  /*2610*/  IABS R146, R7 ;  /* 0x0000000700927213 */ /* 0x000fe20000000000 */
[----:B------:R-:W-:Y:S01]  /*2620*/  IMAD.HI.U32 R0, R73, R37, RZ ;  /* 0x0000002549007227 */ /* 0x000fe200078e00ff */
[----:B------:R0:W-:Y:S01]  /*2630*/  STL [R1+0x830], R7 ;  /* 0x0008300701007387 */ /* 0x0001e20000100800 */
[----:B------:R-:W-:-:S02]  /*2640*/  IABS R178, R6 ;  /* 0x0000000600b27213 */ /* 0x000fc40000000000 */
[----:B------:R-:W-:Y:S01]  /*2650*/  IMAD.MOV R3, RZ, RZ, -R3 ;  /* 0x000000ffff037224 */ /* 0x000fe200078e0a03 */
[----:B------:R-:W-:Y:S01]  /*2660*/  LOP3.LUT R6, R74, 0x9c, RZ, 0xfc, !PT ;  /* 0x0000009c4a067812 */ /* 0x000fe200078efcff */
[----:B------:R-:W-:Y:S01]  /*2670*/  IMAD R142, R72, R5, R142 ;  /* 0x00000005488e7224 */ /* 0x000fe200078e028e */
[C---:B---3--:R-:W-:Y:S01]  /*2680*/  LOP3.LUT R8, R74.reuse, 0x9e, RZ, 0xfc, !PT ;  /* 0x0000009e4a087812 */ /* 0x048fe200078efcff */
[C---:B------:R-:W-:Y:S01]  /*2690*/  IMAD.HI.U32 R5, R73.reuse, R144, RZ ;  /* 0x0000009049057227 */ /* 0x040fe200078e00ff */
[----:B------:R-:W-:Y:S01]  /*26a0*/  IABS R145, R6 ;  /* 0x0000000600917213 */ /* 0x000fe20000000000 */
[----:B------:R1:W-:Y:S01]  /*26b0*/  STL [R1+0x838], R6 ;  /* 0x0008380601007387 */ /* 0x0003e20000100800 */
[----:B0-----:R-:W-:Y:S01]  /*26c0*/  LOP3.LUT R7, R74, 0x9a, RZ, 0xfc, !PT ;  /* 0x0000009a4a077812 */ /* 0x001fe200078efcff */
[----:B------:R-:W-:Y:S01]  /*26d0*/  IMAD.MOV R0, RZ, RZ, -R0 ;  /* 0x000000ffff007224 */ /* 0x000fe200078e0a00 */
[----:B------:R-:W-:Y:S01]  /*26e0*/  IABS R148, R8 ;  /* 0x0000000800947213 */ /* 0x000fe20000000000 */
[----:B------:R-:W-:Y:S01]  /*26f0*/  IMAD R141, R72, R3, R141 ;  /* 0x00000003488d7224 */ /* 0x000fe200078e028d */
[----:B------:R-:W-:Y:S01]  /*2700*/  IABS R35, R7 ;  /* 0x0000000700237213 */ /* 0x000fe20000000000 */
[C---:B------:R-:W-:Y:S01]  /*2710*/  IMAD.HI.U32 R3, R73.reuse, R36, RZ ;  /* 0x0000002449037227 */ /* 0x040fe200078e00ff */
[C---:B------:R-:W-:Y:S01]  /*2720*/  LOP3.LUT R7, R74.reuse, 0xa0, RZ, 0xfc, !PT ;  /* 0x000000a04a077812 */ /* 0x040fe200078efcff */
[----:B------:R0:W-:Y:S02]  /*2730*/  STL [R1+0x83c], R8 ;  /* 0x00083c0801007387 */ /* 0x0001e40000100800 */
[----:B------:R-:W-:Y:S01]  /*2740*/  IMAD.MOV R5, RZ, RZ, -R5 ;  /* 0x000000ffff057224 */ /* 0x000fe200078e0a05 */
[----:B-1----:R-:W-:Y:S01]  /*2750*/  LOP3.LUT R6, R74, 0xa2, RZ, 0xfc, !PT ;  /* 0x000000a24a067812 */ /* 0x002fe200078efcff */
[----:B------:R-:W-:Y:S01]  /*2760*/  IMAD R37, R72, R0, R37 ;  /* 0x0000000048257224 */ /* 0x000fe200078e0225 */
[----:B------:R-:W-:Y:S01]  /*2770*/  IABS R177, R7 ;  /* 0x0000000700b17213 */ /* 0x000fe20000000000 */
[----:B------:R-:W-:Y:S01]  /*2780*/  IMAD.HI.U32 R0, R73, R180, RZ ;  /* 0x000000b449007227 */ /* 0x000fe200078e00ff */
[----:B------:R-:W-:-:S02]  /*2790*/  IABS R34, R6 ;  /* 0x0000000600227213 */ /* 0x000fc40000000000 */
[C---:B------:R-:W-:Y:S01]  /*27a0*/  LOP3.LUT R6, R74.reuse, 0xa6, RZ, 0xfc, !PT ;  /* 0x000000a64a067812 */ /* 0x040fe200078efcff */
[----:B------:R-:W-:Y:S01]  /*27b0*/  IMAD.MOV R3, RZ, RZ, -R3 ;  /* 0x000000ffff037224 */ /* 0x000fe200078e0a03 */
[----:B0-----:R-:W-:Y:S01]  /*27c0*/  LOP3.LUT R8, R74, 0xa4, RZ, 0xfc, !PT ;  /* 0x000000a44a087812 */ /* 0x001fe200078efcff */
[C---:B------:R-:W-:Y:S01]  /*27d0*/  IMAD R144, R72.reuse, R5, R144 ;  /* 0x0000000548907224 */ /* 0x040fe200078e0290 */
[----:B------:R-:W-:Y:S01]  /*27e0*/  IABS R150, R6 ;  /* 0x0000000600967213 */ /* 0x000fe20000000000 */
[----:B------:R-:W-:Y:S01]  /*27f0*/  IMAD.MOV R5, RZ, RZ, -R0 ;  /* 0x000000ffff057224 */ /* 0x000fe200078e0a00 */
[----:B------:R-:W-:Y:S01]  /*2800*/  IABS R147, R8 ;  /* 0x0000000800937213 */ /* 0x000fe20000000000 */
[----:B------:R-:W-:Y:S01]  /*2810*/  IMAD R36, R72, R3, R36 ;  /* 0x0000000348247224 */ /* 0x000fe200078e0224 */
[----:B------:R0:W-:Y:S01]  /*2820*/  STL [R1+0x844], R8 ;  /* 0x0008440801007387 */ /* 0x0001e20000100800 */
[----:B------:R-:W-:-:S03]  /*2830*/  IMAD.HI.U32 R0, R73, R143, RZ ;  /* 0x0000008f49007227 */ /* 0x000fc600078e00ff */
[----:B------:R1:W-:Y:S01]  /*2840*/  STL [R1+0x858], R6 ;  /* 0x0008580601007387 */ /* 0x0003e20000100800 */
[----:B------:R-:W-:-:S04]  /*2850*/  IMAD.HI.U32 R3, R73, R146, RZ ;  /* 0x0000009249037227 */ /* 0x000fc800078e00ff */
[----:B------:R-:W-:Y:S01]  /*2860*/  IMAD.MOV R0, RZ, RZ, -R0 ;  /* 0x000000ffff007224 */ /* 0x000fe200078e0a00 */
[----:B0-----:R-:W-:Y:S01]  /*2870*/  LOP3.LUT R8, R74, 0xa8, RZ, 0xfc, !PT ;  /* 0x000000a84a087812 */ /* 0x001fe200078efcff */
[----:B------:R-:W-:Y:S02]  /*2880*/  IMAD.MOV R3, RZ, RZ, -R3 ;  /* 0x000000ffff037224 */ /* 0x000fe400078e0a03 */
[----:B------:R-:W-:Y:S01]  /*2890*/  IMAD R143, R72, R0, R143 ;  /* 0x00000000488f7224 */ /* 0x000fe200078e028f */
[----:B-1----:R-:W-:Y:S01]  /*28a0*/  LOP3.LUT R6, R74, 0xac, RZ, 0xfc, !PT ;  /* 0x000000ac4a067812 */ /* 0x002fe200078efcff */
[----:B------:R-:W-:Y:S01]  /*28b0*/  IMAD R146, R72, R3, R146 ;  /* 0x0000000348927224 */ /* 0x000fe200078e0292 */
[----:B------:R-:W-:Y:S01]  /*28c0*/  IABS R172, R8 ;  /* 0x0000000800ac7213 */ /* 0x000fe20000000000 */
[C---:B------:R-:W-:Y:S01]  /*28d0*/  IMAD.HI.U32 R0, R73.reuse, R35, RZ ;  /* 0x0000002349007227 */ /* 0x040fe200078e00ff */
[----:B------:R-:W-:Y:S01]  /*28e0*/  IABS R149, R6 ;  /* 0x0000000600957213 */ /* 0x000fe20000000000 */
[----:B------:R0:W-:Y:S01]  /*28f0*/  STL [R1+0x864], R6 ;  /* 0x0008640601007387 */ /* 0x0001e20000100800 */
[----:B------:R-:W-:Y:S01]  /*2900*/  LOP3.LUT R8, R74, 0xae, RZ, 0xfc, !PT ;  /* 0x000000ae4a087812 */ /* 0x000fe200078efcff */
[----:B------:R-:W-:-:S03]  /*2910*/  IMAD.HI.U32 R3, R73, R145, RZ ;  /* 0x0000009149037227 */ /* 0x000fc600078e00ff */
[----:B------:R-:W-:Y:S01]  /*2920*/  IABS R152, R8 ;  /* 0x0000000800987213 */ /* 0x000fe20000000000 */
[----:B------:R-:W-:Y:S01]  /*2930*/  IMAD.MOV R0, RZ, RZ, -R0 ;  /* 0x000000ffff007224 */ /* 0x000fe200078e0a00 */
[----:B------:R1:W-:Y:S01]  /*2940*/  STL [R1+0x868], R8 ;  /* 0x0008680801007387 */ /* 0x0003e20000100800 */
[----:B------:R-:W-:Y:S02]  /*2950*/  IMAD.MOV R3, RZ, RZ, -R3 ;  /* 0x000000ffff037224 */ /* 0x000fe400078e0a03 */
[----:B------:R-:W-:Y:S01]  /*2960*/  IMAD R35, R72, R0, R35 ;  /* 0x0000000048237224 */ /* 0x000fe200078e0223 */
[----:B0-----:R-:W-:Y:S01]  /*2970*/  LOP3.LUT R6, R74, 0xb0, RZ, 0xfc, !PT ;  /* 0x000000b04a067812 */ /* 0x001fe200078efcff */
[----:B------:R-:W-:Y:S02]  /*2980*/  IMAD R145, R72, R3, R145 ;  /* 0x0000000348917224 */ /* 0x000fe400078e0291 */
[----:B------:R-:W-:Y:S01]  /*2990*/  IMAD.HI.U32 R0, R73, R148, RZ ;  /* 0x0000009449007227 */ /* 0x000fe200078e00ff */
[----:B------:R-:W-:-:S02]  /*29a0*/  IABS R171, R6 ;  /* 0x0000000600ab7213 */ /* 0x000fc40000000000 */
[C---:B-1----:R-:W-:Y:S01]  /*29b0*/  LOP3.LUT R8, R74.reuse, 0xb2, RZ, 0xfc, !PT ;  /* 0x000000b24a087812 */ /* 0x042fe200078efcff */
[C---:B------:R-:W-:Y:S01]  /*29c0*/  IMAD.HI.U32 R3, R73.reuse, R177, RZ ;  /* 0x000000b149037227 */ /* 0x040fe200078e00ff */
[C---:B------:R-:W-:Y:S02]  /*29d0*/  LOP3.LUT R6, R74.reuse, 0xb6, RZ, 0xfc, !PT ;  /* 0x000000b64a067812 */ /* 0x040fe400078efcff */
[----:B------:R-:W-:Y:S01]  /*29e0*/  IABS R32, R8 ;  /* 0x0000000800207213 */ /* 0x000fe20000000000 */
[----:B------:R-:W-:Y:S01]  /*29f0*/  IMAD.MOV R7, RZ, RZ, -R0 ;  /* 0x000000ffff077224 */ /* 0x000fe200078e0a00 */
[----:B------:R-:W-:Y:S01]  /*2a00*/  IABS R154, R6 ;  /* 0x00000006009a7213 */ /* 0x000fe20000000000 */
[----:B------:R-:W-:Y:S01]  /*2a10*/  IMAD.MOV R3, RZ, RZ, -R3 ;  /* 0x000000ffff037224 */ /* 0x000fe200078e0a03 */
[----:B------:R-:W-:Y:S01]  /*2a20*/  LOP3.LUT R8, R74, 0xb8, RZ, 0xfc, !PT ;  /* 0x000000b84a087812 */ /* 0x000fe200078efcff */
[----:B------:R-:W-:Y:S02]  /*2a30*/  IMAD R180, R72, R5, R180 ;  /* 0x0000000548b47224 */ /* 0x000fe400078e02b4 */
[----:B------:R-:W-:Y:S01]  /*2a40*/  IMAD.HI.U32 R5, R73, R178, RZ ;  /* 0x000000b249057227 */ /* 0x000fe200078e00ff */
[----:B------:R-:W-:-:S02]  /*2a50*/  IABS R170, R8 ;  /* 0x0000000800aa7213 */ /* 0x000fc40000000000 */
[----:B------:R-:W-:Y:S01]  /*2a60*/  LOP3.LUT R8, R74, 0xbc, RZ, 0xfc, !PT ;  /* 0x000000bc4a087812 */ /* 0x000fe200078efcff */
[----:B------:R-:W-:Y:S01]  /*2a70*/  IMAD R148, R72, R7, R148 ;  /* 0x0000000748947224 */ /* 0x000fe200078e0294 */
[----:B------:R-:W-:Y:S01]  /*2a80*/  LOP3.LUT R7, R74, 0xaa, RZ, 0xfc, !PT ;  /* 0x000000aa4a077812 */ /* 0x000fe200078efcff */
[----:B------:R-:W-:Y:S01]  /*2a90*/  IMAD R177, R72, R3, R177 ;  /* 0x0000000348b17224 */ /* 0x000fe200078e02b1 */
[----:B------:R-:W-:Y:S01]  /*2aa0*/  IABS R153, R8 ;  /* 0x0000000800997213 */ /* 0x000fe20000000000 */
[----:B------:R-:W-:Y:S01]  /*2ab0*/  IMAD.HI.U32 R0, R73, R147, RZ ;  /* 0x0000009349007227 */ /* 0x000fe200078e00ff */
[----:B------:R-:W-:-:S03]  /*2ac0*/  IABS R33, R7 ;  /* 0x0000000700217213 */ /* 0x000fc60000000000 */
[----:B------:R-:W-:-:S04]  /*2ad0*/  IMAD.HI.U32 R3, R73, R150, RZ ;  /* 0x0000009649037227 */ /* 0x000fc800078e00ff */
[----:B------:R-:W-:Y:S02]  /*2ae0*/  IMAD.MOV R5, RZ, RZ, -R5 ;  /* 0x000000ffff057224 */ /* 0x000fe400078e0a05 */
[----:B------:R-:W-:Y:S02]  /*2af0*/  IMAD.MOV R0, RZ, RZ, -R0 ;  /* 0x000000ffff007224 */ /* 0x000fe400078e0a00 */
[----:B------:R-:W-:Y:S02]  /*2b00*/  IMAD.MOV R3, RZ, RZ, -R3 ;  /* 0x000000ffff037224 */ /* 0x000fe400078e0a03 */
[----:B------:R-:W-:Y:S02]  /*2b10*/  IMAD R178, R72, R5, R178 ;  /* 0x0000000548b27224 */ /* 0x000fe400078e02b2 */
[----:B------:R-:W-:-:S04]  /*2b20*/  IMAD.HI.U32 R5, R73, R34, RZ ;  /* 0x0000002249057227 */ /* 0x000fc800078e00ff */
[C---:B------:R-:W-:Y:S02]  /*2b30*/  IMAD R147, R72.reuse, R0, R147 ;  /* 0x0000000048937224 */ /* 0x040fe400078e0293 */
[----:B------:R-:W-:Y:S02]  /*2b40*/  IMAD R150, R72, R3, R150 ;  /* 0x0000000348967224 */ /* 0x000fe400078e0296 */
[----:B------:R-:W-:-:S04]  /*2b50*/  IMAD.HI.U32 R0, R73, R172, RZ ;  /* 0x000000ac49007227 */ /* 0x000fc800078e00ff */
[----:B------:R-:W-:-:S04]  /*2b60*/  IMAD.HI.U32 R3, R73, R33, RZ ;  /* 0x0000002149037227 */ /* 0x000fc800078e00ff */
[----:B------:R-:W-:Y:S02]  /*2b70*/  IMAD.MOV R5, RZ, RZ, -R5 ;  /* 0x000000ffff057224 */ /* 0x000fe400078e0a05 */
[----:B------:R-:W-:Y:S02]  /*2b80*/  IMAD.MOV R7, RZ, RZ, -R0 ;  /* 0x000000ffff077224 */ /* 0x000fe400078e0a00 */
[----:B------:R-:W-:Y:S02]  /*2b90*/  IMAD.MOV R3, RZ, RZ, -R3 ;  /* 0x000000ffff037224 */ /* 0x000fe400078e0a03 */
[----:B------:R-:W-:Y:S02]  /*2ba0*/  IMAD R34, R72, R5, R34 ;  /* 0x0000000548227224 */ /* 0x000fe400078e0222 */
[----:B------:R-:W-:-:S04]  /*2bb0*/  IMAD.HI.U32 R5, R73, R149, RZ ;  /* 0x0000009549057227 */ /* 0x000fc800078e00ff */
[----:B------:R-:W-:Y:S01]  /*2bc0*/  IMAD R172, R72, R7, R172 ;  /* 0x0000000748ac7224 */ /* 0x000fe200078e02ac */
[----:B------:R-:W-:Y:S01]  /*2bd0*/  LOP3.LUT R7, R74, 0xb4, RZ, 0xfc, !PT ;  /* 0x000000b44a077812 */ /* 0x000fe200078efcff */
[C---:B------:R-:W-:Y:S02]  /*2be0*/  IMAD R33, R72.reuse, R3, R33 ;  /* 0x0000000348217224 */ /* 0x040fe400078e0221 */
[C---:B------:R-:W-:Y:S01]  /*2bf0*/  IMAD.HI.U32 R3, R73.reuse, R171, RZ ;  /* 0x000000ab49037227 */ /* 0x040fe200078e00ff */
[----:B------:R-:W-:Y:S01]  /*2c00*/  IABS R151, R7 ;  /* 0x0000000700977213 */ /* 0x000fe20000000000 */
[----:B------:R-:W-:Y:S02]  /*2c10*/  STL [R1+0x878], R7 ;  /* 0x0008780701007387 */ /* 0x000fe40000100800 */
[----:B------:R-:W-:Y:S02]  /*2c20*/  IMAD.MOV R5, RZ, RZ, -R5 ;  /* 0x000000ffff057224 */ /* 0x000fe400078e0a05 */
[----:B------:R-:W-:Y:S01]  /*2c30*/  IMAD.HI.U32 R0, R73, R152, RZ ;  /* 0x0000009849007227 */ /* 0x000fe200078e00ff */
[----:B------:R0:W-:Y:S03]  /*2c40*/  STL [R1+0x88c], R6 ;  /* 0x00088c0601007387 */ /* 0x0001e60000100800 */
[----:B------:R-:W-:Y:S01]  /*2c50*/  IMAD.MOV R3, RZ, RZ, -R3 ;  /* 0x000000ffff037224 */ /* 0x000fe200078e0a03 */
[----:B------:R1:W-:Y:S01]  /*2c60*/  STL [R1+0x894], R8 ;  /* 0x0008940801007387 */ /* 0x0003e20000100800 */
[----:B------:R-:W-:-:S02]  /*2c70*/  IMAD R149, R72, R5, R149 ;  /* 0x0000000548957224 */ /* 0x000fc400078e0295 */
[----:B------:R-:W-:Y:S02]  /*2c80*/  IMAD.MOV R5, RZ, RZ, -R0 ;  /* 0x000000ffff057224 */ /* 0x000fe400078e0a00 */
[----:B------:R-:W-:Y:S01]  /*2c90*/  IMAD R171, R72, R3, R171 ;  /* 0x0000000348ab7224 */ /* 0x000fe200078e02ab */
[----:B0-----:R-:W-:Y:S01]  /*2ca0*/  LOP3.LUT R6, R74, 0xba, RZ, 0xfc, !PT ;  /* 0x000000ba4a067812 */ /* 0x001fe200078efcff */
[----:B------:R-:W-:-:S03]  /*2cb0*/  IMAD.HI.U32 R0, R73, R32, RZ ;  /* 0x0000002049007227 */ /* 0x000fc600078e00ff */
[----:B------:R-:W-:Y:S01]  /*2cc0*/  IABS R31, R6 ;  /* 0x00000006001f7213 */ /* 0x000fe20000000000 */
[C---:B------:R-:W-:Y:S01]  /*2cd0*/  IMAD.HI.U32 R3, R73.reuse, R151, RZ ;  /* 0x0000009749037227 */ /* 0x040fe200078e00ff */
[C---:B------:R-:W-:Y:S02]  /*2ce0*/  LOP3.LUT R6, R74.reuse, 0xc0, RZ, 0xfc, !PT ;  /* 0x000000c04a067812 */ /* 0x040fe400078efcff */
[C---:B-1----:R-:W-:Y:S01]  /*2cf0*/  LOP3.LUT R8, R74.reuse, 0xc6, RZ, 0xfc, !PT ;  /* 0x000000c64a087812 */ /* 0x042fe200078efcff */
[----:B------:R-:W-:Y:S01]  /*2d00*/  IMAD.MOV R7, RZ, RZ, -R0 ;  /* 0x000000ffff077224 */ /* 0x000fe200078e0a00 */
[----:B------:R-:W-:Y:S01]  /*2d10*/  IABS R65, R6 ;  /* 0x0000000600417213 */ /* 0x000fe20000000000 */
[----:B------:R-:W-:Y:S01]  /*2d20*/  IMAD.MOV R3, RZ, RZ, -R3 ;  /* 0x000000ffff037224 */ /* 0x000fe200078e0a03 */
[----:B------:R-:W-:Y:S01]  /*2d30*/  LOP3.LUT R6, R74, 0xc4, RZ, 0xfc, !PT ;  /* 0x000000c44a067812 */ /* 0x000fe200078efcff */
[----:B------:R-:W-:Y:S01]  /*2d40*/  IMAD R152, R72, R5, R152 ;  /* 0x0000000548987224 */ /* 0x000fe200078e0298 */
[----:B------:R-:W-:Y:S01]  /*2d50*/  IABS R158, R8 ;  /* 0x00000008009e7213 */ /* 0x000fe20000000000 */
[----:B------:R-:W-:Y:S01]  /*2d60*/  IMAD.HI.U32 R5, R73, R154, RZ ;  /* 0x0000009a49057227 */ /* 0x000fe200078e00ff */
[----:B------:R-:W-:-:S03]  /*2d70*/  IABS R155, R6 ;  /* 0x00000006009b7213 */ /* 0x000fc60000000000 */
[----:B------:R-:W-:Y:S01]  /*2d80*/  IMAD R32, R72, R7, R32 ;  /* 0x0000000748207224 */ /* 0x000fe200078e0220 */
[----:B------:R-:W-:Y:S01]  /*2d90*/  LOP3.LUT R7, R74, 0xbe, RZ, 0xfc, !PT ;  /* 0x000000be4a077812 */ /* 0x000fe200078efcff */
[C---:B------:R-:W-:Y:S02]  /*2da0*/  IMAD R151, R72.reuse, R3, R151 ;  /* 0x0000000348977224 */ /* 0x040fe400078e0297 */
[C---:B------:R-:W-:Y:S01]  /*2db0*/  IMAD.HI.U32 R3, R73.reuse, R31, RZ ;  /* 0x0000001f49037227 */ /* 0x040fe200078e00ff */
[----:B------:R-:W-:Y:S01]  /*2dc0*/  IABS R156, R7 ;  /* 0x00000007009c7213 */ /* 0x000fe20000000000 */
[----:B------:R0:W-:Y:S02]  /*2dd0*/  STL [R1+0x8a0], R7 ;  /* 0x0008a00701007387 */ /* 0x0001e40000100800 */
[----:B------:R-:W-:Y:S02]  /*2de0*/  IMAD.MOV R5, RZ, RZ, -R5 ;  /* 0x000000ffff057224 */ /* 0x000fe400078e0a05 */
[----:B------:R-:W-:Y:S01]  /*2df0*/  IMAD.HI.U32 R0, R73, R170, RZ ;  /* 0x000000aa49007227 */ /* 0x000fe200078e00ff */
[----:B------:R-:W-:Y:S03]  /*2e00*/  STL [R1+0x8a4], R6 ;  /* 0x0008a40601007387 */ /* 0x000fe60000100800 */
[----:B------:R-:W-:Y:S01]  /*2e10*/  IMAD.MOV R3, RZ, RZ, -R3 ;  /* 0x000000ffff037224 */ /* 0x000fe200078e0a03 */
[----:B------:R1:W-:Y:S01]  /*2e20*/  STL [R1+0x8b4], R8 ;  /* 0x0008b40801007387 */ /* 0x0003e20000100800 */
[----:B------:R-:W-:Y:S01]  /*2e30*/  IMAD R154, R72, R5, R154 ;  /* 0x00000005489a7224 */ /* 0x000fe200078e029a */
[----:B0-----:R-:W-:Y:S01]  /*2e40*/  LOP3.LUT R7, R74, 0xc2, RZ, 0xfc, !PT ;  /* 0x000000c24a077812 */ /* 0x001fe200078efcff */
[----:B------:R-:W-:-:S02]  /*2e50*/  IMAD.MOV R5, RZ, RZ, -R0 ;  /* 0x000000ffff057224 */ /* 0x000fc400078e0a00 */
[----:B------:R-:W-:Y:S01]  /*2e60*/  IMAD R31, R72, R3, R31 ;  /* 0x00000003481f7224 */ /* 0x000fe200078e021f */
[----:B------:R-:W-:Y:S01]  /*2e70*/  IABS R30, R7 ;  /* 0x00000007001e7213 */ /* 0x000fe20000000000 */
[C---:B------:R-:W-:Y:S01]  /*2e80*/  IMAD.HI.U32 R0, R73.reuse, R153, RZ ;  /* 0x0000009949007227 */ /* 0x040fe200078e00ff */
[C---:B------:R-:W-:Y:S02]  /*2e90*/  LOP3.LUT R7, R74.reuse, 0xc8, RZ, 0xfc, !PT ;  /* 0x000000c84a077812 */ /* 0x040fe400078efcff */
[C---:B-1----:R-:W-:Y:S01]  /*2ea0*/  LOP3.LUT R8, R74.reuse, 0xcc, RZ, 0xfc, !PT ;  /* 0x000000cc4a087812 */ /* 0x042fe200078efcff */
[C---:B------:R-:W-:Y:S01]  /*2eb0*/  IMAD.HI.U32 R3, R73.reuse, R156, RZ ;  /* 0x0000009c49037227 */ /* 0x040fe200078e00ff */
[----:B------:R-:W-:Y:S02]  /*2ec0*/  LOP3.LUT R6, R74, 0xca, RZ, 0xfc, !PT ;  /* 0x000000ca4a067812 */ /* 0x000fe400078efcff */
[----:B------:R-:W-:Y:S01]  /*2ed0*/  IABS R64, R7 ;  /* 0x0000000700407213 */ /* 0x000fe20000000000 */
[----:B------:R-:W-:Y:S01]  /*2ee0*/  IMAD R170, R72, R5, R170 ;  /* 0x0000000548aa7224 */ /* 0x000fe200078e02aa */
[----:B------:R-:W-:Y:S01]  /*2ef0*/  IABS R157, R8 ;  /* 0x00000008009d7213 */ /* 0x000fe20000000000 */
[----:B------:R-:W-:Y:S01]  /*2f00*/  IMAD.HI.U32 R5, R73, R65, RZ ;  /* 0x0000004149057227 */ /* 0x000fe200078e00ff */
[----:B------:R-:W-:Y:S01]  /*2f10*/  IABS R29, R6 ;  /* 0x00000006001d7213 */ /* 0x000fe20000000000 */
[----:B------:R0:W-:Y:S01]  /*2f20*/  STL [R1+0x8c8], R8 ;  /* 0x0008c80801007387 */ /* 0x0001e20000100800 */
[----:B------:R-:W-:Y:S01]  /*2f30*/  LOP3.LUT R6, R74, 0xce, RZ, 0xfc, !PT ;  /* 0x000000ce4a067812 */ /* 0x000fe200078efcff */
[----:B------:R-:W-:-:S02]  /*2f40*/  IMAD.MOV R0, RZ, RZ, -R0 ;  /* 0x000000ffff007224 */ /* 0x000fc400078e0a00 */
[----:B------:R-:W-:Y:S01]  /*2f50*/  IMAD.MOV R3, RZ, RZ, -R3 ;  /* 0x000000ffff037224 */ /* 0x000fe200078e0a03 */
[----:B------:R-:W-:Y:S01]  /*2f60*/  IABS R160, R6 ;  /* 0x0000000600a07213 */ /* 0x000fe20000000000 */
[----:B------:R-:W-:Y:S01]  /*2f70*/  IMAD.MOV R5, RZ, RZ, -R5 ;  /* 0x000000ffff057224 */ /* 0x000fe200078e0a05 */
[----:B------:R1:W-:Y:S01]  /*2f80*/  STL [R1+0x8cc], R6 ;  /* 0x0008cc0601007387 */ /* 0x0003e20000100800 */
[C---:B------:R-:W-:Y:S02]  /*2f90*/  IMAD R153, R72.reuse, R0, R153 ;  /* 0x0000000048997224 */ /* 0x040fe400078e0299 */
[----:B------:R-:W-:Y:S01]  /*2fa0*/  IMAD R156, R72, R3, R156 ;  /* 0x00000003489c7224 */ /* 0x000fe200078e029c */
[----:B0-----:R-:W-:Y:S01]  /*2fb0*/  LOP3.LUT R8, R74, 0xd0, RZ, 0xfc, !PT ;  /* 0x000000d04a087812 */ /* 0x001fe200078efcff */
[----:B------:R-:W-:-:S03]  /*2fc0*/  IMAD.HI.U32 R0, R73, R30, RZ ;  /* 0x0000001e49007227 */ /* 0x000fc600078e00ff */
[----:B------:R-:W-:Y:S01]  /*2fd0*/  IABS R63, R8 ;  /* 0x00000008003f7213 */ /* 0x000fe20000000000 */
[C---:B------:R-:W-:Y:S01]  /*2fe0*/  IMAD.HI.U32 R3, R73.reuse, R155, RZ ;  /* 0x0000009b49037227 */ /* 0x040fe200078e00ff */
[C---:B-1----:R-:W-:Y:S02]  /*2ff0*/  LOP3.LUT R6, R74.reuse, 0xd4, RZ, 0xfc, !PT ;  /* 0x000000d44a067812 */ /* 0x042fe400078efcff */
[----:B------:R-:W-:Y:S01]  /*3000*/  LOP3.LUT R8, R74, 0xda, RZ, 0xfc, !PT ;  /* 0x000000da4a087812 */ /* 0x000fe200078efcff */
[----:B------:R-:W-:Y:S01]  /*3010*/  IMAD R65, R72, R5, R65 ;  /* 0x0000000548417224 */ /* 0x000fe200078e0241 */
[----:B------:R-:W-:Y:S01]  /*3020*/  IABS R159, R6 ;  /* 0x00000006009f7213 */ /* 0x000fe20000000000 */
[----:B------:R-:W-:Y:S01]  /*3030*/  IMAD.MOV R5, RZ, RZ, -R0 ;  /* 0x000000ffff057224 */ /* 0x000fe200078e0a00 */
[----:B------:R0:W-:Y:S01]  /*3040*/  STL [R1+0x8e0], R6 ;  /* 0x0008e00601007387 */ /* 0x0001e20000100800 */
[----:B------:R-:W-:Y:S01]  /*3050*/  IMAD.MOV R3, RZ, RZ, -R3 ;  /* 0x000000ffff037224 */ /* 0x000fe200078e0a03 */
[----:B------:R-:W-:Y:S01]  /*3060*/  IABS R27, R8 ;  /* 0x00000008001b7213 */ /* 0x000fe20000000000 */
[----:B------:R-:W-:Y:S01]  /*3070*/  IMAD.HI.U32 R0, R73, R158, RZ ;  /* 0x0000009e49007227 */ /* 0x000fe200078e00ff */
[----:B------:R-:W-:-:S03]  /*3080*/  LOP3.LUT R8, R74, 0xe4, RZ, 0xfc, !PT ;  /* 0x000000e44a087812 */ /* 0x000fc600078efcff */
[----:B------:R-:W-:Y:S01]  /*3090*/  IMAD R155, R72, R3, R155 ;  /* 0x00000003489b7224 */ /* 0x000fe200078e029b */
[----:B------:R-:W-:Y:S01]  /*30a0*/  IABS R163, R8 ;  /* 0x0000000800a37213 */ /* 0x000fe20000000000 */
[----:B------:R-:W-:Y:S01]  /*30b0*/  IMAD.HI.U32 R3, R73, R64, RZ ;  /* 0x0000004049037227 */ /* 0x000fe200078e00ff */
[----:B0-----:R-:W-:-:S03]  /*30c0*/  LOP3.LUT R6, R74, 0xd8, RZ, 0xfc, !PT ;  /* 0x000000d84a067812 */ /* 0x001fc600078efcff */
[----:B------:R-:W-:Y:S01]  /*30d0*/  IMAD.MOV R7, RZ, RZ, -R0 ;  /* 0x000000ffff077224 */ /* 0x000fe200078e0a00 */
[----:B------:R-:W-:Y:S01]  /*30e0*/  IABS R62, R6 ;  /* 0x00000006003e7213 */ /* 0x000fe20000000000 */
[----:B------:R-:W-:Y:S01]  /*30f0*/  IMAD.HI.U32 R0, R73, R157, RZ ;  /* 0x0000009d49007227 */ /* 0x000fe200078e00ff */
[----:B------:R-:W-:-:S03]  /*3100*/  LOP3.LUT R6, R74, 0xde, RZ, 0xfc, !PT ;  /* 0x000000de4a067812 */ /* 0x000fc600078efcff */
[C---:B------:R-:W-:Y:S01]  /*3110*/  IMAD R30, R72.reuse, R5, R30 ;  /* 0x00000005481e7224 */ /* 0x040fe200078e021e */
[----:B------:R-:W-:Y:S01]  /*3120*/  IABS R164, R6 ;  /* 0x0000000600a47213 */ /* 0x000fe20000000000 */
[----:B------:R-:W-:Y:S02]  /*3130*/  IMAD.MOV R3, RZ, RZ, -R3 ;  /* 0x000000ffff037224 */ /* 0x000fe400078e0a03 */
[----:B------:R-:W-:Y:S01]  /*3140*/  IMAD R158, R72, R7, R158 ;  /* 0x00000007489e7224 */ /* 0x000fe200078e029e */
[----:B------:R-:W-:Y:S01]  /*3150*/  LOP3.LUT R7, R74, 0xd2, RZ, 0xfc, !PT ;  /* 0x000000d24a077812 */ /* 0x000fe200078efcff */
[----:B------:R-:W-:-:S03]  /*3160*/  IMAD.HI.U32 R5, R73, R29, RZ ;  /* 0x0000001d49057227 */ /* 0x000fc600078e00ff */
[----:B------:R-:W-:Y:S01]  /*3170*/  IABS R28, R7 ;  /* 0x00000007001c7213 */ /* 0x000fe20000000000 */
[----:B------:R-:W-:Y:S01]  /*3180*/  IMAD.MOV R0, RZ, RZ, -R0 ;  /* 0x000000ffff007224 */ /* 0x000fe200078e0a00 */
[----:B------:R-:W-:Y:S01]  /*3190*/  LOP3.LUT R7, R74, 0xd6, RZ, 0xfc, !PT ;  /* 0x000000d64a077812 */ /* 0x000fe200078efcff */
[C---:B------:R-:W-:Y:S02]  /*31a0*/  IMAD R64, R72.reuse, R3, R64 ;  /* 0x0000000348407224 */ /* 0x040fe400078e0240 */
[----:B------:R-:W-:Y:S01]  /*31b0*/  IMAD.MOV R5, RZ, RZ, -R5 ;  /* 0x000000ffff057224 */ /* 0x000fe200078e0a05 */
[----:B------:R-:W-:Y:S01]  /*31c0*/  IABS R162, R7 ;  /* 0x0000000700a27213 */ /* 0x000fe20000000000 */
[----:B------:R-:W-:Y:S01]  /*31d0*/  IMAD.HI.U32 R3, R73, R160, RZ ;  /* 0x000000a049037227 */ /* 0x000fe200078e00ff */
[----:B------:R0:W-:Y:S03]  /*31e0*/  STL [R1+0x8e8], R7 ;  /* 0x0008e80701007387 */ /* 0x0001e60000100800 */
[----:B------:R-:W-:-:S02]  /*31f0*/  IMAD R157, R72, R0, R157 ;  /* 0x00000000489d7224 */ /* 0x000fc400078e029d */
[----:B------:R-:W-:-:S04]  /*3200*/  IMAD.HI.U32 R0, R73, R63, RZ ;  /* 0x0000003f49007227 */ /* 0x000fc800078e00ff */
[----:B------:R-:W-:Y:S01]  /*3210*/  IMAD R29, R72, R5, R29 ;  /* 0x00000005481d7224 */ /* 0x000fe200078e021d */
[----:B0-----:R-:W-:Y:S01]  /*3220*/  LOP3.LUT R7, R74, 0xdc, RZ, 0xfc, !PT ;  /* 0x000000dc4a077812 */ /* 0x001fe200078efcff */
[----:B------:R-:W-:Y:S02]  /*3230*/  IMAD.MOV R3, RZ, RZ, -R3 ;  /* 0x000000ffff037224 */ /* 0x000fe400078e0a03 */
[C---:B------:R-:W-:Y:S01]  /*3240*/  IMAD.HI.U32 R5, R73.reuse, R159, RZ ;  /* 0x0000009f49057227 */ /* 0x040fe200078e00ff */
[----:B------:R-:W-:Y:S01]  /*3250*/  IABS R161, R7 ;  /* 0x0000000700a17213 */ /* 0x000fe20000000000 */
[----:B------:R0:W-:Y:S02]  /*3260*/  STL [R1+0x8f0], R7 ;  /* 0x0008f00701007387 */ /* 0x0001e40000100800 */
[----:B------:R-:W-:Y:S02]  /*3270*/  IMAD.MOV R0, RZ, RZ, -R0 ;  /* 0x000000ffff007224 */ /* 0x000fe400078e0a00 */
[----:B------:R-:W-:Y:S01]  /*3280*/  IMAD R160, R72, R3, R160 ;  /* 0x0000000348a07224 */ /* 0x000fe200078e02a0 */
[----:B------:R1:W-:Y:S01]  /*3290*/  STL [R1+0x8f8], R6 ;  /* 0x0008f80601007387 */ /* 0x0003e20000100800 */
[----:B------:R-:W-:-:S03]  /*32a0*/  IMAD.HI.U32 R3, R73, R28, RZ ;  /* 0x0000001c49037227 */ /* 0x000fc600078e00ff */
[----:B------:R3:W-:Y:S01]  /*32b0*/  STL [R1+0x90c], R8 ;  /* 0x00090c0801007387 */ /* 0x0007e20000100800 */
[----:B------:R-:W-:Y:S01]  /*32c0*/  IMAD.MOV R5, RZ, RZ, -R5 ;  /* 0x000000ffff057224 */ /* 0x000fe200078e0a05 */
[----:B0-----:R-:W-:Y:S01]  /*32d0*/  LOP3.LUT R7, R74, 0xe0, RZ, 0xfc, !PT ;  /* 0x000000e04a077812 */ /* 0x001fe200078efcff */
[----:B------:R-:W-:Y:S02]  /*32e0*/  IMAD R63, R72, R0, R63 ;  /* 0x00000000483f7224 */ /* 0x000fe400078e023f */
[C---:B------:R-:W-:Y:S01]  /*32f0*/  IMAD.HI.U32 R0, R73.reuse, R162, RZ ;  /* 0x000000a249007227 */ /* 0x040fe200078e00ff */
[----:B------:R-:W-:Y:S02]  /*3300*/  IABS R61, R7 ;  /* 0x00000007003d7213 */ /* 0x000fe40000000000 */
[C---:B-1----:R-:W-:Y:S01]  /*3310*/  LOP3.LUT R6, R74.reuse, 0xe2, RZ, 0xfc, !PT ;  /* 0x000000e24a067812 */ /* 0x042fe200078efcff */
[----:B------:R-:W-:Y:S01]  /*3320*/  IMAD.MOV R3, RZ, RZ, -R3 ;  /* 0x000000ffff037224 */ /* 0x000fe200078e0a03 */
[----:B------:R-:W-:Y:S01]  /*3330*/  LOP3.LUT R7, R74, 0xe6, RZ, 0xfc, !PT ;  /* 0x000000e64a077812 */ /* 0x000fe200078efcff */
[----:B------:R-:W-:Y:S01]  /*3340*/  IMAD R159, R72, R5, R159 ;  /* 0x00000005489f7224 */ /* 0x000fe200078e029f */
[----:B------:R-:W-:Y:S01]  /*3350*/  IABS R26, R6 ;  /* 0x00000006001a7213 */ /* 0x000fe20000000000 */
[----:B------:R-:W-:Y:S01]  /*3360*/  IMAD.MOV R5, RZ, RZ, -R0 ;  /* 0x000000ffff057224 */ /* 0x000fe200078e0a00 */
[----:B------:R-:W-:Y:S01]  /*3370*/  LOP3.LUT R6, R74, 0xe8, RZ, 0xfc, !PT ;  /* 0x000000e84a067812 */ /* 0x000fe200078efcff */
[C---:B------:R-:W-:Y:S01]  /*3380*/  IMAD.HI.U32 R0, R73.reuse, R27, RZ ;  /* 0x0000001b49007227 */ /* 0x040fe200078e00ff */
[----:B------:R-:W-:Y:S01]  /*3390*/  IABS R166, R7 ;  /* 0x0000000700a67213 */ /* 0x000fe20000000000 */
[----:B------:R0:W-:Y:S01]  /*33a0*/  STL [R1+0x91c], R7 ;  /* 0x00091c0701007387 */ /* 0x0001e20000100800 */
[----:B------:R-:W-:Y:S01]  /*33b0*/  IABS R60, R6 ;  /* 0x00000006003c7213 */ /* 0x000fe20000000000 */
[----:B------:R-:W-:Y:S01]  /*33c0*/  IMAD R28, R72, R3, R28 ;  /* 0x00000003481c7224 */ /* 0x000fe200078e021c */
[C---:B------:R-:W-:Y:S01]  /*33d0*/  LOP3.LUT R6, R74.reuse, 0xec, RZ, 0xfc, !PT ;  /* 0x000000ec4a067812 */ /* 0x040fe200078efcff */
[----:B------:R-:W-:Y:S01]  /*33e0*/  IMAD.HI.U32 R3, R73, R62, RZ ;  /* 0x0000003e49037227 */ /* 0x000fe200078e00ff */
[----:B---3--:R-:W-:-:S02]  /*33f0*/  LOP3.LUT R8, R74, 0x14a, RZ, 0xfc, !PT ;  /* 0x0000014a4a087812 */ /* 0x008fc400078efcff */
[----:B------:R-:W-:Y:S01]  /*3400*/  IABS R165, R6 ;  /* 0x0000000600a57213 */ /* 0x000fe20000000000 */
[----:B------:R-:W-:Y:S01]  /*3410*/  IMAD.MOV R0, RZ, RZ, -R0 ;  /* 0x000000ffff007224 */ /* 0x000fe200078e0a00 */
[----:B------:R1:W-:Y:S01]  /*3420*/  STL [R1+0x92c], R6 ;  /* 0x00092c0601007387 */ /* 0x0003e20000100800 */
[----:B------:R-:W-:Y:S01]  /*3430*/  IMAD.MOV R3, RZ, RZ, -R3 ;  /* 0x000000ffff037224 */ /* 0x000fe200078e0a03 */
[----:B0-----:R-:W-:Y:S01]  /*3440*/  LOP3.LUT R7, R74, 0xea, RZ, 0xfc, !PT ;  /* 0x000000ea4a077812 */ /* 0x001fe200078efcff */
[----:B------:R-:W-:Y:S01]  /*3450*/  IMAD R27, R72, R0, R27 ;  /* 0x00000000481b7224 */ /* 0x000fe200078e021b */
[----:B------:R-:W-:Y:S01]  /*3460*/  IABS R86, R8 ;  /* 0x0000000800567213 */ /* 0x000fe20000000000 */
[C---:B------:R-:W-:Y:S01]  /*3470*/  IMAD.HI.U32 R0, R73.reuse, R61, RZ ;  /* 0x0000003d49007227 */ /* 0x040fe200078e00ff */
[----:B------:R-:W-:Y:S02]  /*3480*/  IABS R25, R7 ;  /* 0x0000000700197213 */ /* 0x000fe40000000000 */
[----:B------:R-:W-:Y:S01]  /*3490*/  LOP3.LUT R7, R74, 0xf0, RZ, 0xfc, !PT ;  /* 0x000000f04a077812 */ /* 0x000fe200078efcff */
[----:B------:R-:W-:Y:S01]  /*34a0*/  IMAD R62, R72, R3, R62 ;  /* 0x00000003483e7224 */ /* 0x000fe200078e023e */
[----:B-1----:R-:W-:Y:S01]  /*34b0*/  LOP3.LUT R6, R74, 0xf2, RZ, 0xfc, !PT ;  /* 0x000000f24a067812 */ /* 0x002fe200078efcff */
[----:B------:R-:W-:Y:S01]  /*34c0*/  IMAD.HI.U32 R3, R73, R161, RZ ;  /* 0x000000a149037227 */ /* 0x000fe200078e00ff */
[----:B------:R-:W-:-:S02]  /*34d0*/  IABS R59, R7 ;  /* 0x00000007003b7213 */ /* 0x000fc40000000000 */
[----:B------:R-:W-:Y:S01]  /*34e0*/  IABS R24, R6 ;  /* 0x0000000600187213 */ /* 0x000fe20000000000 */
[----:B------:R-:W-:Y:S01]  /*34f0*/  IMAD.MOV R0, RZ, RZ, -R0 ;  /* 0x000000ffff007224 */ /* 0x000fe200078e0a00 */
[C---:B------:R-:W-:Y:S01]  /*3500*/  LOP3.LUT R6, R74.reuse, 0xf6, RZ, 0xfc, !PT ;  /* 0x000000f64a067812 */ /* 0x040fe200078efcff */
[----:B------:R-:W-:Y:S01]  /*3510*/  IMAD.MOV R3, RZ, RZ, -R3 ;  /* 0x000000ffff037224 */ /* 0x000fe200078e0a03 */
[----:B------:R-:W-:Y:S01]  /*3520*/  LOP3.LUT R7, R74, 0xf4, RZ, 0xfc, !PT ;  /* 0x000000f44a077812 */ /* 0x000fe200078efcff */
[----:B------:R-:W-:Y:S01]  /*3530*/  IMAD R61, R72, R0, R61 ;  /* 0x00000000483d7224 */ /* 0x000fe200078e023d */
[----:B------:R-:W-:Y:S01]  /*3540*/  IABS R173, R6 ;  /* 0x0000000600ad7213 */ /* 0x000fe20000000000 */
[----:B------:R-:W-:Y:S01]  /*3550*/  IMAD.HI.U32 R0, R73, R163, RZ ;  /* 0x000000a349007227 */ /* 0x000fe200078e00ff */
[----:B------:R-:W-:-:S03]  /*3560*/  IABS R167, R7 ;  /* 0x0000000700a77213 */ /* 0x000fc60000000000 */
[----:B------:R-:W-:Y:S02]  /*3570*/  IMAD R161, R72, R3, R161 ;  /* 0x0000000348a17224 */ /* 0x000fe400078e02a1 */
[----:B------:R-:W-:-:S04]  /*3580*/  IMAD.HI.U32 R3, R73, R26, RZ ;  /* 0x0000001a49037227 */ /* 0x000fc800078e00ff */
[----:B------:R-:W-:Y:S02]  /*3590*/  IMAD.MOV R0, RZ, RZ, -R0 ;  /* 0x000000ffff007224 */ /* 0x000fe400078e0a00 */
[----:B------:R-:W-:Y:S02]  /*35a0*/  IMAD R162, R72, R5, R162 ;  /* 0x0000000548a27224 */ /* 0x000fe400078e02a2 */
[----:B------:R-:W-:-:S04]  /*35b0*/  IMAD.HI.U32 R5, R73, R164, RZ ;  /* 0x000000a449057227 */ /* 0x000fc800078e00ff */
[----:B------:R-:W-:Y:S02]  /*35c0*/  IMAD.MOV R3, RZ, RZ, -R3 ;  /* 0x000000ffff037224 */ /* 0x000fe400078e0a03 */
[----:B------:R-:W-:Y:S01]  /*35d0*/  IMAD R163, R72, R0, R163 ;  /* 0x0000000048a37224 */ /* 0x000fe200078e02a3 */
[----:B------:R-:W-:Y:S01]  /*35e0*/  LOP3.LUT R0, R74, 0xee, RZ, 0xfc, !PT ;  /* 0x000000ee4a007812 */ /* 0x000fe200078efcff */
[----:B------:R-:W-:Y:S02]  /*35f0*/  IMAD.MOV R5, RZ, RZ, -R5 ;  /* 0x000000ffff057224 */ /* 0x000fe400078e0a05 */
[C---:B------:R-:W-:Y:S01]  /*3600*/  IMAD R26, R72.reuse, R3, R26 ;  /* 0x00000003481a7224 */ /* 0x040fe200078e021a */
[----:B------:R-:W-:Y:S01]  /*3610*/  IABS R168, R0 ;  /* 0x0000000000a87213 */ /* 0x000fe20000000000 */
[C---:B------:R-:W-:Y:S01]  /*3620*/  IMAD.HI.U32 R3, R73.reuse, R166, RZ ;  /* 0x000000a649037227 */ /* 0x040fe200078e00ff */
[----:B------:R0:W-:Y:S03]  /*3630*/  STL [R1+0x93c], R0 ;  /* 0x00093c0001007387 */ /* 0x0001e60000100800 */
[----:B------:R-:W-:Y:S01]  /*3640*/  IMAD R164, R72, R5, R164 ;  /* 0x0000000548a47224 */ /* 0x000fe200078e02a4 */
[----:B------:R1:W-:Y:S01]  /*3650*/  STL [R1+0x934], R7 ;  /* 0x0009340701007387 */ /* 0x0003e20000100800 */
[----:B------:R-:W-:-:S03]  /*3660*/  IMAD.HI.U32 R5, R73, R60, RZ ;  /* 0x0000003c49057227 */ /* 0x000fc600078e00ff */
[----:B------:R3:W-:Y:S01]  /*3670*/  STL [R1+0x938], R6 ;  /* 0x0009380601007387 */ /* 0x0007e20000100800 */
[----:B------:R-:W-:Y:S02]  /*3680*/  IMAD.MOV R3, RZ, RZ, -R3 ;  /* 0x000000ffff037224 */ /* 0x000fe400078e0a03 */
[----:B0-----:R-:W-:Y:S01]  /*3690*/  IMAD.HI.U32 R0, R73, R165, RZ ;  /* 0x000000a549007227 */ /* 0x001fe200078e00ff */
[----:B-1----:R-:W-:-:S03]  /*36a0*/  LOP3.LUT R7, R74, 0xf8, RZ, 0xfc, !PT ;  /* 0x000000f84a077812 */ /* 0x002fc600078efcff */
[----:B------:R-:W-:Y:S02]  /*36b0*/  IMAD.MOV R5, RZ, RZ, -R5 ;  /* 0x000000ffff057224 */ /* 0x000fe400078e0a05 */
[----:B------:R-:W-:Y:S01]  /*36c0*/  IMAD.MOV R0, RZ, RZ, -R0 ;  /* 0x000000ffff007224 */ /* 0x000fe200078e0a00 */
[----:B---3--:R-:W-:Y:S01]  /*36d0*/  LOP3.LUT R6, R74, 0xfa, RZ, 0xfc, !PT ;  /* 0x000000fa4a067812 */ /* 0x008fe200078efcff */
[----:B------:R-:W-:Y:S01]  /*36e0*/  IMAD R166, R72, R3, R166 ;  /* 0x0000000348a67224 */ /* 0x000fe200078e02a6 */
[----:B------:R-:W-:Y:S01]  /*36f0*/  IABS R58, R7 ;  /* 0x00000007003a7213 */ /* 0x000fe20000000000 */
[C---:B------:R-:W-:Y:S01]  /*3700*/  IMAD.HI.U32 R3, R73.reuse, R25, RZ ;  /* 0x0000001949037227 */ /* 0x040fe200078e00ff */
[----:B------:R-:W-:Y:S02]  /*3710*/  IABS R68, R6 ;  /* 0x0000000600447213 */ /* 0x000fe40000000000 */
[----:B------:R-:W-:Y:S01]  /*3720*/  LOP3.LUT R6, R74, 0x100, RZ, 0xfc, !PT ;  /* 0x000001004a067812 */ /* 0x000fe200078efcff */
[----:B------:R-:W-:Y:S01]  /*3730*/  IMAD R60, R72, R5, R60 ;  /* 0x00000005483c7224 */ /* 0x000fe200078e023c */
[----:B------:R-:W-:Y:S01]  /*3740*/  LOP3.LUT R7, R74, 0xfe, RZ, 0xfc, !PT ;  /* 0x000000fe4a077812 */ /* 0x000fe200078efcff */
[----:B------:R-:W-:Y:S01]  /*3750*/  IMAD R165, R72, R0, R165 ;  /* 0x0000000048a57224 */ /* 0x000fe200078e02a5 */
[----:B------:R-:W-:Y:S01]  /*3760*/  IABS R57, R6 ;  /* 0x0000000600397213 */ /* 0x000fe20000000000 */
[----:B------:R-:W-:Y:S01]  /*3770*/  IMAD.HI.U32 R5, R73, R168, RZ ;  /* 0x000000a849057227 */ /* 0x000fe200078e00ff */
[----:B------:R-:W-:-:S02]  /*3780*/  IABS R181, R7 ;  /* 0x0000000700b57213 */ /* 0x000fc40000000000 */
[----:B------:R-:W-:Y:S01]  /*3790*/  LOP3.LUT R6, R74, 0x104, RZ, 0xfc, !PT ;  /* 0x000001044a067812 */ /* 0x000fe200078efcff */
[----:B------:R-:W-:-:S03]  /*37a0*/  IMAD.HI.U32 R0, R73, R24, RZ ;  /* 0x0000001849007227 */ /* 0x000fc600078e00ff */
[----:B------:R-:W-:Y:S01]  /*37b0*/  IABS R174, R6 ;  /* 0x0000000600ae7213 */ /* 0x000fe20000000000 */
        /* <DEDUP_REMOVED lines=8> */
[----:B------:R-:W-:Y:S01]  /*3840*/  IMAD.HI.U32 R0, R73, R173, RZ ;  /* 0x000000ad49007227 */ /* 0x000fe200078e00ff */
[----:B------:R-:W-:Y:S01]  /*3850*/  IABS R169, R5 ;  /* 0x0000000500a97213 */ /* 0x000fe20000000000 */
[----:B------:R0:W-:Y:S02]  /*3860*/  STL [R1+0x930], R5 ;  /* 0x0009300501007387 */ /* 0x0001e40000100800 */
[----:B------:R-:W-:Y:S02]  /*3870*/  IMAD.MOV R3, RZ, RZ, -R3 ;  /* 0x000000ffff037224 */ /* 0x000fe400078e0a03 */
[----:B------:R-:W-:Y:S01]  /*3880*/  IMAD.MOV R0, RZ, RZ, -R0 ;  /* 0x000000ffff007224 */ /* 0x000fe200078e0a00 */
[----:B------:R1:W-:Y:S01]  /*3890*/  STL [R1+0x928], R7 ;  /* 0x0009280701007387 */ /* 0x0003e20000100800 */
[----:B------:R-:W-:-:S02]  /*38a0*/  IMAD R59, R72, R3, R59 ;  /* 0x00000003483b7224 */ /* 0x000fc400078e023b */
[C---:B------:R-:W-:Y:S01]  /*38b0*/  IMAD.HI.U32 R3, R73.reuse, R167, RZ ;  /* 0x000000a749037227 */ /* 0x040fe200078e00ff */
[----:B------:R3:W-:Y:S03]  /*38c0*/  STL [R1+0x920], R6 ;  /* 0x0009200601007387 */ /* 0x0007e60000100800 */
[----:B------:R-:W-:Y:S02]  /*38d0*/  IMAD R173, R72, R0, R173 ;  /* 0x0000000048ad7224 */ /* 0x000fe400078e02ad */
[----:B0-----:R-:W-:Y:S01]  /*38e0*/  IMAD.HI.U32 R5, R73, R58, RZ ;  /* 0x0000003a49057227 */ /* 0x001fe200078e00ff */
[----:B-1----:R-:W-:-:S03]  /*38f0*/  LOP3.LUT R7, R74, 0x102, RZ, 0xfc, !PT ;  /* 0x000001024a077812 */ /* 0x002fc600078efcff */
[C---:B------:R-:W-:Y:S01]  /*3900*/  IMAD.HI.U32 R0, R73.reuse, R169, RZ ;  /* 0x000000a949007227 */ /* 0x040fe200078e00ff */
[----:B------:R-:W-:Y:S02]  /*3910*/  IABS R69, R7 ;  /* 0x0000000700457213 */ /* 0x000fe40000000000 */
[C---:B---3--:R-:W-:Y:S01]  /*3920*/  LOP3.LUT R6, R74.reuse, 0x10a, RZ, 0xfc, !PT ;  /* 0x0000010a4a067812 */ /* 0x048fe200078efcff */
[----:B------:R-:W-:Y:S01]  /*3930*/  IMAD.MOV R3, RZ, RZ, -R3 ;  /* 0x000000ffff037224 */ /* 0x000fe200078e0a03 */
[----:B------:R-:W-:Y:S01]  /*3940*/  LOP3.LUT R7, R74, 0x108, RZ, 0xfc, !PT ;  /* 0x000001084a077812 */ /* 0x000fe200078efcff */
[----:B------:R-:W-:Y:S01]  /*3950*/  IMAD.MOV R5, RZ, RZ, -R5 ;  /* 0x000000ffff057224 */ /* 0x000fe200078e0a05 */
[----:B------:R-:W-:Y:S01]  /*3960*/  IABS R76, R6 ;  /* 0x00000006004c7213 */ /* 0x000fe20000000000 */
[----:B------:R-:W-:Y:S01]  /*3970*/  IMAD.MOV R0, RZ, RZ, -R0 ;  /* 0x000000ffff007224 */ /* 0x000fe200078e0a00 */
[----:B------:R-:W-:Y:S01]  /*3980*/  IABS R179, R7 ;  /* 0x0000000700b37213 */ /* 0x000fe20000000000 */
[----:B------:R-:W-:Y:S01]  /*3990*/  IMAD R167, R72, R3, R167 ;  /* 0x0000000348a77224 */ /* 0x000fe200078e02a7 */
[----:B------:R-:W-:Y:S01]  /*39a0*/  LOP3.LUT R7, R74, 0x10c, RZ, 0xfc, !PT ;  /* 0x0000010c4a077812 */ /* 0x000fe200078efcff */
[----:B------:R-:W-:-:S03]  /*39b0*/  IMAD.HI.U32 R3, R73, R68, RZ ;  /* 0x0000004449037227 */ /* 0x000fc600078e00ff */
[----:B------:R-:W-:Y:S01]  /*39c0*/  IABS R182, R7 ;  /* 0x0000000700b67213 */ /* 0x000fe20000000000 */
        /* <DEDUP_REMOVED lines=15> */
[----:B------:R-:W-:Y:S01]  /*3ac0*/  IMAD.HI.U32 R0, R73, R189, RZ ;  /* 0x000000bd49007227 */ /* 0x000fe200078e00ff */
[----:B------:R-:W-:Y:S01]  /*3ad0*/  IABS R197, R6 ;  /* 0x0000000600c57213 */ /* 0x000fe20000000000 */
[----:B------:R0:W-:Y:S01]  /*3ae0*/  STL [R1+0x918], R6 ;  /* 0x0009180601007387 */ /* 0x0001e20000100800 */
[----:B---3--:R-:W-:Y:S01]  /*3af0*/  LOP3.LUT R7, R74, 0x112, RZ, 0xfc, !PT ;  /* 0x000001124a077812 */ /* 0x008fe200078efcff */
[----:B------:R-:W-:Y:S02]  /*3b00*/  IMAD.MOV R3, RZ, RZ, -R3 ;  /* 0x000000ffff037224 */ /* 0x000fe400078e0a03 */
[----:B------:R-:W-:Y:S01]  /*3b10*/  IMAD.MOV R5, RZ, RZ, -R5 ;  /* 0x000000ffff057224 */ /* 0x000fe200078e0a05 */
[----:B------:R-:W-:Y:S01]  /*3b20*/  IABS R78, R7 ;  /* 0x00000007004e7213 */ /* 0x000fe20000000000 */
[----:B------:R-:W-:Y:S01]  /*3b30*/  IMAD.MOV R0, RZ, RZ, -R0 ;  /* 0x000000ffff007224 */ /* 0x000fe200078e0a00 */
[----:B------:R1:W-:Y:S01]  /*3b40*/  STL [R1+0x1c4], R7 ;  /* 0x0001c40701007387 */ /* 0x0003e20000100800 */
[----:B------:R-:W-:-:S02]  /*3b50*/  IMAD R181, R72, R3, R181 ;  /* 0x0000000348b57224 */ /* 0x000fc400078e02b5 */
[----:B------:R-:W-:Y:S01]  /*3b60*/  IMAD.HI.U32 R3, R73, R174, RZ ;  /* 0x000000ae49037227 */ /* 0x000fe200078e00ff */
[----:B0-----:R-:W-:-:S03]  /*3b70*/  LOP3.LUT R6, R74, 0x114, RZ, 0xfc, !PT ;  /* 0x000001144a067812 */ /* 0x001fc600078efcff */
[----:B------:R-:W-:Y:S01]  /*3b80*/  IMAD R69, R72, R5, R69 ;  /* 0x0000000548457224 */ /* 0x000fe200078e0245 */
[----:B------:R-:W-:Y:S01]  /*3b90*/  LOP3.LUT R5, R74, 0x110, RZ, 0xfc, !PT ;  /* 0x000001104a057812 */ /* 0x000fe200078efcff */
[----:B------:R-:W-:Y:S01]  /*3ba0*/  IMAD R189, R72, R0, R189 ;  /* 0x0000000048bd7224 */ /* 0x000fe200078e02bd */
[----:B------:R-:W-:Y:S01]  /*3bb0*/  IABS R190, R6 ;  /* 0x0000000600be7213 */ /* 0x000fe20000000000 */
[C---:B------:R-:W-:Y:S01]  /*3bc0*/  IMAD.HI.U32 R0, R73.reuse, R76, RZ ;  /* 0x0000004c49007227 */ /* 0x040fe200078e00ff */
[----:B------:R-:W-:Y:S01]  /*3bd0*/  IABS R185, R5 ;  /* 0x0000000500b97213 */ /* 0x000fe20000000000 */
[----:B------:R0:W-:Y:S01]  /*3be0*/  STL [R1+0x910], R6 ;  /* 0x0009100601007387 */ /* 0x0001e20000100800 */
[----:B-1----:R-:W-:Y:S01]  /*3bf0*/  LOP3.LUT R7, R74, 0x116, RZ, 0xfc, !PT ;  /* 0x000001164a077812 */ /* 0x002fe200078efcff */
[----:B------:R-:W-:Y:S02]  /*3c00*/  IMAD.MOV R3, RZ, RZ, -R3 ;  /* 0x000000ffff037224 */ /* 0x000fe400078e0a03 */
[----:B------:R-:W-:Y:S01]  /*3c10*/  IMAD.MOV R0, RZ, RZ, -R0 ;  /* 0x000000ffff007224 */ /* 0x000fe200078e0a00 */
[----:B------:R-:W-:Y:S01]  /*3c20*/  IABS R205, R7 ;  /* 0x0000000700cd7213 */ /* 0x000fe20000000000 */
[----:B------:R-:W-:Y:S01]  /*3c30*/  IMAD R174, R72, R3, R174 ;  /* 0x0000000348ae7224 */ /* 0x000fe200078e02ae */
[----:B------:R1:W-:Y:S01]  /*3c40*/  STL [R1+0x904], R7 ;  /* 0x0009040701007387 */ /* 0x0003e20000100800 */
[----:B------:R-:W-:Y:S01]  /*3c50*/  IMAD.HI.U32 R3, R73, R179, RZ ;  /* 0x000000b349037227 */ /* 0x000fe200078e00ff */
[----:B0-----:R-:W-:-:S03]  /*3c60*/  LOP3.LUT R6, R74, 0x118, RZ, 0xfc, !PT ;  /* 0x000001184a067812 */ /* 0x001fc600078efcff */
[----:B------:R-:W-:Y:S02]  /*3c70*/  IMAD R76, R72, R0, R76 ;  /* 0x00000000484c7224 */ /* 0x000fe400078e024c */
[C---:B------:R-:W-:Y:S01]  /*3c80*/  IMAD.HI.U32 R5, R73.reuse, R182, RZ ;  /* 0x000000b649057227 */ /* 0x040fe200078e00ff */
[----:B------:R-:W-:Y:S02]  /*3c90*/  IABS R187, R6 ;  /* 0x0000000600bb7213 */ /* 0x000fe40000000000 */
[C---:B------:R-:W-:Y:S01]  /*3ca0*/  LOP3.LUT R6, R74.reuse, 0x11e, RZ, 0xfc, !PT ;  /* 0x0000011e4a067812 */ /* 0x040fe200078efcff */
[----:B------:R-:W-:Y:S01]  /*3cb0*/  IMAD.HI.U32 R0, R73, R185, RZ ;  /* 0x000000b949007227 */ /* 0x000fe200078e00ff */
[----:B-1----:R-:W-:Y:S02]  /*3cc0*/  LOP3.LUT R7, R74, 0x11c, RZ, 0xfc, !PT ;  /* 0x0000011c4a077812 */ /* 0x002fe400078efcff */
[----:B------:R-:W-:Y:S01]  /*3cd0*/  IABS R213, R6 ;  /* 0x0000000600d57213 */ /* 0x000fe20000000000 */
[----:B------:R-:W-:Y:S01]  /*3ce0*/  IMAD.MOV R3, RZ, RZ, -R3 ;  /* 0x000000ffff037224 */ /* 0x000fe200078e0a03 */
[----:B------:R-:W-:Y:S01]  /*3cf0*/  IABS R198, R7 ;  /* 0x0000000700c67213 */ /* 0x000fe20000000000 */
[----:B------:R-:W-:-:S02]  /*3d00*/  IMAD.MOV R5, RZ, RZ, -R5 ;  /* 0x000000ffff057224 */ /* 0x000fc400078e0a05 */
        /* <DEDUP_REMOVED lines=19> */
[C---:B---3--:R-:W-:Y:S02]  /*3e40*/  LOP3.LUT R6, R74.reuse, 0x122, RZ, 0xfc, !PT ;  /* 0x000001224a067812 */ /* 0x048fe400078efcff */
[----:B------:R-:W-:Y:S01]  /*3e50*/  IABS R193, R7 ;  /* 0x0000000700c17213 */ /* 0x000fe20000000000 */
[----:B------:R-:W-:Y:S01]  /*3e60*/  IMAD.MOV R3, RZ, RZ, -R3 ;  /* 0x000000ffff037224 */ /* 0x000fe200078e0a03 */
[----:B------:R-:W-:Y:S01]  /*3e70*/  IABS R79, R6 ;  /* 0x00000006004f7213 */ /* 0x000fe20000000000 */
[----:B------:R-:W-:Y:S01]  /*3e80*/  IMAD.MOV R5, RZ, RZ, -R5 ;  /* 0x000000ffff057224 */ /* 0x000fe200078e0a05 */
[----:B------:R0:W-:Y:S01]  /*3e90*/  STL [R1+0x258], R6 ;  /* 0x0002580601007387 */ /* 0x0001e20000100800 */
[----:B------:R-:W-:Y:S01]  /*3ea0*/  IMAD.MOV R0, RZ, RZ, -R0 ;  /* 0x000000ffff007224 */ /* 0x000fe200078e0a00 */
[----:B------:R-:W-:Y:S01]  /*3eb0*/  LOP3.LUT R7, R74, 0x126, RZ, 0xfc, !PT ;  /* 0x000001264a077812 */ /* 0x000fe200078efcff */
[----:B------:R-:W-:-:S02]  /*3ec0*/  IMAD R78, R72, R3, R78 ;  /* 0x00000003484e7224 */ /* 0x000fc400078e024e */
[----:B------:R-:W-:Y:S01]  /*3ed0*/  IMAD.HI.U32 R3, R73, R187, RZ ;  /* 0x000000bb49037227 */ /* 0x000fe200078e00ff */
[----:B------:R-:W-:-:S03]  /*3ee0*/  IABS R221, R7 ;  /* 0x0000000700dd7213 */ /* 0x000fc60000000000 */
[----:B------:R-:W-:Y:S01]  /*3ef0*/  IMAD R205, R72, R5, R205 ;  /* 0x0000000548cd7224 */ /* 0x000fe200078e02cd */
[----:B------:R-:W-:Y:S01]  /*3f00*/  LOP3.LUT R5, R74, 0x124, RZ, 0xfc, !PT ;  /* 0x000001244a057812 */ /* 0x000fe200078efcff */
[----:B------:R-:W-:Y:S01]  /*3f10*/  IMAD R77, R72, R0, R77 ;  /* 0x00000000484d7224 */ /* 0x000fe200078e024d */
[C---:B0-----:R-:W-:Y:S01]  /*3f20*/  LOP3.LUT R6, R74.reuse, 0x128, RZ, 0xfc, !PT ;  /* 0x000001284a067812 */ /* 0x041fe200078efcff */
[C---:B------:R-:W-:Y:S01]  /*3f30*/  IMAD.HI.U32 R0, R73.reuse, R213, RZ ;  /* 0x000000d549007227 */ /* 0x040fe200078e00ff */
[----:B------:R-:W-:Y:S01]  /*3f40*/  IABS R206, R5 ;  /* 0x0000000500ce7213 */ /* 0x000fe20000000000 */
[----:B------:R0:W-:Y:S01]  /*3f50*/  STL [R1+0x8f4], R5 ;  /* 0x0008f40501007387 */ /* 0x0001e20000100800 */
[----:B------:R-:W-:Y:S01]  /*3f60*/  IABS R195, R6 ;  /* 0x0000000600c37213 */ /* 0x000fe20000000000 */
[----:B------:R-:W-:Y:S01]  /*3f70*/  IMAD.MOV R3, RZ, RZ, -R3 ;  /* 0x000000ffff037224 */ /* 0x000fe200078e0a03 */
[----:B------:R-:W-:Y:S01]  /*3f80*/  LOP3.LUT R6, R74, 0x12c, RZ, 0xfc, !PT ;  /* 0x0000012c4a067812 */ /* 0x000fe200078efcff */
[----:B------:R-:W-:Y:S01]  /*3f90*/  IMAD.MOV R0, RZ, RZ, -R0 ;  /* 0x000000ffff007224 */ /* 0x000fe200078e0a00 */
[----:B------:R1:W-:Y:S01]  /*3fa0*/  STL [R1+0x8ec], R7 ;  /* 0x0008ec0701007387 */ /* 0x0003e20000100800 */
[----:B------:R-:W-:Y:S01]  /*3fb0*/  IMAD R187, R72, R3, R187 ;  /* 0x0000000348bb7224 */ /* 0x000fe200078e02bb */
[----:B------:R-:W-:Y:S01]  /*3fc0*/  IABS R214, R6 ;  /* 0x0000000600d67213 */ /* 0x000fe20000000000 */
[----:B------:R-:W-:-:S04]  /*3fd0*/  IMAD.HI.U32 R3, R73, R198, RZ ;  /* 0x000000c649037227 */ /* 0x000fc800078e00ff */
[----:B------:R-:W-:Y:S02]  /*3fe0*/  IMAD R213, R72, R0, R213 ;  /* 0x0000000048d57224 */ /* 0x000fe400078e02d5 */
[----:B0-----:R-:W-:Y:S01]  /*3ff0*/  IMAD.HI.U32 R5, R73, R193, RZ ;  /* 0x000000c149057227 */ /* 0x001fe200078e00ff */
[----:B-1----:R-:W-:-:S03]  /*4000*/  LOP3.LUT R7, R74, 0x12a, RZ, 0xfc, !PT ;  /* 0x0000012a4a077812 */ /* 0x002fc600078efcff */
[----:B------:R-:W-:Y:S01]  /*4010*/  IMAD.HI.U32 R0, R73, R206, RZ ;  /* 0x000000ce49007227 */ /* 0x000fe200078e00ff */
[----:B------:R-:W-:Y:S01]  /*4020*/  IABS R80, R7 ;  /* 0x0000000700507213 */ /* 0x000fe20000000000 */
[----:B------:R0:W-:Y:S02]  /*4030*/  STL [R1+0x25c], R7 ;  /* 0x00025c0701007387 */ /* 0x0001e40000100800 */
[----:B------:R-:W-:Y:S02]  /*4040*/  IMAD.MOV R3, RZ, RZ, -R3 ;  /* 0x000000ffff037224 */ /* 0x000fe400078e0a03 */
[----:B------:R-:W-:Y:S01]  /*4050*/  IMAD.MOV R5, RZ, RZ, -R5 ;  /* 0x000000ffff057224 */ /* 0x000fe200078e0a05 */
[----:B------:R1:W-:Y:S01]  /*4060*/  STL [R1+0x8dc], R6 ;  /* 0x0008dc0601007387 */ /* 0x0003e20000100800 */
[----:B------:R-:W-:Y:S02]  /*4070*/  IMAD.MOV R0, RZ, RZ, -R0 ;  /* 0x000000ffff007224 */ /* 0x000fe400078e0a00 */
[----:B------:R-:W-:-:S02]  /*4080*/  IMAD R198, R72, R3, R198 ;  /* 0x0000000348c67224 */ /* 0x000fc400078e02c6 */
[----:B------:R-:W-:Y:S01]  /*4090*/  IMAD.HI.U32 R3, R73, R79, RZ ;  /* 0x0000004f49037227 */ /* 0x000fe200078e00ff */
[----:B0-----:R-:W-:-:S03]  /*40a0*/  LOP3.LUT R7, R74, 0x130, RZ, 0xfc, !PT ;  /* 0x000001304a077812 */ /* 0x001fc600078efcff */
[----:B------:R-:W-:Y:S01]  /*40b0*/  IMAD R193, R72, R5, R193 ;  /* 0x0000000548c17224 */ /* 0x000fe200078e02c1 */
[----:B------:R-:W-:Y:S01]  /*40c0*/  LOP3.LUT R5, R74, 0x12e, RZ, 0xfc, !PT ;  /* 0x0000012e4a057812 */ /* 0x000fe200078efcff */
[----:B------:R-:W-:Y:S01]  /*40d0*/  IMAD R206, R72, R0, R206 ;  /* 0x0000000048ce7224 */ /* 0x000fe200078e02ce */
[C---:B-1----:R-:W-:Y:S01]  /*40e0*/  LOP3.LUT R6, R74.reuse, 0x132, RZ, 0xfc, !PT ;  /* 0x000001324a067812 */ /* 0x042fe200078efcff */
[C---:B------:R-:W-:Y:S01]  /*40f0*/  IMAD.HI.U32 R0, R73.reuse, R195, RZ ;  /* 0x000000c349007227 */ /* 0x040fe200078e00ff */
[----:B------:R-:W-:Y:S01]  /*4100*/  IABS R229, R5 ;  /* 0x0000000500e57213 */ /* 0x000fe20000000000 */
[----:B------:R0:W-:Y:S01]  /*4110*/  STL [R1+0x8e4], R5 ;  /* 0x0008e40501007387 */ /* 0x0001e20000100800 */
[----:B------:R-:W-:Y:S01]  /*4120*/  IABS R81, R6 ;  /* 0x0000000600517213 */ /* 0x000fe20000000000 */
[----:B------:R-:W-:Y:S01]  /*4130*/  IMAD.MOV R3, RZ, RZ, -R3 ;  /* 0x000000ffff037224 */ /* 0x000fe200078e0a03 */
[----:B------:R-:W-:Y:S01]  /*4140*/  IABS R201, R7 ;  /* 0x0000000700c97213 */ /* 0x000fe20000000000 */
[----:B------:R-:W-:Y:S01]  /*4150*/  IMAD.MOV R0, RZ, RZ, -R0 ;  /* 0x000000ffff007224 */ /* 0x000fe200078e0a00 */
[----:B------:R-:W-:Y:S01]  /*4160*/  LOP3.LUT R7, R74, 0x134, RZ, 0xfc, !PT ;  /* 0x000001344a077812 */ /* 0x000fe200078efcff */
[----:B------:R-:W-:Y:S01]  /*4170*/  IMAD R79, R72, R3, R79 ;  /* 0x00000003484f7224 */ /* 0x000fe200078e024f */
[----:B------:R1:W-:Y:S01]  /*4180*/  STL [R1+0x280], R6 ;  /* 0x0002800601007387 */ /* 0x0003e20000100800 */
[----:B------:R-:W-:Y:S01]  /*4190*/  IMAD.HI.U32 R3, R73, R221, RZ ;  /* 0x000000dd49037227 */ /* 0x000fe200078e00ff */
[----:B------:R-:W-:-:S02]  /*41a0*/  IABS R222, R7 ;  /* 0x0000000700de7213 */ /* 0x000fc40000000000 */
[----:B------:R3:W-:Y:S01]  /*41b0*/  STL [R1+0x8d4], R7 ;  /* 0x0008d40701007387 */ /* 0x0007e20000100800 */
[----:B------:R-:W-:Y:S02]  /*41c0*/  IMAD R195, R72, R0, R195 ;  /* 0x0000000048c37224 */ /* 0x000fe400078e02c3 */
[----:B0-----:R-:W-:Y:S01]  /*41d0*/  IMAD.HI.U32 R5, R73, R80, RZ ;  /* 0x0000005049057227 */ /* 0x001fe200078e00ff */
[----:B-1----:R-:W-:-:S03]  /*41e0*/  LOP3.LUT R6, R74, 0x136, RZ, 0xfc, !PT ;  /* 0x000001364a067812 */ /* 0x002fc600078efcff */
[----:B------:R-:W-:Y:S01]  /*41f0*/  IMAD.HI.U32 R0, R73, R229, RZ ;  /* 0x000000e549007227 */ /* 0x000fe200078e00ff */
[----:B---3--:R-:W-:-:S03]  /*4200*/  LOP3.LUT R7, R74, 0x13a, RZ, 0xfc, !PT ;  /* 0x0000013a4a077812 */ /* 0x008fc600078efcff */
[----:B------:R-:W-:Y:S01]  /*4210*/  IMAD.MOV R3, RZ, RZ, -R3 ;  /* 0x000000ffff037224 */ /* 0x000fe200078e0a03 */
[----:B------:R-:W-:Y:S01]  /*4220*/  IABS R237, R6 ;  /* 0x0000000600ed7213 */ /* 0x000fe20000000000 */
[----:B------:R-:W-:Y:S01]  /*4230*/  IMAD.MOV R5, RZ, RZ, -R5 ;  /* 0x000000ffff057224 */ /* 0x000fe200078e0a05 */
[----:B------:R-:W-:Y:S01]  /*4240*/  IABS R82, R7 ;  /* 0x0000000700527213 */ /* 0x000fe20000000000 */
[----:B------:R-:W-:Y:S01]  /*4250*/  IMAD.MOV R0, RZ, RZ, -R0 ;  /* 0x000000ffff007224 */ /* 0x000fe200078e0a00 */
[----:B------:R0:W-:Y:S01]  /*4260*/  STL [R1+0x8d8], R6 ;  /* 0x0008d80601007387 */ /* 0x0001e20000100800 */
[C---:B------:R-:W-:Y:S02]  /*4270*/  IMAD R221, R72.reuse, R3, R221 ;  /* 0x0000000348dd7224 */ /* 0x040fe400078e02dd */
[C---:B------:R-:W-:Y:S01]  /*4280*/  IMAD.HI.U32 R3, R73.reuse, R214, RZ ;  /* 0x000000d649037227 */ /* 0x040fe200078e00ff */
[----:B------:R1:W-:Y:S03]  /*4290*/  STL [R1+0x2a4], R7 ;  /* 0x0002a40701007387 */ /* 0x0003e60000100800 */
[----:B------:R-:W-:Y:S01]  /*42a0*/  IMAD R80, R72, R5, R80 ;  /* 0x0000000548507224 */ /* 0x000fe200078e0250 */
[----:B------:R-:W-:Y:S01]  /*42b0*/  LOP3.LUT R5, R74, 0x138, RZ, 0xfc, !PT ;  /* 0x000001384a057812 */ /* 0x000fe200078efcff */
[----:B------:R-:W-:Y:S01]  /*42c0*/  IMAD R229, R72, R0, R229 ;  /* 0x0000000048e57224 */ /* 0x000fe200078e02e5 */
[----:B0-----:R-:W-:Y:S01]  /*42d0*/  LOP3.LUT R6, R74, 0x13c, RZ, 0xfc, !PT ;  /* 0x0000013c4a067812 */ /* 0x001fe200078efcff */
[----:B------:R-:W-:Y:S01]  /*42e0*/  IMAD.HI.U32 R0, R73, R81, RZ ;  /* 0x0000005149007227 */ /* 0x000fe200078e00ff */
[----:B------:R-:W-:-:S02]  /*42f0*/  IABS R203, R5 ;  /* 0x0000000500cb7213 */ /* 0x000fc40000000000 */
[----:B-1----:R-:W-:Y:S01]  /*4300*/  LOP3.LUT R7, R74, 0x13e, RZ, 0xfc, !PT ;  /* 0x0000013e4a077812 */ /* 0x002fe200078efcff */
[----:B------:R-:W-:Y:S01]  /*4310*/  IMAD.MOV R3, RZ, RZ, -R3 ;  /* 0x000000ffff037224 */ /* 0x000fe200078e0a03 */
[----:B------:R-:W-:Y:S01]  /*4320*/  IABS R230, R6 ;  /* 0x0000000600e67213 */ /* 0x000fe20000000000 */
[----:B------:R-:W-:Y:S01]  /*4330*/  IMAD.MOV R0, RZ, RZ, -R0 ;  /* 0x000000ffff007224 */ /* 0x000fe200078e0a00 */
[----:B------:R0:W-:Y:S01]  /*4340*/  STL [R1+0x8d0], R6 ;  /* 0x0008d00601007387 */ /* 0x0001e20000100800 */
[C---:B------:R-:W-:Y:S01]  /*4350*/  IMAD R214, R72.reuse, R3, R214 ;  /* 0x0000000348d67224 */ /* 0x040fe200078e02d6 */
[----:B------:R-:W-:Y:S01]  /*4360*/  IABS R245, R7 ;  /* 0x0000000700f57213 */ /* 0x000fe20000000000 */
[----:B------:R-:W-:Y:S01]  /*4370*/  IMAD.HI.U32 R3, R73, R201, RZ ;  /* 0x000000c949037227 */ /* 0x000fe200078e00ff */
[----:B------:R1:W-:Y:S03]  /*4380*/  STL [R1+0x8c4], R7 ;  /* 0x0008c40701007387 */ /* 0x0003e60000100800 */
[----:B------:R-:W-:-:S02]  /*4390*/  IMAD R81, R72, R0, R81 ;  /* 0x0000000048517224 */ /* 0x000fc400078e0251 */
[----:B------:R-:W-:Y:S01]  /*43a0*/  IMAD.HI.U32 R0, R73, R203, RZ ;  /* 0x000000cb49007227 */ /* 0x000fe200078e00ff */
[----:B0-----:R-:W-:-:S03]  /*43b0*/  LOP3.LUT R6, R74, 0x140, RZ, 0xfc, !PT ;  /* 0x000001404a067812 */ /* 0x001fc600078efcff */
[----:B------:R-:W-:Y:S01]  /*43c0*/  IMAD.MOV R3, RZ, RZ, -R3 ;  /* 0x000000ffff037224 */ /* 0x000fe200078e0a03 */
[----:B------:R-:W-:Y:S01]  /*43d0*/  IABS R209, R6 ;  /* 0x0000000600d17213 */ /* 0x000fe20000000000 */
[----:B------:R-:W-:Y:S01]  /*43e0*/  IMAD.MOV R0, RZ, RZ, -R0 ;  /* 0x000000ffff007224 */ /* 0x000fe200078e0a00 */
[----:B-1----:R-:W-:Y:S01]  /*43f0*/  LOP3.LUT R7, R74, 0x144, RZ, 0xfc, !PT ;  /* 0x000001444a077812 */ /* 0x002fe200078efcff */
[----:B------:R-:W-:Y:S01]  /*4400*/  IMAD R201, R72, R3, R201 ;  /* 0x0000000348c97224 */ /* 0x000fe200078e02c9 */
[----:B------:R-:W-:Y:S01]  /*4410*/  LOP3.LUT R6, R74, 0x146, RZ, 0xfc, !PT ;  /* 0x000001464a067812 */ /* 0x000fe200078efcff */
[----:B------:R-:W-:Y:S01]  /*4420*/  IMAD.HI.U32 R5, R73, R222, RZ ;  /* 0x000000de49057227 */ /* 0x000fe200078e00ff */
[----:B------:R-:W-:-:S03]  /*4430*/  IABS R238, R7 ;  /* 0x0000000700ee7213 */ /* 0x000fc60000000000 */
[----:B------:R-:W-:-:S04]  /*4440*/  IMAD.HI.U32 R3, R73, R237, RZ ;  /* 0x000000ed49037227 */ /* 0x000fc800078e00ff */
[----:B------:R-:W-:Y:S02]  /*4450*/  IMAD R203, R72, R0, R203 ;  /* 0x0000000048cb7224 */ /* 0x000fe400078e02cb */
[----:B------:R-:W-:-:S04]  /*4460*/  IMAD.HI.U32 R0, R73, R82, RZ ;  /* 0x0000005249007227 */ /* 0x000fc800078e00ff */
[----:B------:R-:W-:Y:S02]  /*4470*/  IMAD.MOV R5, RZ, RZ, -R5 ;  /* 0x000000ffff057224 */ /* 0x000fe400078e0a05 */
[----:B------:R-:W-:Y:S02]  /*4480*/  IMAD.MOV R3, RZ, RZ, -R3 ;  /* 0x000000ffff037224 */ /* 0x000fe400078e0a03 */
[----:B------:R-:W-:Y:S02]  /*4490*/  IMAD.MOV R0, RZ, RZ, -R0 ;  /* 0x000000ffff007224 */ /* 0x000fe400078e0a00 */
[----:B------:R-:W-:Y:S01]  /*44a0*/  IMAD R222, R72, R5, R222 ;  /* 0x0000000548de7224 */ /* 0x000fe200078e02de */
[----:B------:R-:W-:Y:S01]  /*44b0*/  LOP3.LUT R5, R74, 0x142, RZ, 0xfc, !PT ;  /* 0x000001424a057812 */ /* 0x000fe200078efcff */
[C---:B------:R-:W-:Y:S02]  /*44c0*/  IMAD R237, R72.reuse, R3, R237 ;  /* 0x0000000348ed7224 */ /* 0x040fe400078e02ed */
[----:B------:R-:W-:Y:S01]  /*44d0*/  IMAD.HI.U32 R3, R73, R230, RZ ;  /* 0x000000e649037227 */ /* 0x000fe200078e00ff */
[----:B------:R-:W-:Y:S01]  /*44e0*/  IABS R84, R5 ;  /* 0x0000000500547213 */ /* 0x000fe20000000000 */
[----:B------:R0:W-:Y:S02]  /*44f0*/  STL [R1+0x2bc], R5 ;  /* 0x0002bc0501007387 */ /* 0x0001e40000100800 */
[----:B------:R-:W-:-:S02]  /*4500*/  IMAD R82, R72, R0, R82 ;  /* 0x0000000048527224 */ /* 0x000fc400078e0252 */
[C---:B------:R-:W-:Y:S01]  /*4510*/  IMAD.HI.U32 R0, R73.reuse, R245, RZ ;  /* 0x000000f549007227 */ /* 0x040fe200078e00ff */
[----:B------:R1:W-:Y:S03]  /*4520*/  STL [R1+0x8bc], R7 ;  /* 0x0008bc0701007387 */ /* 0x0003e60000100800 */
[----:B------:R-:W-:Y:S01]  /*4530*/  IMAD.MOV R3, RZ, RZ, -R3 ;  /* 0x000000ffff037224 */ /* 0x000fe200078e0a03 */
[----:B------:R-:W-:Y:S01]  /*4540*/  STL [R1+0x8c0], R6 ;  /* 0x0008c00601007387 */ /* 0x000fe20000100800 */
[----:B------:R-:W-:Y:S02]  /*4550*/  IMAD.MOV R0, RZ, RZ, -R0 ;  /* 0x000000ffff007224 */ /* 0x000fe400078e0a00 */
[----:B------:R-:W-:Y:S01]  /*4560*/  IMAD R230, R72, R3, R230 ;  /* 0x0000000348e67224 */ /* 0x000fe200078e02e6 */
[----:B------:R3:W-:Y:S01]  /*4570*/  STL [R1+0x2a0], R8 ;  /* 0x0002a00801007387 */ /* 0x0007e20000100800 */
[----:B0-----:R-:W-:Y:S01]  /*4580*/  IMAD.HI.U32 R5, R73, R209, RZ ;  /* 0x000000d149057227 */ /* 0x001fe200078e00ff */
[----:B-1----:R-:W-:-:S03]  /*4590*/  LOP3.LUT R7, R74, 0x14c, RZ, 0xfc, !PT ;  /* 0x0000014c4a077812 */ /* 0x002fc600078efcff */
[C---:B------:R-:W-:Y:S01]  /*45a0*/  IMAD.HI.U32 R3, R73.reuse, R84, RZ ;  /* 0x0000005449037227 */ /* 0x040fe200078e00ff */
[----:B------:R-:W-:Y:S01]  /*45b0*/  IABS R246, R7 ;  /* 0x0000000700f67213 */ /* 0x000fe20000000000 */
[----:B------:R0:W-:Y:S02]  /*45c0*/  STL [R1+0x8b8], R7 ;  /* 0x0008b80701007387 */ /* 0x0001e40000100800 */
[----:B------:R-:W-:Y:S01]  /*45d0*/  IMAD R245, R72, R0, R245 ;  /* 0x0000000048f57224 */ /* 0x000fe200078e02f5 */
[----:B------:R-:W-:Y:S01]  /*45e0*/  IABS R0, R6 ;  /* 0x0000000600007213 */ /* 0x000fe20000000000 */
[----:B------:R-:W-:Y:S01]  /*45f0*/  IMAD.MOV R5, RZ, RZ, -R5 ;  /* 0x000000ffff057224 */ /* 0x000fe200078e0a05 */
[C---:B---3--:R-:W-:Y:S01]  /*4600*/  LOP3.LUT R8, R74.reuse, 0x150, RZ, 0xfc, !PT ;  /* 0x000001504a087812 */ /* 0x048fe200078efcff */
[----:B------:R-:W-:Y:S02]  /*4610*/  IMAD.MOV R3, RZ, RZ, -R3 ;  /* 0x000000ffff037224 */ /* 0x000fe400078e0a03 */
[----:B------:R-:W-:Y:S01]  /*4620*/  IMAD.HI.U32 R6, R73, R238, RZ ;  /* 0x000000ee49067227 */ /* 0x000fe200078e00ff */
[----:B0-----:R-:W-:-:S03]  /*4630*/  LOP3.LUT R7, R74, 0x14e, RZ, 0xfc, !PT ;  /* 0x0000014e4a077812 */ /* 0x001fc600078efcff */
[C---:B------:R-:W-:Y:S01]  /*4640*/  IMAD R209, R72.reuse, R5, R209 ;  /* 0x0000000548d17224 */ /* 0x040fe200078e02d1 */
[----:B------:R-:W-:Y:S01]  /*4650*/  IABS R5, R9 ;  /* 0x0000000900057213 */ /* 0x000fe20000000000 */
[C---:B------:R-:W-:Y:S01]  /*4660*/  IMAD R84, R72.reuse, R3, R84 ;  /* 0x0000000348547224 */ /* 0x040fe200078e0254 */
[----:B------:R0:W-:Y:S01]  /*4670*/  STL [R1+0x8b0], R7 ;  /* 0x0008b00701007387 */ /* 0x0001e20000100800 */
[----:B------:R-:W-:Y:S02]  /*4680*/  IMAD.MOV R6, RZ, RZ, -R6 ;  /* 0x000000ffff067224 */ /* 0x000fe400078e0a06 */
[----:B------:R-:W-:Y:S01]  /*4690*/  IMAD.HI.U32 R3, R73, R0, RZ ;  /* 0x0000000049037227 */ /* 0x000fe200078e00ff */
[----:B------:R1:W-:Y:S03]  /*46a0*/  STL [R1+0x298], R11 ;  /* 0x0002980b01007387 */ /* 0x0003e60000100800 */
[----:B------:R-:W-:-:S02]  /*46b0*/  IMAD R238, R72, R6, R238 ;  /* 0x0000000648ee7224 */ /* 0x000fc400078e02ee */
[----:B------:R-:W-:Y:S01]  /*46c0*/  IMAD.MOV R3, RZ, RZ, -R3 ;  /* 0x000000ffff037224 */ /* 0x000fe200078e0a03 */
[----:B0-----:R-:W-:Y:S01]  /*46d0*/  IABS R7, R7 ;  /* 0x0000000700077213 */ /* 0x001fe20000000000 */
[----:B------:R-:W-:Y:S01]  /*46e0*/  IMAD.HI.U32 R6, R73, R5, RZ ;  /* 0x0000000549067227 */ /* 0x000fe200078e00ff */
[----:B-1----:R-:W-:-:S03]  /*46f0*/  LOP3.LUT R11, R74, 0x15a, RZ, 0xfc, !PT ;  /* 0x0000015a4a0b7812 */ /* 0x002fc600078efcff */
[----:B------:R-:W-:Y:S02]  /*4700*/  IMAD R242, R72, R3, R0 ;  /* 0x0000000348f27224 */ /* 0x000fe400078e0200 */
[----:B------:R-:W-:Y:S01]  /*4710*/  IMAD.MOV R6, RZ, RZ, -R6 ;  /* 0x000000ffff067224 */ /* 0x000fe200078e0a06 */
[----:B------:R-:W-:Y:S01]  /*4720*/  IABS R90, R11 ;  /* 0x0000000b005a7213 */ /* 0x000fe20000000000 */
[----:B------:R-:W-:-:S04]  /*4730*/  IMAD.HI.U32 R3, R73, R86, RZ ;  /* 0x0000005649037227 */ /* 0x000fc800078e00ff */
[----:B------:R-:W-:Y:S01]  /*4740*/  IMAD R5, R72, R6, R5 ;  /* 0x0000000648057224 */ /* 0x000fe200078e0205 */
[----:B------:R-:W-:Y:S01]  /*4750*/  IABS R6, R8 ;  /* 0x0000000800067213 */ /* 0x000fe20000000000 */
[----:B------:R-:W-:Y:S01]  /*4760*/  IMAD.HI.U32 R0, R73, R246, RZ ;  /* 0x000000f649007227 */ /* 0x000fe200078e00ff */
[----:B------:R-:W-:-:S03]  /*4770*/  LOP3.LUT R8, R74, 0x154, RZ, 0xfc, !PT ;  /* 0x000001544a087812 */ /* 0x000fc600078efcff */
[----:B------:R-:W-:Y:S02]  /*4780*/  IMAD.MOV R3, RZ, RZ, -R3 ;  /* 0x000000ffff037224 */ /* 0x000fe400078e0a03 */
[----:B------:R-:W-:Y:S01]  /*4790*/  IMAD.MOV R0, RZ, RZ, -R0 ;  /* 0x000000ffff007224 */ /* 0x000fe200078e0a00 */
[----:B------:R0:W-:Y:S01]  /*47a0*/  STL [R1+0x8a8], R8 ;  /* 0x0008a80801007387 */ /* 0x0001e20000100800 */
[C---:B------:R-:W-:Y:S02]  /*47b0*/  IMAD R86, R72.reuse, R3, R86 ;  /* 0x0000000348567224 */ /* 0x040fe400078e0256 */
[C---:B------:R-:W-:Y:S01]  /*47c0*/  IMAD.HI.U32 R3, R73.reuse, R6, RZ ;  /* 0x0000000649037227 */ /* 0x040fe200078e00ff */
[----:B------:R-:W-:Y:S03]  /*47d0*/  STL [R1+0x8ac], R10 ;  /* 0x0008ac0a01007387 */ /* 0x000fe60000100800 */
[----:B------:R-:W-:Y:S01]  /*47e0*/  IMAD R246, R72, R0, R246 ;  /* 0x0000000048f67224 */ /* 0x000fe200078e02f6 */
[----:B------:R-:W-:Y:S01]  /*47f0*/  IABS R0, R10 ;  /* 0x0000000a00007213 */ /* 0x000fe20000000000 */
[----:B------:R-:W-:Y:S01]  /*4800*/  IMAD.HI.U32 R9, R73, R7, RZ ;  /* 0x0000000749097227 */ /* 0x000fe200078e00ff */
[----:B0-----:R-:W-:Y:S01]  /*4810*/  IABS R8, R8 ;  /* 0x0000000800087213 */ /* 0x001fe20000000000 */
[----:B------:R0:W-:Y:S02]  /*4820*/  STL [R1+0x284], R11 ;  /* 0x0002840b01007387 */ /* 0x0001e40000100800 */
[----:B------:R-:W-:-:S02]  /*4830*/  IMAD.MOV R3, RZ, RZ, -R3 ;  /* 0x000000ffff037224 */ /* 0x000fc400078e0a03 */
[----:B------:R-:W-:Y:S01]  /*4840*/  IMAD.MOV R9, RZ, RZ, -R9 ;  /* 0x000000ffff097224 */ /* 0x000fe200078e0a09 */
[----:B------:R1:W-:Y:S01]  /*4850*/  STL [R1+0x898], R13 ;  /* 0x0008980d01007387 */ /* 0x0003e20000100800 */
[----:B------:R-:W-:Y:S02]  /*4860*/  IMAD R6, R72, R3, R6 ;  /* 0x0000000348067224 */ /* 0x000fe400078e0206 */
[----:B------:R-:W-:Y:S01]  /*4870*/  IMAD.HI.U32 R3, R73, R0, RZ ;  /* 0x0000000049037227 */ /* 0x000fe200078e00ff */
[----:B0-----:R-:W-:-:S03]  /*4880*/  LOP3.LUT R11, R74, 0x160, RZ, 0xfc, !PT ;  /* 0x000001604a0b7812 */ /* 0x001fc600078efcff */
        /* <DEDUP_REMOVED lines=8> */
[----:B------:R-:W-:Y:S02]  /*4910*/  IMAD.MOV R9, RZ, RZ, -R9 ;  /* 0x000000ffff097224 */ /* 0x000fe400078e0a09 */
[C---:B------:R-:W-:Y:S01]  /*4920*/  IMAD R235, R72.reuse, R3, R0 ;  /* 0x0000000348eb7224 */ /* 0x040fe200078e0200 */
[----:B------:R-:W-:Y:S01]  /*4930*/  IABS R0, R13 ;  /* 0x0000000d00007213 */ /* 0x000fe20000000000 */
[----:B------:R-:W-:Y:S01]  /*4940*/  IMAD R88, R72, R10, R88 ;  /* 0x0000000a48587224 */ /* 0x000fe200078e0258 */
[----:B-1----:R-:W-:Y:S01]  /*4950*/  LOP3.LUT R13, R74, 0x162, RZ, 0xfc, !PT ;  /* 0x000001624a0d7812 */ /* 0x002fe200078efcff */
[----:B------:R-:W-:-:S03]  /*4960*/  IMAD.HI.U32 R3, R73, R90, RZ ;  /* 0x0000005a49037227 */ /* 0x000fc600078e00ff */
[----:B------:R-:W-:Y:S01]  /*4970*/  IABS R92, R13 ;  /* 0x0000000d005c7213 */ /* 0x000fe20000000000 */
[C---:B------:R-:W-:Y:S01]  /*4980*/  IMAD.HI.U32 R10, R73.reuse, R7, RZ ;  /* 0x00000007490a7227 */ /* 0x040fe200078e00ff */
[----:B------:R1:W-:Y:S03]  /*4990*/  STL [R1+0x278], R13 ;  /* 0x0002780d01007387 */ /* 0x0003e60000100800 */
[----:B------:R-:W-:Y:S01]  /*49a0*/  IMAD R240, R72, R9, R8 ;  /* 0x0000000948f07224 */ /* 0x000fe200078e0208 */
[----:B------:R-:W-:Y:S01]  /*49b0*/  IABS R8, R11 ;  /* 0x0000000b00087213 */ /* 0x000fe20000000000 */
[----:B------:R-:W-:Y:S01]  /*49c0*/  IMAD.MOV R3, RZ, RZ, -R3 ;  /* 0x000000ffff037224 */ /* 0x000fe200078e0a03 */
[----:B------:R-:W-:Y:S01]  /*49d0*/  IABS R9, R12 ;  /* 0x0000000c00097213 */ /* 0x000fe20000000000 */
[----:B------:R-:W-:Y:S01]  /*49e0*/  IMAD.MOV R10, RZ, RZ, -R10 ;  /* 0x000000ffff0a7224 */ /* 0x000fe200078e0a0a */
[C---:B0-----:R-:W-:Y:S01]  /*49f0*/  LOP3.LUT R12, R74.reuse, 0x164, RZ, 0xfc, !PT ;  /* 0x000001644a0c7812 */ /* 0x041fe200078efcff */
[----:B------:R-:W-:Y:S01]  /*4a00*/  IMAD.HI.U32 R11, R73, R0, RZ ;  /* 0x00000000490b7227 */ /* 0x000fe200078e00ff */
[----:B-1----:R-:W-:-:S03]  /*4a10*/  LOP3.LUT R13, R74, 0x168, RZ, 0xfc, !PT ;  /* 0x000001684a0d7812 */ /* 0x002fc600078efcff */
[C---:B------:R-:W-:Y:S01]  /*4a20*/  IMAD R90, R72.reuse, R3, R90 ;  /* 0x00000003485a7224 */ /* 0x040fe200078e025a */
[----:B------:R0:W-:Y:S01]  /*4a30*/  STL [R1+0x890], R12 ;  /* 0x0008900c01007387 */ /* 0x0001e20000100800 */
[----:B------:R-:W-:Y:S02]  /*4a40*/  IMAD R7, R72, R10, R7 ;  /* 0x0000000a48077224 */ /* 0x000fe400078e0207 */
[C---:B------:R-:W-:Y:S01]  /*4a50*/  IMAD.HI.U32 R3, R73.reuse, R8, RZ ;  /* 0x0000000849037227 */ /* 0x040fe200078e00ff */
[----:B------:R1:W-:Y:S03]  /*4a60*/  STL [R1+0x888], R14 ;  /* 0x0008880e01007387 */ /* 0x0003e60000100800 */
[----:B------:R-:W-:Y:S02]  /*4a70*/  IMAD.MOV R11, RZ, RZ, -R11 ;  /* 0x000000ffff0b7224 */ /* 0x000fe400078e0a0b */
[----:B------:R-:W-:-:S04]  /*4a80*/  IMAD.HI.U32 R10, R73, R9, RZ ;  /* 0x00000009490a7227 */ /* 0x000fc800078e00ff */
[----:B------:R-:W-:Y:S02]  /*4a90*/  IMAD.MOV R3, RZ, RZ, -R3 ;  /* 0x000000ffff037224 */ /* 0x000fe400078e0a03 */
[----:B------:R-:W-:Y:S01]  /*4aa0*/  IMAD R236, R72, R11, R0 ;  /* 0x0000000b48ec7224 */ /* 0x000fe200078e0200 */
[----:B------:R-:W-:Y:S01]  /*4ab0*/  IABS R0, R12 ;  /* 0x0000000c00007213 */ /* 0x000fe20000000000 */
[----:B------:R-:W-:Y:S01]  /*4ac0*/  IMAD.MOV R10, RZ, RZ, -R10 ;  /* 0x000000ffff0a7224 */ /* 0x000fe200078e0a0a */
[----:B0-----:R-:W-:Y:S01]  /*4ad0*/  LOP3.LUT R12, R74, 0x16a, RZ, 0xfc, !PT ;  /* 0x0000016a4a0c7812 */ /* 0x001fe200078efcff */
[C---:B------:R-:W-:Y:S01]  /*4ae0*/  IMAD R8, R72.reuse, R3, R8 ;  /* 0x0000000348087224 */ /* 0x040fe200078e0208 */
[----:B------:R-:W-:Y:S01]  /*4af0*/  IABS R3, R14 ;  /* 0x0000000e00037213 */ /* 0x000fe20000000000 */
[----:B------:R-:W-:Y:S01]  /*4b00*/  IMAD R233, R72, R10, R9 ;  /* 0x0000000a48e97224 */ /* 0x000fe200078e0209 */
[----:B------:R-:W-:Y:S01]  /*4b10*/  IABS R94, R12 ;  /* 0x0000000c005e7213 */ /* 0x000fe20000000000 */
[----:B------:R-:W-:Y:S01]  /*4b20*/  IMAD.HI.U32 R11, R73, R92, RZ ;  /* 0x0000005c490b7227 */ /* 0x000fe200078e00ff */
[----:B------:R0:W-:Y:S01]  /*4b30*/  STL [R1+0x264], R12 ;  /* 0x0002640c01007387 */ /* 0x0001e20000100800 */
[----:B------:R-:W-:-:S02]  /*4b40*/  IABS R9, R13 ;  /* 0x0000000d00097213 */ /* 0x000fc40000000000 */
[C---:B------:R-:W-:Y:S01]  /*4b50*/  IMAD.HI.U32 R10, R73.reuse, R0, RZ ;  /* 0x00000000490a7227 */ /* 0x040fe200078e00ff */
[C---:B-1----:R-:W-:Y:S02]  /*4b60*/  LOP3.LUT R14, R74.reuse, 0x16c, RZ, 0xfc, !PT ;  /* 0x0000016c4a0e7812 */ /* 0x042fe400078efcff */
[----:B------:R-:W-:Y:S01]  /*4b70*/  LOP3.LUT R13, R74, 0x16e, RZ, 0xfc, !PT ;  /* 0x0000016e4a0d7812 */ /* 0x000fe200078efcff */
[----:B------:R-:W-:Y:S02]  /*4b80*/  IMAD.MOV R11, RZ, RZ, -R11 ;  /* 0x000000ffff0b7224 */ /* 0x000fe400078e0a0b */
[----:B------:R-:W-:Y:S01]  /*4b90*/  IMAD.MOV R10, RZ, RZ, -R10 ;  /* 0x000000ffff0a7224 */ /* 0x000fe200078e0a0a */
[----:B------:R1:W-:Y:S01]  /*4ba0*/  STL [R1+0x880], R14 ;  /* 0x0008800e01007387 */ /* 0x0003e20000100800 */
[----:B0-----:R-:W-:-:S03]  /*4bb0*/  IMAD.HI.U32 R12, R73, R3, RZ ;  /* 0x00000003490c7227 */ /* 0x001fc600078e00ff */
[----:B------:R-:W-:Y:S01]  /*4bc0*/  STL [R1+0x884], R13 ;  /* 0x0008840d01007387 */ /* 0x000fe20000100800 */
[C---:B------:R-:W-:Y:S01]  /*4bd0*/  IMAD R92, R72.reuse, R11, R92 ;  /* 0x0000000b485c7224 */ /* 0x040fe200078e025c */
[----:B------:R-:W-:Y:S01]  /*4be0*/  IABS R11, R14 ;  /* 0x0000000e000b7213 */ /* 0x000fe20000000000 */
[----:B------:R-:W-:Y:S01]  /*4bf0*/  IMAD R234, R72, R10, R0 ;  /* 0x0000000a48ea7224 */ /* 0x000fe200078e0200 */
[----:B------:R0:W-:Y:S01]  /*4c00*/  STL [R1+0x260], R15 ;  /* 0x0002600f01007387 */ /* 0x0001e20000100800 */
[----:B------:R-:W-:Y:S01]  /*4c10*/  IMAD.MOV R12, RZ, RZ, -R12 ;  /* 0x000000ffff0c7224 */ /* 0x000fe200078e0a0c */
[----:B-1----:R-:W-:Y:S01]  /*4c20*/  LOP3.LUT R14, R74, 0x174, RZ, 0xfc, !PT ;  /* 0x000001744a0e7812 */ /* 0x002fe200078efcff */
[----:B------:R-:W-:-:S04]  /*4c30*/  IMAD.HI.U32 R10, R73, R9, RZ ;  /* 0x00000009490a7227 */ /* 0x000fc800078e00ff */
[----:B------:R-:W-:Y:S01]  /*4c40*/  IMAD R231, R72, R12, R3 ;  /* 0x0000000c48e77224 */ /* 0x000fe200078e0203 */
[----:B------:R-:W-:Y:S01]  /*4c50*/  IABS R3, R13 ;  /* 0x0000000d00037213 */ /* 0x000fe20000000000 */
[----:B------:R-:W-:Y:S01]  /*4c60*/  IMAD.MOV R10, RZ, RZ, -R10 ;  /* 0x000000ffff0a7224 */ /* 0x000fe200078e0a0a */
[C---:B------:R-:W-:Y:S01]  /*4c70*/  LOP3.LUT R12, R74.reuse, 0x170, RZ, 0xfc, !PT ;  /* 0x000001704a0c7812 */ /* 0x040fe200078efcff */
[C---:B------:R-:W-:Y:S01]  /*4c80*/  IMAD.HI.U32 R0, R73.reuse, R94, RZ ;  /* 0x0000005e49007227 */ /* 0x040fe200078e00ff */
[----:B------:R1:W-:Y:S01]  /*4c90*/  STL [R1+0x87c], R14 ;  /* 0x00087c0e01007387 */ /* 0x0003e20000100800 */
[----:B0-----:R-:W-:Y:S02]  /*4ca0*/  LOP3.LUT R15, R74, 0x176, RZ, 0xfc, !PT ;  /* 0x000001764a0f7812 */ /* 0x001fe400078efcff */
[----:B------:R-:W-:-:S03]  /*4cb0*/  IMAD.HI.U32 R13, R73, R11, RZ ;  /* 0x0000000b490d7227 */ /* 0x000fc600078e00ff */
[----:B------:R-:W-:Y:S01]  /*4cc0*/  STL [R1+0x874], R15 ;  /* 0x0008740f01007387 */ /* 0x000fe20000100800 */
[C---:B------:R-:W-:Y:S01]  /*4cd0*/  IMAD R9, R72.reuse, R10, R9 ;  /* 0x0000000a48097224 */ /* 0x040fe200078e0209 */
[----:B------:R-:W-:Y:S01]  /*4ce0*/  IABS R10, R12 ;  /* 0x0000000c000a7213 */ /* 0x000fe20000000000 */
[----:B------:R-:W-:Y:S01]  /*4cf0*/  IMAD.MOV R0, RZ, RZ, -R0 ;  /* 0x000000ffff007224 */ /* 0x000fe200078e0a00 */
[----:B------:R0:W-:Y:S01]  /*4d00*/  STL [R1+0x244], R17 ;  /* 0x0002441101007387 */ /* 0x0001e20000100800 */
[----:B------:R-:W-:Y:S02]  /*4d10*/  IMAD.MOV R13, RZ, RZ, -R13 ;  /* 0x000000ffff0d7224 */ /* 0x000fe400078e0a0d */
[C---:B------:R-:W-:Y:S01]  /*4d20*/  IMAD.HI.U32 R12, R73.reuse, R3, RZ ;  /* 0x00000003490c7227 */ /* 0x040fe200078e00ff */
[----:B------:R3:W-:Y:S03]  /*4d30*/  STL [R1+0x86c], R16 ;  /* 0x00086c1001007387 */ /* 0x0007e60000100800 */
[C---:B------:R-:W-:Y:S01]  /*4d40*/  IMAD R94, R72.reuse, R0, R94 ;  /* 0x00000000485e7224 */ /* 0x040fe200078e025e */
[----:B------:R-:W-:Y:S01]  /*4d50*/  IABS R0, R14 ;  /* 0x0000000e00007213 */ /* 0x000fe20000000000 */
[----:B------:R-:W-:Y:S01]  /*4d60*/  IMAD R232, R72, R13, R11 ;  /* 0x0000000d48e87224 */ /* 0x000fe200078e020b */
[C---:B-1----:R-:W-:Y:S01]  /*4d70*/  LOP3.LUT R14, R74.reuse, 0x178, RZ, 0xfc, !PT ;  /* 0x000001784a0e7812 */ /* 0x042fe200078efcff */
[----:B------:R-:W-:Y:S01]  /*4d80*/  IMAD.MOV R12, RZ, RZ, -R12 ;  /* 0x000000ffff0c7224 */ /* 0x000fe200078e0a0c */
[----:B0-----:R-:W-:Y:S01]  /*4d90*/  LOP3.LUT R17, R74, 0x180, RZ, 0xfc, !PT ;  /* 0x000001804a117812 */ /* 0x001fe200078efcff */
[----:B------:R-:W-:-:S04]  /*4da0*/  IMAD.HI.U32 R11, R73, R10, RZ ;  /* 0x0000000a490b7227 */ /* 0x000fc800078e00ff */
[----:B------:R-:W-:Y:S01]  /*4db0*/  IMAD R227, R72, R12, R3 ;  /* 0x0000000c48e37224 */ /* 0x000fe200078e0203 */
[----:B------:R-:W-:Y:S01]  /*4dc0*/  IABS R12, R15 ;  /* 0x0000000f000c7213 */ /* 0x000fe20000000000 */
[----:B------:R-:W-:Y:S01]  /*4dd0*/  IMAD.MOV R11, RZ, RZ, -R11 ;  /* 0x000000ffff0b7224 */ /* 0x000fe200078e0a0b */
[----:B------:R-:W-:Y:S01]  /*4de0*/  LOP3.LUT R15, R74, 0x17e, RZ, 0xfc, !PT ;  /* 0x0000017e4a0f7812 */ /* 0x000fe200078efcff */
[----:B------:R-:W-:-:S04]  /*4df0*/  IMAD.HI.U32 R3, R73, R0, RZ ;  /* 0x0000000049037227 */ /* 0x000fc800078e00ff */
[----:B------:R-:W-:Y:S01]  /*4e00*/  IMAD R10, R72, R11, R10 ;  /* 0x0000000b480a7224 */ /* 0x000fe200078e020a */
[----:B------:R-:W-:Y:S01]  /*4e10*/  IABS R11, R14 ;  /* 0x0000000e000b7213 */ /* 0x000fe20000000000 */
[----:B------:R-:W-:Y:S01]  /*4e20*/  IMAD.MOV R3, RZ, RZ, -R3 ;  /* 0x000000ffff037224 */ /* 0x000fe200078e0a03 */
[----:B------:R0:W-:Y:S01]  /*4e30*/  STL [R1+0x870], R15 ;  /* 0x0008700f01007387 */ /* 0x0001e20000100800 */
[----:B------:R-:W-:-:S04]  /*4e40*/  IMAD.HI.U32 R13, R73, R96, RZ ;  /* 0x00000060490d7227 */ /* 0x000fc800078e00ff */
[----:B------:R-:W-:Y:S01]  /*4e50*/  IMAD R228, R72, R3, R0 ;  /* 0x0000000348e47224 */ /* 0x000fe200078e0200 */
[----:B------:R-:W-:Y:S01]  /*4e60*/  IABS R0, R15 ;  /* 0x0000000f00007213 */ /* 0x000fe20000000000 */
[----:B------:R-:W-:-:S04]  /*4e70*/  IMAD.HI.U32 R3, R73, R11, RZ ;  /* 0x0000000b49037227 */ /* 0x000fc800078e00ff */
[----:B------:R-:W-:Y:S02]  /*4e80*/  IMAD.MOV R13, RZ, RZ, -R13 ;  /* 0x000000ffff0d7224 */ /* 0x000fe400078e0a0d */
[----:B------:R-:W-:-:S04]  /*4e90*/  IMAD.HI.U32 R14, R73, R12, RZ ;  /* 0x0000000c490e7227 */ /* 0x000fc800078e00ff */
[----:B------:R-:W-:Y:S02]  /*4ea0*/  IMAD.MOV R3, RZ, RZ, -R3 ;  /* 0x000000ffff037224 */ /* 0x000fe400078e0a03 */
[----:B------:R-:W-:Y:S01]  /*4eb0*/  IMAD R96, R72, R13, R96 ;  /* 0x0000000d48607224 */ /* 0x000fe200078e0260 */
[----:B------:R-:W-:Y:S01]  /*4ec0*/  IABS R13, R16 ;  /* 0x00000010000d7213 */ /* 0x000fe20000000000 */
[----:B------:R-:W-:Y:S01]  /*4ed0*/  IMAD.MOV R14, RZ, RZ, -R14 ;  /* 0x000000ffff0e7224 */ /* 0x000fe200078e0a0e */
[----:B---3--:R-:W-:Y:S01]  /*4ee0*/  LOP3.LUT R16, R74, 0x182, RZ, 0xfc, !PT ;  /* 0x000001824a107812 */ /* 0x008fe200078efcff */
[----:B------:R-:W-:Y:S02]  /*4ef0*/  IMAD R11, R72, R3, R11 ;  /* 0x00000003480b7224 */ /* 0x000fe400078e020b */
[C---:B------:R-:W-:Y:S01]  /*4f00*/  IMAD.HI.U32 R3, R73.reuse, R0, RZ ;  /* 0x0000000049037227 */ /* 0x040fe200078e00ff */
[----:B------:R-:W-:Y:S01]  /*4f10*/  IABS R100, R16 ;  /* 0x0000001000647213 */ /* 0x000fe20000000000 */
[----:B------:R1:W-:Y:S02]  /*4f20*/  STL [R1+0x240], R16 ;  /* 0x0002401001007387 */ /* 0x0003e40000100800 */
[----:B0-----:R-:W-:-:S02]  /*4f30*/  IMAD.HI.U32 R15, R73, R98, RZ ;  /* 0x00000062490f7227 */ /* 0x001fc400078e00ff */
[----:B------:R0:W-:Y:S02]  /*4f40*/  STL [R1+0x85c], R18 ;  /* 0x00085c1201007387 */ /* 0x0001e40000100800 */
[----:B------:R-:W-:Y:S01]  /*4f50*/  IMAD R225, R72, R14, R12 ;  /* 0x0000000e48e17224 */ /* 0x000fe200078e020c */
[----:B------:R-:W-:Y:S01]  /*4f60*/  IABS R12, R17 ;  /* 0x00000011000c7213 */ /* 0x000fe20000000000 */
[----:B------:R-:W-:Y:S01]  /*4f70*/  IMAD.HI.U32 R14, R73, R13, RZ ;  /* 0x0000000d490e7227 */ /* 0x000fe200078e00ff */
[C---:B------:R-:W-:Y:S02]  /*4f80*/  LOP3.LUT R17, R74.reuse, 0x186, RZ, 0xfc, !PT ;  /* 0x000001864a117812 */ /* 0x040fe400078efcff */
[----:B-1----:R-:W-:Y:S01]  /*4f90*/  LOP3.LUT R16, R74, 0x188, RZ, 0xfc, !PT ;  /* 0x000001884a107812 */ /* 0x002fe200078efcff */
[----:B------:R-:W-:Y:S02]  /*4fa0*/  IMAD.MOV R3, RZ, RZ, -R3 ;  /* 0x000000ffff037224 */ /* 0x000fe400078e0a03 */
[----:B------:R-:W-:Y:S01]  /*4fb0*/  IMAD.MOV R15, RZ, RZ, -R15 ;  /* 0x000000ffff0f7224 */ /* 0x000fe200078e0a0f */
[----:B------:R1:W-:Y:S01]  /*4fc0*/  STL [R1+0x860], R17 ;  /* 0x0008601101007387 */ /* 0x0003e20000100800 */
[----:B------:R-:W-:-:S02]  /*4fd0*/  IMAD.MOV R14, RZ, RZ, -R14 ;  /* 0x000000ffff0e7224 */ /* 0x000fc400078e0a0e */
[C---:B------:R-:W-:Y:S01]  /*4fe0*/  IMAD R102, R72.reuse, R3, R0 ;  /* 0x0000000348667224 */ /* 0x040fe200078e0200 */
[----:B------:R-:W-:Y:S01]  /*4ff0*/  IABS R3, R18 ;  /* 0x0000001200037213 */ /* 0x000fe20000000000 */
[----:B------:R-:W-:Y:S01]  /*5000*/  IMAD R98, R72, R15, R98 ;  /* 0x0000000f48627224 */ /* 0x000fe200078e0262 */
[----:B0-----:R-:W-:Y:S01]  /*5010*/  LOP3.LUT R18, R74, 0x18a, RZ, 0xfc, !PT ;  /* 0x0000018a4a127812 */ /* 0x001fe200078efcff */
        /* <DEDUP_REMOVED lines=9> */
[C---:B-1----:R-:W-:Y:S01]  /*50b0*/  LOP3.LUT R17, R74.reuse, 0x18c, RZ, 0xfc, !PT ;  /* 0x0000018c4a117812 */ /* 0x042fe200078efcff */
[----:B------:R-:W-:Y:S01]  /*50c0*/  IMAD.HI.U32 R16, R73, R3, RZ ;  /* 0x0000000349107227 */ /* 0x000fe200078e00ff */
[----:B0-----:R-:W-:-:S03]  /*50d0*/  LOP3.LUT R18, R74, 0x190, RZ, 0xfc, !PT ;  /* 0x000001904a127812 */ /* 0x001fc600078efcff */
        /* <DEDUP_REMOVED lines=26> */
[----:B------:R0:W-:Y:S01]  /*5280*/  STL [R1+0x84c], R18 ;  /* 0x00084c1201007387 */ /* 0x0001e20000100800 */
        /* <DEDUP_REMOVED lines=11> */
[C---:B0-----:R-:W-:Y:S01]  /*5340*/  IMAD.HI.U32 R18, R73.reuse, R16, RZ ;  /* 0x0000001049127227 */ /* 0x041fe200078e00ff */
[----:B---3--:R-:W-:Y:S01]  /*5350*/  LOP3.LUT R20, R74, 0x19e, RZ, 0xfc, !PT ;  /* 0x0000019e4a147812 */ /* 0x008fe200078efcff */
[----:B------:R-:W-:Y:S02]  /*5360*/  STL [R1+0x840], R19 ;  /* 0x0008401301007387 */ /* 0x000fe40000100800 */
[----:B------:R-:W-:Y:S02]  /*5370*/  IMAD.HI.U32 R3, R73, R105, RZ ;  /* 0x0000006949037227 */ /* 0x000fe400078e00ff */
[----:B------:R-:W-:Y:S02]  /*5380*/  STL [R1+0x834], R20 ;  /* 0x0008341401007387 */ /* 0x000fe40000100800 */
[----:B------:R-:W-:Y:S01]  /*5390*/  IMAD R14, R72, R15, R14 ;  /* 0x0000000f480e7224 */ /* 0x000fe200078e020e */
[----:B------:R-:W-:Y:S01]  /*53a0*/  IABS R15, R17 ;  /* 0x00000011000f7213 */ /* 0x000fe20000000000 */
[----:B------:R-:W-:Y:S01]  /*53b0*/  IMAD.MOV R18, RZ, RZ, -R18 ;  /* 0x000000ffff127224 */ /* 0x000fe200078e0a12 */
[----:B------:R0:W-:Y:S01]  /*53c0*/  STL [R1+0x21c], R21 ;  /* 0x00021c1501007387 */ /* 0x0001e20000100800 */
[----:B------:R-:W-:-:S02]  /*53d0*/  IMAD.MOV R3, RZ, RZ, -R3 ;  /* 0x000000ffff037224 */ /* 0x000fc400078e0a03 */
[----:B------:R-:W-:-:S04]  /*53e0*/  IMAD.HI.U32 R17, R73, R0, RZ ;  /* 0x0000000049117227 */ /* 0x000fc800078e00ff */
[----:B------:R-:W-:Y:S02]  /*53f0*/  IMAD R220, R72, R18, R16 ;  /* 0x0000001248dc7224 */ /* 0x000fe400078e0210 */
[----:B------:R-:W-:Y:S01]  /*5400*/  IMAD.HI.U32 R16, R73, R15, RZ ;  /* 0x0000000f49107227 */ /* 0x000fe200078e00ff */
[----:B0-----:R-:W-:-:S03]  /*5410*/  LOP3.LUT R21, R74, 0x1aa, RZ, 0xfc, !PT ;  /* 0x000001aa4a157812 */ /* 0x001fc600078efcff */
[----:B------:R-:W-:Y:S01]  /*5420*/  IMAD R105, R72, R3, R105 ;  /* 0x0000000348697224 */ /* 0x000fe200078e0269 */
[----:B------:R-:W-:Y:S01]  /*5430*/  IABS R3, R19 ;  /* 0x0000001300037213 */ /* 0x000fe20000000000 */
[----:B------:R-:W-:Y:S01]  /*5440*/  IMAD.MOV R17, RZ, RZ, -R17 ;  /* 0x000000ffff117224 */ /* 0x000fe200078e0a11 */
[----:B------:R-:W-:Y:S01]  /*5450*/  LOP3.LUT R19, R74, 0x1a0, RZ, 0xfc, !PT ;  /* 0x000001a04a137812 */ /* 0x000fe200078efcff */
[----:B------:R-:W-:Y:S01]  /*5460*/  IMAD.HI.U32 R18, R73, R107, RZ ;  /* 0x0000006b49127227 */ /* 0x000fe200078e00ff */
[----:B------:R-:W-:-:S03]  /*5470*/  IABS R111, R21 ;  /* 0x00000015006f7213 */ /* 0x000fc60000000000 */
[----:B------:R-:W-:Y:S02]  /*5480*/  IMAD.MOV R16, RZ, RZ, -R16 ;  /* 0x000000ffff107224 */ /* 0x000fe400078e0a10 */
[----:B------:R-:W-:Y:S01]  /*5490*/  IMAD R54, R72, R17, R0 ;  /* 0x0000001148367224 */ /* 0x000fe200078e0200 */
[----:B------:R-:W-:Y:S01]  /*54a0*/  IABS R0, R20 ;  /* 0x0000001400007213 */ /* 0x000fe20000000000 */
[----:B------:R-:W-:Y:S01]  /*54b0*/  IMAD.HI.U32 R17, R73, R3, RZ ;  /* 0x0000000349117227 */ /* 0x000fe200078e00ff */
[----:B------:R-:W-:-:S03]  /*54c0*/  LOP3.LUT R20, R74, 0x1a4, RZ, 0xfc, !PT ;  /* 0x000001a44a147812 */ /* 0x000fc600078efcff */
[----:B------:R-:W-:Y:S02]  /*54d0*/  IMAD.MOV R18, RZ, RZ, -R18 ;  /* 0x000000ffff127224 */ /* 0x000fe400078e0a12 */
[----:B------:R-:W-:Y:S01]  /*54e0*/  IMAD R15, R72, R16, R15 ;  /* 0x00000010480f7224 */ /* 0x000fe200078e020f */
[----:B------:R-:W-:Y:S01]  /*54f0*/  IABS R16, R19 ;  /* 0x0000001300107213 */ /* 0x000fe20000000000 */
[----:B------:R-:W-:Y:S01]  /*5500*/  IMAD.MOV R17, RZ, RZ, -R17 ;  /* 0x000000ffff117224 */ /* 0x000fe200078e0a11 */
[----:B------:R-:W-:Y:S01]  /*5510*/  LOP3.LUT R19, R74, 0x1a6, RZ, 0xfc, !PT ;  /* 0x000001a64a137812 */ /* 0x000fe200078efcff */
[----:B------:R-:W-:Y:S01]  /*5520*/  IMAD R107, R72, R18, R107 ;  /* 0x00000012486b7224 */ /* 0x000fe200078e026b */
[----:B------:R0:W-:Y:S01]  /*5530*/  STL [R1+0x82c], R20 ;  /* 0x00082c1401007387 */ /* 0x0001e20000100800 */
[----:B------:R-:W-:-:S03]  /*5540*/  IMAD.HI.U32 R18, R73, R0, RZ ;  /* 0x0000000049127227 */ /* 0x000fc600078e00ff */
[----:B------:R1:W-:Y:S01]  /*5550*/  STL [R1+0x828], R19 ;  /* 0x0008281301007387 */ /* 0x0003e20000100800 */
[C---:B------:R-:W-:Y:S01]  /*5560*/  IMAD R53, R72.reuse, R17, R3 ;  /* 0x0000001148357224 */ /* 0x040fe200078e0203 */
[----:B------:R-:W-:Y:S01]  /*5570*/  IABS R3, R20 ;  /* 0x0000001400037213 */ /* 0x000fe20000000000 */
[----:B------:R-:W-:Y:S01]  /*5580*/  IMAD.HI.U32 R17, R73, R16, RZ ;  /* 0x0000001049117227 */ /* 0x000fe200078e00ff */
[----:B------:R3:W-:Y:S03]  /*5590*/  STL [R1+0x218], R21 ;  /* 0x0002181501007387 */ /* 0x0007e60000100800 */
[----:B------:R-:W-:Y:S01]  /*55a0*/  IMAD.MOV R18, RZ, RZ, -R18 ;  /* 0x000000ffff127224 */ /* 0x000fe200078e0a12 */
[----:B------:R-:W-:Y:S01]  /*55b0*/  STL [R1+0x814], R70 ;  /* 0x0008144601007387 */ /* 0x000fe20000100800 */
[----:B0-----:R-:W-:Y:S01]  /*55c0*/  IMAD.MOV R20, RZ, RZ, -R17 ;  /* 0x000000ffff147224 */ /* 0x001fe200078e0a11 */
[----:B-1----:R-:W-:Y:S01]  /*55d0*/  IABS R19, R19 ;  /* 0x0000001300137213 */ /* 0x002fe20000000000 */
[----:B------:R-:W-:-:S02]  /*55e0*/  IMAD R184, R72, R18, R0 ;  /* 0x0000001248b87224 */ /* 0x000fc400078e0200 */
[----:B------:R-:W-:Y:S01]  /*55f0*/  IMAD.HI.U32 R17, R73, R109, RZ ;  /* 0x0000006d49117227 */ /* 0x000fe200078e00ff */
[----:B---3--:R-:W-:-:S03]  /*5600*/  LOP3.LUT R21, R74, 0x1b0, RZ, 0xfc, !PT ;  /* 0x000001b04a157812 */ /* 0x008fc600078efcff */
[----:B------:R-:W-:Y:S02]  /*5610*/  IMAD.MOV.U32 R0, RZ, RZ, R19 ;  /* 0x000000ffff007224 */ /* 0x000fe400078e0013 */
[----:B------:R-:W-:Y:S01]  /*5620*/  IMAD R16, R72, R20, R16 ;  /* 0x0000001448107224 */ /* 0x000fe200078e0210 */
[----:B------:R-:W-:Y:S01]  /*5630*/  IABS R20, R22 ;  /* 0x0000001600147213 */ /* 0x000fe20000000000 */
[----:B------:R-:W-:Y:S01]  /*5640*/  IMAD.HI.U32 R18, R73, R0, RZ ;  /* 0x0000000049127227 */ /* 0x000fe200078e00ff */
[----:B------:R-:W-:-:S03]  /*5650*/  LOP3.LUT R22, R74, 0x1ae, RZ, 0xfc, !PT ;  /* 0x000001ae4a167812 */ /* 0x000fc600078efcff */
[----:B------:R-:W-:Y:S02]  /*5660*/  IMAD.MOV R17, RZ, RZ, -R17 ;  /* 0x000000ffff117224 */ /* 0x000fe400078e0a11 */
[----:B------:R-:W-:Y:S01]  /*5670*/  IMAD.HI.U32 R19, R73, R3, RZ ;  /* 0x0000000349137227 */ /* 0x000fe200078e00ff */
[----:B------:R0:W-:Y:S03]  /*5680*/  STL [R1+0x81c], R22 ;  /* 0x00081c1601007387 */ /* 0x0001e60000100800 */
[----:B------:R-:W-:Y:S02]  /*5690*/  IMAD.MOV R18, RZ, RZ, -R18 ;  /* 0x000000ffff127224 */ /* 0x000fe400078e0a12 */
[----:B------:R-:W-:Y:S02]  /*56a0*/  IMAD R109, R72, R17, R109 ;  /* 0x00000011486d7224 */ /* 0x000fe400078e026d */
[----:B------:R-:W-:Y:S01]  /*56b0*/  IMAD.MOV.U32 R17, RZ, RZ, R20 ;  /* 0x000000ffff117224 */ /* 0x000fe200078e0014 */
[----:B------:R-:W-:Y:S01]  /*56c0*/  IABS R20, R21 ;  /* 0x0000001500147213 */ /* 0x000fe20000000000 */
[----:B------:R-:W-:-:S02]  /*56d0*/  IMAD.MOV R19, RZ, RZ, -R19 ;  /* 0x000000ffff137224 */ /* 0x000fc400078e0a13 */
[----:B------:R-:W-:Y:S01]  /*56e0*/  IMAD R200, R72, R18, R0 ;  /* 0x0000001248c87224 */ /* 0x000fe200078e0200 */
[----:B------:R-:W-:Y:S01]  /*56f0*/  IABS R18, R22 ;  /* 0x0000001600127213 */ /* 0x000fe20000000000 */
[----:B------:R-:W-:Y:S01]  /*5700*/  IMAD.HI.U32 R0, R73, R17, RZ ;  /* 0x0000001149007227 */ /* 0x000fe200078e00ff */
[----:B0-----:R-:W-:-:S03]  /*5710*/  LOP3.LUT R22, R74, 0x1b4, RZ, 0xfc, !PT ;  /* 0x000001b44a167812 */ /* 0x001fc600078efcff */
[----:B------:R-:W-:Y:S01]  /*5720*/  IMAD R208, R72, R19, R3 ;  /* 0x0000001348d07224 */ /* 0x000fe200078e0203 */
[----:B------:R-:W-:Y:S01]  /*5730*/  IABS R3, R70 ;  /* 0x0000004600037213 */ /* 0x000fe20000000000 */
[----:B------:R-:W-:Y:S01]  /*5740*/  IMAD.HI.U32 R19, R73, R111, RZ ;  /* 0x0000006f49137227 */ /* 0x000fe200078e00ff */
[----:B------:R-:W-:-:S03]  /*5750*/  LOP3.LUT R70, R74, 0x1b2, RZ, 0xfc, !PT ;  /* 0x000001b24a467812 */ /* 0x000fc600078efcff */
[----:B------:R-:W-:Y:S01]  /*5760*/  IMAD.MOV R0, RZ, RZ, -R0 ;  /* 0x000000ffff007224 */ /* 0x000fe200078e0a00 */
[----:B------:R-:W-:Y:S01]  /*5770*/  IABS R113, R70 ;  /* 0x0000004600717213 */ /* 0x000fe20000000000 */
[----:B------:R-:W-:Y:S01]  /*5780*/  IMAD.MOV R21, RZ, RZ, -R19 ;  /* 0x000000ffff157224 */ /* 0x000fe200078e0a13 */
[----:B------:R0:W-:Y:S01]  /*5790*/  STL [R1+0x200], R70 ;  /* 0x0002004601007387 */ /* 0x0001e20000100800 */
[----:B------:R-:W-:Y:S02]  /*57a0*/  IMAD R17, R72, R0, R17 ;  /* 0x0000000048117224 */ /* 0x000fe400078e0211 */
[----:B------:R-:W-:Y:S01]  /*57b0*/  IMAD.HI.U32 R19, R73, R3, RZ ;  /* 0x0000000349137227 */ /* 0x000fe200078e00ff */
[----:B------:R1:W-:Y:S03]  /*57c0*/  STL [R1+0x810], R22 ;  /* 0x0008101601007387 */ /* 0x0003e60000100800 */
[----:B------:R-:W-:-:S02]  /*57d0*/  IMAD.MOV.U32 R0, RZ, RZ, R18 ;  /* 0x000000ffff007224 */ /* 0x000fc400078e0012 */
[----:B------:R-:W-:Y:S01]  /*57e0*/  IMAD R111, R72, R21, R111 ;  /* 0x00000015486f7224 */ /* 0x000fe200078e026f */
[----:B0-----:R-:W-:Y:S01]  /*57f0*/  LOP3.LUT R70, R74, 0x1ba, RZ, 0xfc, !PT ;  /* 0x000001ba4a467812 */ /* 0x001fe200078efcff */
[----:B------:R-:W-:Y:S02]  /*5800*/  IMAD.MOV R19, RZ, RZ, -R19 ;  /* 0x000000ffff137224 */ /* 0x000fe400078e0a13 */
[----:B------:R-:W-:Y:S01]  /*5810*/  IMAD.MOV.U32 R18, RZ, RZ, R20 ;  /* 0x000000ffff127224 */ /* 0x000fe200078e0014 */
[----:B------:R-:W-:Y:S01]  /*5820*/  IABS R115, R70 ;  /* 0x0000004600737213 */ /* 0x000fe20000000000 */
[C---:B------:R-:W-:Y:S01]  /*5830*/  IMAD.HI.U32 R21, R73.reuse, R0, RZ ;  /* 0x0000000049157227 */ /* 0x040fe200078e00ff */
[----:B------:R0:W-:Y:S03]  /*5840*/  STL [R1+0x1f8], R70 ;  /* 0x0001f84601007387 */ /* 0x0001e60000100800 */
[----:B------:R-:W-:Y:S01]  /*5850*/  IMAD R218, R72, R19, R3 ;  /* 0x0000001348da7224 */ /* 0x000fe200078e0203 */
[----:B------:R-:W-:Y:S01]  /*5860*/  IABS R3, R22 ;  /* 0x0000001600037213 */ /* 0x000fe20000000000 */
[----:B------:R-:W-:Y:S01]  /*5870*/  IMAD.HI.U32 R20, R73, R18, RZ ;  /* 0x0000001249147227 */ /* 0x000fe200078e00ff */
[----:B-1----:R-:W-:-:S02]  /*5880*/  LOP3.LUT R22, R74, 0x1c0, RZ, 0xfc, !PT ;  /* 0x000001c04a167812 */ /* 0x002fc400078efcff */
[C---:B------:R-:W-:Y:S01]  /*5890*/  LOP3.LUT R19, R74.reuse, 0x1b8, RZ, 0xfc, !PT ;  /* 0x000001b84a137812 */ /* 0x040fe200078efcff */
[----:B------:R-:W-:Y:S01]  /*58a0*/  IMAD.MOV R21, RZ, RZ, -R21 ;  /* 0x000000ffff157224 */ /* 0x000fe200078e0a15 */
[----:B0-----:R-:W-:Y:S01]  /*58b0*/  LOP3.LUT R70, R74, 0x1c8, RZ, 0xfc, !PT ;  /* 0x000001c84a467812 */ /* 0x001fe200078efcff */
[----:B------:R-:W-:Y:S01]  /*58c0*/  IMAD.MOV R20, RZ, RZ, -R20 ;  /* 0x000000ffff147224 */ /* 0x000fe200078e0a14 */
[----:B------:R-:W-:Y:S01]  /*58d0*/  IABS R19, R19 ;  /* 0x0000001300137213 */ /* 0x000fe20000000000 */
[C---:B------:R-:W-:Y:S01]  /*58e0*/  IMAD R217, R72.reuse, R21, R0 ;  /* 0x0000001548d97224 */ /* 0x040fe200078e0200 */
[----:B------:R-:W-:Y:S01]  /*58f0*/  IABS R21, R22 ;  /* 0x0000001600157213 */ /* 0x000fe20000000000 */
[----:B------:R-:W-:Y:S02]  /*5900*/  IMAD.MOV.U32 R0, RZ, RZ, R3 ;  /* 0x000000ffff007224 */ /* 0x000fe400078e0003 */
[----:B------:R-:W-:Y:S02]  /*5910*/  IMAD R18, R72, R20, R18 ;  /* 0x0000001448127224 */ /* 0x000fe400078e0212 */
[----:B------:R-:W-:-:S04]  /*5920*/  IMAD.HI.U32 R3, R73, R113, RZ ;  /* 0x0000007149037227 */ /* 0x000fc800078e00ff */
[----:B------:R-:W-:-:S04]  /*5930*/  IMAD.HI.U32 R20, R73, R0, RZ ;  /* 0x0000000049147227 */ /* 0x000fc800078e00ff */
[----:B------:R-:W-:Y:S02]  /*5940*/  IMAD.MOV R3, RZ, RZ, -R3 ;  /* 0x000000ffff037224 */ /* 0x000fe400078e0a03 */
[----:B------:R-:W-:Y:S02]  /*5950*/  IMAD.MOV R22, RZ, RZ, -R20 ;  /* 0x000000ffff167224 */ /* 0x000fe400078e0a14 */
[----:B------:R-:W-:Y:S02]  /*5960*/  IMAD.MOV.U32 R20, RZ, RZ, R21 ;  /* 0x000000ffff147224 */ /* 0x000fe400078e0015 */
[----:B------:R-:W-:Y:S02]  /*5970*/  IMAD R113, R72, R3, R113 ;  /* 0x0000000348717224 */ /* 0x000fe400078e0271 */
[----:B------:R-:W-:-:S04]  /*5980*/  IMAD.HI.U32 R3, R73, R19, RZ ;  /* 0x0000001349037227 */ /* 0x000fc800078e00ff */
[----:B------:R-:W-:-:S04]  /*5990*/  IMAD.HI.U32 R21, R73, R20, RZ ;  /* 0x0000001449157227 */ /* 0x000fc800078e00ff */
[----:B------:R-:W-:Y:S02]  /*59a0*/  IMAD R131, R72, R22, R0 ;  /* 0x0000001648837224 */ /* 0x000fe400078e0200 */
[----:B------:R-:W-:Y:S02]  /*59b0*/  IMAD.MOV R0, RZ, RZ, -R3 ;  /* 0x000000ffff007224 */ /* 0x000fe400078e0a03 */
[----:B------:R-:W-:Y:S01]  /*59c0*/  IMAD.MOV R3, RZ, RZ, -R21 ;  /* 0x000000ffff037224 */ /* 0x000fe200078e0a15 */
[----:B------:R-:W-:Y:S01]  /*59d0*/  IABS R21, R70 ;  /* 0x0000004600157213 */ /* 0x000fe20000000000 */
[----:B------:R-:W-:Y:S01]  /*59e0*/  STL [R1+0x184], R131 ;  /* 0x0001848301007387 */ /* 0x000fe20000100800 */
[----:B------:R-:W-:Y:S01]  /*59f0*/  LOP3.LUT R70, R66, 0x3f, RZ, 0xc0, !PT ;  /* 0x0000003f42467812 */ /* 0x000fe200078ec0ff */
[--C-:B------:R-:W-:Y:S01]  /*5a00*/  @!P3 IMAD.IADD R55, R55, 0x1, -R72.reuse ;  /* 0x000000013737b824 */ /* 0x100fe200078e0a48 */
[----:B------:R-:W-:Y:S01]  /*5a10*/  LOP3.LUT R66, R74, 0x1ca, RZ, 0xfc, !PT ;  /* 0x000001ca4a427812 */ /* 0x000fe200078efcff */
[----:B------:R0:W-:Y:S01]  /*5a20*/  STL [R1+0x1e4], R71 ;  /* 0x0001e44701007387 */ /* 0x0001e20000100800 */
[----:B------:R-:W-:Y:S01]  /*5a30*/  @!P2 IMAD.IADD R83, R83, 0x1, -R72 ;  /* 0x000000015353a824 */ /* 0x000fe200078e0a48 */
[C---:B------:R-:W-:Y:S01]  /*5a40*/  ISETP.GT.U32.AND P3, PT, R72.reuse, R89, PT ;  /* 0x000000594800720c */ /* 0x040fe20003f64070 */
[----:B------:R-:W-:Y:S01]  /*5a50*/  IMAD R129, R23, 0x40, R70 ;  /* 0x0000004017817824 */ /* 0x000fe200078e0246 */
[----:B------:R1:W-:Y:S01]  /*5a60*/  STL [R1+0x1e0], R66 ;  /* 0x0001e04201007387 */ /* 0x0003e20000100800 */
[----:B------:R-:W-:Y:S01]  /*5a70*/  IABS R119, R66 ;  /* 0x0000004200777213 */ /* 0x000fe20000000000 */
[--C-:B------:R-:W-:Y:S01]  /*5a80*/  @!P5 IMAD.IADD R85, R85, 0x1, -R72.reuse ;  /* 0x000000015555d824 */ /* 0x100fe200078e0a48 */
[----:B------:R-:W-:Y:S01]  /*5a90*/  ISETP.GT.U32.AND P2, PT, R72, R55, PT ;  /* 0x000000374800720c */ /* 0x000fe20003f44070 */
[----:B------:R-:W-:Y:S01]  /*5aa0*/  @!P6 IMAD.IADD R75, R75, 0x1, -R72 ;  /* 0x000000014b4be824 */ /* 0x000fe200078e0a48 */
[----:B------:R-:W-:Y:S01]  /*5ab0*/  ISETP.GE.AND P4, PT, R129, RZ, PT ;  /* 0x000000ff8100720c */ /* 0x000fe20003f86270 */
[----:B------:R-:W-:Y:S01]  /*5ac0*/  IMAD.HI.U32 R22, R73, R115, RZ ;  /* 0x0000007349167227 */ /* 0x000fe200078e00ff */
[C---:B------:R-:W-:Y:S01]  /*5ad0*/  LOP3.LUT R70, R74.reuse, 0x1d2, RZ, 0xfc, !PT ;  /* 0x000001d24a467812 */ /* 0x040fe200078efcff */
[----:B------:R3:W-:Y:S01]  /*5ae0*/  STL [R1+0x908], R129 ;  /* 0x0009088101007387 */ /* 0x0007e20000100800 */
[----:B0-----:R-:W-:Y:S01]  /*5af0*/  LOP3.LUT R71, R74, 0x1e0, RZ, 0xfc, !PT ;  /* 0x000001e04a477812 */ /* 0x001fe200078efcff */
[----:B------:R-:W-:Y:S01]  /*5b00*/  IMAD.MOV R22, RZ, RZ, -R22 ;  /* 0x000000ffff167224 */ /* 0x000fe200078e0a16 */
[----:B-1----:R-:W-:Y:S01]  /*5b10*/  IABS R66, R129 ;  /* 0x0000008100427213 */ /* 0x002fe20000000000 */
[----:B------:R-:W-:Y:S01]  /*5b20*/  @!P3 IMAD.IADD R89, R89, 0x1, -R72 ;  /* 0x000000015959b824 */ /* 0x000fe200078e0a48 */
[----:B------:R-:W-:Y:S01]  /*5b30*/  IABS R121, R70 ;  /* 0x0000004600797213 */ /* 0x000fe20000000000 */
[----:B------:R-:W-:Y:S01]  /*5b40*/  IMAD R19, R72, R0, R19 ;  /* 0x0000000048137224 */ /* 0x000fe200078e0213 */
[----:B------:R0:W-:Y:S01]  /*5b50*/  STL [R1+0x1dc], R70 ;  /* 0x0001dc4601007387 */ /* 0x0001e20000100800 */
[----:B------:R-:W-:Y:S01]  /*5b60*/  IMAD.HI.U32 R23, R67, R66, RZ ;  /* 0x0000004243177227 */ /* 0x000fe200078e00ff */
[----:B------:R-:W-:-:S02]  /*5b70*/  IABS R67, R251 ;  /* 0x000000fb00437213 */ /* 0x000fc40000000000 */
[----:B------:R1:W-:Y:S01]  /*5b80*/  STL [R1+0x1d8], R123 ;  /* 0x0001d87b01007387 */ /* 0x0003e20000100800 */
[----:B------:R-:W-:Y:S01]  /*5b90*/  IMAD.MOV R23, RZ, RZ, -R23 ;  /* 0x000000ffff177224 */ /* 0x000fe200078e0a17 */
[----:B---3--:R-:W-:Y:S01]  /*5ba0*/  LOP3.LUT R129, R74, 0x1f2, RZ, 0xfc, !PT ;  /* 0x000001f24a817812 */ /* 0x008fe200078efcff */
[----:B------:R-:W-:Y:S02]  /*5bb0*/  @!P2 IMAD.IADD R55, R55, 0x1, -R72 ;  /* 0x000000013737a824 */ /* 0x000fe400078e0a48 */
[----:B------:R-:W-:Y:S01]  /*5bc0*/  IMAD R66, R4, R23, R66 ;  /* 0x0000001704427224 */ /* 0x000fe200078e0242 */
[----:B0-----:R-:W-:Y:S01]  /*5bd0*/  LOP3.LUT R70, R74, 0x1e2, RZ, 0xfc, !PT ;  /* 0x000001e24a467812 */ /* 0x001fe200078efcff */
[----:B------:R-:W-:Y:S01]  /*5be0*/  IMAD R115, R72, R22, R115 ;  /* 0x0000001648737224 */ /* 0x000fe200078e0273 */
[----:B------:R-:W-:Y:S01]  /*5bf0*/  LOP3.LUT R22, R74, 0x1d0, RZ, 0xfc, !PT ;  /* 0x000001d04a167812 */ /* 0x000fe200078efcff */
[----:B------:R-:W-:Y:S01]  /*5c00*/  IMAD R20, R72, R3, R20 ;  /* 0x0000000348147224 */ /* 0x000fe200078e0214 */
[----:B------:R-:W-:Y:S01]  /*5c10*/  ISETP.GT.U32.AND P0, PT, R4, R66, PT ;  /* 0x000000420400720c */ /* 0x000fe20003f04070 */
[C---:B------:R-:W-:Y:S01]  /*5c20*/  IMAD.HI.U32 R0, R73.reuse, R117, RZ ;  /* 0x0000007549007227 */ /* 0x040fe200078e00ff */
[----:B------:R-:W-:Y:S01]  /*5c30*/  IABS R22, R22 ;  /* 0x0000001600167213 */ /* 0x000fe20000000000 */
[----:B------:R-:W-:Y:S01]  /*5c40*/  STL [R1+0x204], R70 ;  /* 0x0002044601007387 */ /* 0x000fe20000100800 */
[----:B-1----:R-:W-:Y:S01]  /*5c50*/  IABS R123, R123 ;  /* 0x0000007b007b7213 */ /* 0x002fe20000000000 */
[----:B------:R-:W-:Y:S01]  /*5c60*/  IMAD.HI.U32 R3, R73, R21, RZ ;  /* 0x0000001549037227 */ /* 0x000fe200078e00ff */
[----:B------:R-:W-:Y:S01]  /*5c70*/  IABS R125, R70 ;  /* 0x00000046007d7213 */ /* 0x000fe20000000000 */
[----:B------:R0:W-:Y:S02]  /*5c80*/  STL [R1+0x1fc], R127 ;  /* 0x0001fc7f01007387 */ /* 0x0001e40000100800 */
[----:B------:R-:W-:-:S02]  /*5c90*/  IMAD.MOV R0, RZ, RZ, -R0 ;  /* 0x000000ffff007224 */ /* 0x000fc400078e0a00 */
[----:B------:R-:W-:Y:S01]  /*5ca0*/  IMAD.MOV R3, RZ, RZ, -R3 ;  /* 0x000000ffff037224 */ /* 0x000fe200078e0a03 */
[----:B------:R1:W-:Y:S01]  /*5cb0*/  STL [R1+0x1b8], R129 ;  /* 0x0001b88101007387 */ /* 0x0003e20000100800 */
[----:B------:R-:W-:Y:S02]  /*5cc0*/  @!P0 IMAD.IADD R66, R66, 0x1, -R4 ;  /* 0x0000000142428824 */ /* 0x000fe400078e0a04 */
[C---:B------:R-:W-:Y:S02]  /*5cd0*/  IMAD R117, R72.reuse, R0, R117 ;  /* 0x0000000048757224 */ /* 0x040fe400078e0275 */
[----:B------:R-:W-:Y:S01]  /*5ce0*/  IMAD R21, R72, R3, R21 ;  /* 0x0000000348157224 */ /* 0x000fe200078e0215 */
[----:B------:R-:W-:Y:S01]  /*5cf0*/  ISETP.GT.U32.AND P0, PT, R4, R66, PT ;  /* 0x000000420400720c */ /* 0x000fe20003f04070 */
[C---:B------:R-:W-:Y:S01]  /*5d00*/  IMAD.HI.U32 R3, R73.reuse, R119, RZ ;  /* 0x0000007749037227 */ /* 0x040fe200078e00ff */
[----:B0-----:R-:W-:Y:S02]  /*5d10*/  IABS R127, R127 ;  /* 0x0000007f007f7213 */ /* 0x001fe40000000000 */
[----:B-1----:R-:W-:Y:S01]  /*5d20*/  IABS R129, R129 ;  /* 0x0000008100817213 */ /* 0x002fe20000000000 */
[----:B------:R-:W-:-:S04]  /*5d30*/  IMAD.HI.U32 R0, R73, R22, RZ ;  /* 0x0000001649007227 */ /* 0x000fc800078e00ff */
[----:B------:R-:W-:Y:S02]  /*5d40*/  IMAD.MOV R3, RZ, RZ, -R3 ;  /* 0x000000ffff037224 */ /* 0x000fe400078e0a03 */
[----:B------:R-:W-:Y:S02]  /*5d50*/  IMAD.MOV R0, RZ, RZ, -R0 ;  /* 0x000000ffff007224 */ /* 0x000fe400078e0a00 */
[----:B------:R-:W-:Y:S01]  /*5d60*/  @!P0 IMAD.IADD R66, R66, 0x1, -R4 ;  /* 0x0000000142428824 */ /* 0x000fe200078e0a04 */
[C---:B------:R-:W-:Y:S01]  /*5d70*/  ISETP.GT.U32.AND P0, PT, R72.reuse, R192, PT ;  /* 0x000000c04800720c */ /* 0x040fe20003f04070 */
[C---:B------:R-:W-:Y:S02]  /*5d80*/  IMAD R119, R72.reuse, R3, R119 ;  /* 0x0000000348777224 */ /* 0x040fe400078e0277 */
[----:B------:R-:W-:Y:S01]  /*5d90*/  @!P4 IMAD.MOV R66, RZ, RZ, -R66 ;  /* 0x000000ffff42c224 */ /* 0x000fe200078e0a42 */
[----:B------:R-:W-:Y:S01]  /*5da0*/  @!P1 LOP3.LUT R66, RZ, R2, RZ, 0x33, !PT ;  /* 0x00000002ff429212 */ /* 0x000fe200078e33ff */
[C---:B------:R-:W-:Y:S01]  /*5db0*/  IMAD R22, R72.reuse, R0, R22 ;  /* 0x0000000048167224 */ /* 0x040fe200078e0216 */
[C---:B------:R-:W-:Y:S01]  /*5dc0*/  ISETP.GT.U32.AND P1, PT, R72.reuse, R176, PT ;  /* 0x000000b04800720c */ /* 0x040fe20003f24070 */
[----:B------:R-:W-:Y:S01]  /*5dd0*/  IMAD.MOV.U32 R0, RZ, RZ, R67 ;  /* 0x000000ffff007224 */ /* 0x000fe200078e0043 */
[----:B------:R-:W-:Y:S01]  /*5de0*/  ISETP.GT.U32.AND P4, PT, R72, R87, PT ;  /* 0x000000574800720c */ /* 0x000fe20003f84070 */
[----:B------:R-:W-:Y:S01]  /*5df0*/  IMAD.HI.U32 R3, R73, R121, RZ ;  /* 0x0000007949037227 */ /* 0x000fe200078e00ff */
[----:B------:R-:W-:-:S02]  /*5e00*/  IABS R67, R71 ;  /* 0x0000004700437213 */ /* 0x000fc40000000000 */
[----:B------:R-:W-:Y:S01]  /*5e10*/  LOP3.LUT R71, R74, 0x1e8, RZ, 0xfc, !PT ;  /* 0x000001e84a477812 */ /* 0x000fe200078efcff */
[----:B------:R-:W-:Y:S01]  /*5e20*/  @!P0 IMAD.IADD R192, R192, 0x1, -R72 ;  /* 0x00000001c0c08824 */ /* 0x000fe200078e0a48 */
[----:B------:R-:W-:Y:S01]  /*5e30*/  ISETP.GT.U32.AND P0, PT, R72, R56, PT ;  /* 0x000000384800720c */ /* 0x000fe20003f04070 */
[----:B------:R-:W-:-:S03]  /*5e40*/  IMAD.HI.U32 R23, R73, R0, RZ ;  /* 0x0000000049177227 */ /* 0x000fc600078e00ff */
[----:B------:R-:W-:Y:S01]  /*5e50*/  ISETP.GT.U32.AND P5, PT, R72, R192, PT ;  /* 0x000000c04800720c */ /* 0x000fe20003fa4070 */
[--C-:B------:R-:W-:Y:S01]  /*5e60*/  @!P1 IMAD.IADD R176, R176, 0x1, -R72.reuse ;  /* 0x00000001b0b09824 */ /* 0x100fe200078e0a48 */
[C---:B------:R-:W-:Y:S01]  /*5e70*/  ISETP.GT.U32.AND P1, PT, R72.reuse, R83, PT ;  /* 0x000000534800720c */ /* 0x040fe20003f24070 */
[--C-:B------:R-:W-:Y:S01]  /*5e80*/  @!P4 IMAD.IADD R87, R87, 0x1, -R72.reuse ;  /* 0x000000015757c824 */ /* 0x100fe200078e0a48 */
[C---:B------:R-:W-:Y:S01]  /*5e90*/  ISETP.GT.U32.AND P4, PT, R72.reuse, R85, PT ;  /* 0x000000554800720c */ /* 0x040fe20003f84070 */
[----:B------:R-:W-:Y:S01]  /*5ea0*/  IMAD.MOV R3, RZ, RZ, -R3 ;  /* 0x000000ffff037224 */ /* 0x000fe200078e0a03 */
[C---:B------:R-:W-:Y:S01]  /*5eb0*/  ISETP.GT.U32.AND P3, PT, R72.reuse, R176, PT ;  /* 0x000000b04800720c */ /* 0x040fe20003f64070 */
[----:B------:R-:W-:Y:S01]  /*5ec0*/  IMAD.MOV R23, RZ, RZ, -R23 ;  /* 0x000000ffff177224 */ /* 0x000fe200078e0a17 */
[----:B------:R-:W-:Y:S01]  /*5ed0*/  ISETP.GT.U32.AND P2, PT, R72, R87, PT ;  /* 0x000000574800720c */ /* 0x000fe20003f44070 */
[----:B------:R-:W-:Y:S01]  /*5ee0*/  @!P0 IMAD.IADD R56, R56, 0x1, -R72 ;  /* 0x0000000138388824 */ /* 0x000fe200078e0a48 */
[C---:B------:R-:W-:Y:S01]  /*5ef0*/  ISETP.GT.U32.AND P0, PT, R72.reuse, R75, PT ;  /* 0x0000004b4800720c */ /* 0x040fe20003f04070 */
[----:B------:R-:W-:-:S02]  /*5f00*/  IMAD R121, R72, R3, R121 ;  /* 0x0000000348797224 */ /* 0x000fc400078e0279 */
[--C-:B------:R-:W-:Y:S01]  /*5f10*/  @!P5 IMAD.IADD R192, R192, 0x1, -R72.reuse ;  /* 0x00000001c0c0d824 */ /* 0x100fe200078e0a48 */
[C---:B------:R-:W-:Y:S01]  /*5f20*/  ISETP.GT.U32.AND P5, PT, R72.reuse, R89, PT ;  /* 0x000000594800720c */ /* 0x040fe20003fa4070 */
[--C-:B------:R-:W-:Y:S01]  /*5f30*/  @!P1 IMAD.IADD R83, R83, 0x1, -R72.reuse ;  /* 0x0000000153539824 */ /* 0x100fe200078e0a48 */
[C---:B------:R-:W-:Y:S01]  /*5f40*/  ISETP.GT.U32.AND P1, PT, R72.reuse, R52, PT ;  /* 0x000000344800720c */ /* 0x040fe20003f24070 */
[--C-:B------:R-:W-:Y:S01]  /*5f50*/  @!P4 IMAD.IADD R85, R85, 0x1, -R72.reuse ;  /* 0x000000015555c824 */ /* 0x100fe200078e0a48 */
[----:B------:R-:W-:Y:S01]  /*5f60*/  ISETP.GT.U32.AND P4, PT, R72, R91, PT ;  /* 0x0000005b4800720c */ /* 0x000fe20003f84070 */
[--C-:B------:R-:W-:Y:S01]  /*5f70*/  @!P3 IMAD.IADD R176, R176, 0x1, -R72.reuse ;  /* 0x00000001b0b0b824 */ /* 0x100fe200078e0a48 */
[C---:B------:R-:W-:Y:S01]  /*5f80*/  ISETP.GT.U32.AND P3, PT, R72.reuse, R93, PT ;  /* 0x0000005d4800720c */ /* 0x040fe20003f64070 */
[--C-:B------:R-:W-:Y:S01]  /*5f90*/  @!P2 IMAD.IADD R87, R87, 0x1, -R72.reuse ;  /* 0x000000015757a824 */ /* 0x100fe200078e0a48 */
[C---:B------:R-:W-:Y:S01]  /*5fa0*/  ISETP.GT.U32.AND P2, PT, R72.reuse, R51, PT ;  /* 0x000000334800720c */ /* 0x040fe20003f44070 */
[--C-:B------:R-:W-:Y:S01]  /*5fb0*/  @!P0 IMAD.IADD R75, R75, 0x1, -R72.reuse ;  /* 0x000000014b4b8824 */ /* 0x100fe200078e0a48 */
[C---:B------:R-:W-:Y:S01]  /*5fc0*/  ISETP.GT.U32.AND P0, PT, R72.reuse, R175, PT ;  /* 0x000000af4800720c */ /* 0x040fe20003f04070 */
[----:B------:R-:W-:Y:S01]  /*5fd0*/  IMAD.MOV.U32 R3, RZ, RZ, R67 ;  /* 0x000000ffff037224 */ /* 0x000fe200078e0043 */
        /* <DEDUP_REMOVED lines=29> */
[----:B------:R-:W-:-:S02]  /*61b0*/  @!P5 IMAD.IADD R49, R49, 0x1, -R72 ;  /* 0x000000013131d824 */ /* 0x000fc400078e0a48 */
        /* <DEDUP_REMOVED lines=10> */
[----:B------:R-:W-:Y:S01]  /*6260*/  @!P6 IMAD.IADD R52, R52, 0x1, -R72 ;  /* 0x000000013434e824 */ /* 0x000fe200078e0a48 */
[C---:B------:R-:W-:Y:S01]  /*6270*/  ISETP.GT.U32.AND P2, PT, R72.reuse, R191, PT ;  /* 0x000000bf4800720c */ /* 0x040fe20003f44070 */
[----:B------:R-:W-:Y:S01]  /*6280*/  IMAD.HI.U32 R70, R73, R123, RZ ;  /* 0x0000007b49467227 */ /* 0x000fe200078e00ff */
[----:B------:R-:W-:-:S03]  /*6290*/  ISETP.GT.U32.AND P6, PT, R72, R49, PT ;  /* 0x000000314800720c */ /* 0x000fc60003fc4070 */
        /* <DEDUP_REMOVED lines=15> */
[----:B------:R-:W-:Y:S01]  /*6390*/  ISETP.GT.U32.AND P1, PT, R72, R112, PT ;  /* 0x000000704800720c */ /* 0x000fe20003f24070 */
[--C-:B------:R-:W-:Y:S01]  /*63a0*/  @!P5 IMAD.IADD R104, R104, 0x1, -R72.reuse ;  /* 0x000000016868d824 */ /* 0x100fe200078e0a48 */
[C---:B------:R-:W-:Y:S01]  /*63b0*/  ISETP.GT.U32.AND P5, PT, R72.reuse, R47, PT ;  /* 0x0000002f4800720c */ /* 0x040fe20003fa4070 */
[--C-:B------:R-:W-:Y:S01]  /*63c0*/  @!P4 IMAD.IADD R199, R199, 0x1, -R72.reuse ;  /* 0x00000001c7c7c824 */ /* 0x100fe200078e0a48 */
[----:B------:R-:W-:Y:S01]  /*63d0*/  ISETP.GT.U32.AND P4, PT, R72, R114, PT ;  /* 0x000000724800720c */ /* 0x000fe20003f84070 */
        /* <DEDUP_REMOVED lines=48> */
[----:B------:R-:W-:-:S02]  /*66e0*/  @!P6 IMAD.IADD R122, R122, 0x1, -R72 ;  /* 0x000000017a7ae824 */ /* 0x000fc400078e0a48 */
        /* <DEDUP_REMOVED lines=10> */
[----:B------:R-:W-:Y:S01]  /*6790*/  @!P2 IMAD.IADD R124, R124, 0x1, -R72 ;  /* 0x000000017c7ca824 */ /* 0x000fe200078e0a48 */
[C---:B------:R-:W-:Y:S01]  /*67a0*/  ISETP.GT.U32.AND P3, PT, R72.reuse, R204, PT ;  /* 0x000000cc4800720c */ /* 0x040fe20003f64070 */
[C---:B------:R-:W-:Y:S01]  /*67b0*/  IMAD R0, R72.reuse, R23, R0 ;  /* 0x0000001748007224 */ /* 0x040fe200078e0200 */
        /* <DEDUP_REMOVED lines=14> */
[----:B------:R-:W-:Y:S01]  /*68a0*/  IABS R23, R71 ;  /* 0x0000004700177213 */ /* 0x000fe20000000000 */
        /* <DEDUP_REMOVED lines=15> */
[----:B------:R-:W-:Y:S01]  /*69a0*/  ISETP.GT.U32.AND P1, PT, R72, R196, PT ;  /* 0x000000c44800720c */ /* 0x000fe20003f24070 */
[--C-:B------:R-:W-:Y:S02]  /*69b0*/  @!P2 IMAD.IADD R42, R42, 0x1, -R72.reuse ;  /* 0x000000012a2aa824 */ /* 0x100fe400078e0a48 */
        /* <DEDUP_REMOVED lines=12> */
[----:B------:R-:W-:Y:S01]  /*6a80*/  IMAD.MOV R70, RZ, RZ, -R70 ;  /* 0x000000ffff467224 */ /* 0x000fe200078e0a46 */
        /* <DEDUP_REMOVED lines=43> */
[C---:B------:R-:W-:Y:S01]  /*6d40*/  IMAD R123, R72.reuse, R70, R123 ;  /* 0x00000046487b7224 */ /* 0x040fe200078e027b */
        /* <DEDUP_REMOVED lines=89> */
[C---:B------:R-:W-:Y:S01]  /*72e0*/  IMAD R3, R72.reuse, R67, R3 ;  /* 0x0000004348037224 */ /* 0x040fe200078e0203 */
        /* <DEDUP_REMOVED lines=8> */
[----:B------:R-:W-:Y:S01]  /*7370*/  IABS R67, R252 ;  /* 0x000000fc00437213 */ /* 0x000fe20000000000 */
[----:B------:R-:W-:-:S02]  /*7380*/  @!P6 IMAD.IADD R30, R30, 0x1, -R72 ;  /* 0x000000011e1ee824 */ /* 0x000fc400078e0a48 */
        /* <DEDUP_REMOVED lines=8> */
[----:B------:R-:W-:Y:S01]  /*7410*/  @!P0 IMAD.IADD R157, R157, 0x1, -R72 ;  /* 0x000000019d9d8824 */ /* 0x000fe200078e0a48 */
[C---:B------:R-:W-:Y:S01]  /*7420*/  ISETP.GT.U32.AND P0, PT, R72.reuse, R27, PT ;  /* 0x0000001b4800720c */ /* 0x040fe20003f04070 */
[----:B------:R-:W-:Y:S01]  /*7430*/  IMAD.MOV R70, RZ, RZ, -R70 ;  /* 0x000000ffff467224 */ /* 0x000fe200078e0a46 */
[C---:B------:R-:W-:Y:S01]  /*7440*/  ISETP.GT.U32.AND P6, PT, R72.reuse, R63, PT ;  /* 0x0000003f4800720c */ /* 0x040fe20003fc4070 */
[----:B------:R-:W-:Y:S01]  /*7450*/  IMAD.HI.U32 R71, R73, R125, RZ ;  /* 0x0000007d49477227 */ /* 0x000fe200078e00ff */
[----:B------:R-:W-:-:S03]  /*7460*/  ISETP.GT.U32.AND P1, PT, R72, R159, PT ;  /* 0x0000009f4800720c */ /* 0x000fc60003f24070 */
        /* <DEDUP_REMOVED lines=95> */
[C---:B------:R-:W-:Y:S01]  /*7a60*/  ISETP.GT.U32.AND P1, PT, R72.reuse, R205, PT ;  /* 0x000000cd4800720c */ /* 0x040fe20003f24070 */
[--C-:B------:R-:W-:Y:S02]  /*7a70*/  @!P3 IMAD.IADD R193, R193, 0x1, -R72.reuse ;  /* 0x00000001c1c1b824 */ /* 0x100fe400078e0a48 */
[--C-:B------:R-:W-:Y:S01]  /*7a80*/  @!P0 IMAD.IADD R179, R179, 0x1, -R72.reuse ;  /* 0x00000001b3b38824 */ /* 0x100fe200078e0a48 */
[C---:B------:R-:W-:Y:S01]  /*7a90*/  ISETP.GT.U32.AND P0, PT, R72.reuse, R77, PT ;  /* 0x0000004d4800720c */ /* 0x040fe20003f04070 */
[--C-:B------:R-:W-:Y:S01]  /*7aa0*/  @!P5 IMAD.IADD R185, R185, 0x1, -R72.reuse ;  /* 0x00000001b9b9d824 */ /* 0x100fe200078e0a48 */
[----:B------:R-:W-:Y:S01]  /*7ab0*/  ISETP.GT.U32.AND P3, PT, R72, R193, PT ;  /* 0x000000c14800720c */ /* 0x000fe20003f64070 */
[--C-:B------:R-:W-:Y:S01]  /*7ac0*/  @!P4 IMAD.IADD R198, R198, 0x1, -R72.reuse ;  /* 0x00000001c6c6c824 */ /* 0x100fe200078e0a48 */
[C---:B------:R-:W-:Y:S01]  /*7ad0*/  ISETP.GT.U32.AND P2, PT, R72.reuse, R187, PT ;  /* 0x000000bb4800720c */ /* 0x040fe20003f44070 */
[----:B------:R-:W-:Y:S01]  /*7ae0*/  IMAD.MOV.U32 R23, RZ, RZ, R67 ;  /* 0x000000ffff177224 */ /* 0x000fe200078e0043 */
[----:B------:R-:W-:Y:S01]  /*7af0*/  ISETP.GT.U32.AND P5, PT, R72, R213, PT ;  /* 0x000000d54800720c */ /* 0x000fe20003fa4070 */
[--C-:B------:R-:W-:Y:S01]  /*7b00*/  @!P6 IMAD.IADD R190, R190, 0x1, -R72.reuse ;  /* 0x00000001bebee824 */ /* 0x100fe200078e0a48 */
[C---:B------:R-:W-:Y:S01]  /*7b10*/  ISETP.GT.U32.AND P6, PT, R72.reuse, R79, PT ;  /* 0x0000004f4800720c */ /* 0x040fe20003fc4070 */
[--C-:B------:R-:W-:Y:S01]  /*7b20*/  @!P1 IMAD.IADD R205, R205, 0x1, -R72.reuse ;  /* 0x00000001cdcd9824 */ /* 0x100fe200078e0a48 */
[C---:B------:R-:W-:Y:S01]  /*7b30*/  ISETP.GT.U32.AND P1, PT, R72.reuse, R206, PT ;  /* 0x000000ce4800720c */ /* 0x040fe20003f24070 */
[----:B------:R-:W-:Y:S01]  /*7b40*/  IMAD.MOV R71, RZ, RZ, -R71 ;  /* 0x000000ffff477224 */ /* 0x000fe200078e0a47 */
        /* <DEDUP_REMOVED lines=51> */
[----:B------:R-:W-:Y:S01]  /*7e80*/  @!P6 IMAD.IADD R242, R242, 0x1, -R72 ;  /* 0x00000001f2f2e824 */ /* 0x000fe200078e0a48 */
[----:B------:R-:W-:Y:S01]  /*7e90*/  ISETP.GT.U32.AND P6, PT, R72, R246, PT ;  /* 0x000000f64800720c */ /* 0x000fe20003fc4070 */
[----:B------:R-:W-:-:S04]  /*7ea0*/  IMAD.HI.U32 R70, R73, R23, RZ ;  /* 0x0000001749467227 */ /* 0x000fc800078e00ff */
[--C-:B------:R-:W-:Y:S02]  /*7eb0*/  @!P1 IMAD.IADD R6, R6, 0x1, -R72.reuse ;  /* 0x0000000106069824 */ /* 0x100fe400078e0a48 */
[--C-:B------:R-:W-:Y:S02]  /*7ec0*/  @!P3 IMAD.IADD R7, R7, 0x1, -R72.reuse ;  /* 0x000000010707b824 */ /* 0x100fe400078e0a48 */
[--C-:B------:R-:W-:Y:S02]  /*7ed0*/  @!P0 IMAD.IADD R209, R209, 0x1, -R72.reuse ;  /* 0x00000001d1d18824 */ /* 0x100fe400078e0a48 */
[--C-:B------:R-:W-:Y:S01]  /*7ee0*/  @!P2 IMAD.IADD R203, R203, 0x1, -R72.reuse ;  /* 0x00000001cbcba824 */ /* 0x100fe200078e0a48 */
[----:B------:R-:W-:Y:S01]  /*7ef0*/  ISETP.GT.U32.AND P3, PT, R72, R7, PT ;  /* 0x000000074800720c */ /* 0x000fe20003f64070 */
[--C-:B------:R-:W-:Y:S01]  /*7f00*/  @!P6 IMAD.IADD R246, R246, 0x1, -R72.reuse ;  /* 0x00000001f6f6e824 */ /* 0x100fe200078e0a48 */
[----:B------:R-:W-:Y:S01]  /*7f10*/  ISETP.GT.U32.AND P6, PT, R72, R90, PT ;  /* 0x0000005a4800720c */ /* 0x000fe20003fc4070 */
[----:B------:R-:W-:-:S02]  /*7f20*/  @!P4 IMAD.IADD R86, R86, 0x1, -R72 ;  /* 0x000000015656c824 */ /* 0x000fc400078e0a48 */
[----:B------:R-:W-:Y:S02]  /*7f30*/  @!P5 IMAD.IADD R5, R5, 0x1, -R72 ;  /* 0x000000010505d824 */ /* 0x000fe400078e0a48 */
[----:B------:R-:W-:Y:S02]  /*7f40*/  IMAD R125, R72, R71, R125 ;  /* 0x00000047487d7224 */ /* 0x000fe400078e027d */
[----:B------:R-:W-:-:S04]  /*7f50*/  IMAD.MOV R2, RZ, RZ, -R70 ;  /* 0x000000ffff027224 */ /* 0x000fc800078e0a46 */
[--C-:B------:R-:W-:Y:S01]  /*7f60*/  @!P3 IMAD.IADD R7, R7, 0x1, -R72.reuse ;  /* 0x000000010707b824 */ /* 0x100fe200078e0a48 */
[----:B------:R-:W-:Y:S01]  /*7f70*/  ISETP.GT.U32.AND P3, PT, R72, R231, PT ;  /* 0x000000e74800720c */ /* 0x000fe20003f64070 */
[----:B------:R-:W-:Y:S01]  /*7f80*/  @!P6 IMAD.IADD R90, R90, 0x1, -R72 ;  /* 0x000000015a5ae824 */ /* 0x000fe200078e0a48 */
[C---:B------:R-:W-:Y:S01]  /*7f90*/  ISETP.GT.U32.AND P6, PT, R72.reuse, R9, PT ;  /* 0x000000094800720c */ /* 0x040fe20003fc4070 */
[C---:B------:R-:W-:Y:S01]  /*7fa0*/  IMAD.HI.U32 R71, R73.reuse, R127, RZ ;  /* 0x0000007f49477227 */ /* 0x040fe200078e00ff */
[C---:B------:R-:W-:Y:S02]  /*7fb0*/  ISETP.GT.U32.AND P1, PT, R72.reuse, R239, PT ;  /* 0x000000ef4800720c */ /* 0x040fe40003f24070 */
[C---:B------:R-:W-:Y:S01]  /*7fc0*/  ISETP.GT.U32.AND P0, PT, R72.reuse, R88, PT ;  /* 0x000000584800720c */ /* 0x040fe20003f04070 */
[C---:B------:R-:W-:Y:S01]  /*7fd0*/  IMAD R2, R72.reuse, R2, R23 ;  /* 0x0000000248027224 */ /* 0x040fe200078e0217 */
[C---:B------:R-:W-:Y:S01]  /*7fe0*/  ISETP.GT.U32.AND P2, PT, R72.reuse, R6, PT ;  /* 0x000000064800720c */ /* 0x040fe20003f44070 */
[----:B------:R-:W-:Y:S01]  /*7ff0*/  IMAD.MOV R67, RZ, RZ, -R71 ;  /* 0x000000ffff437224 */ /* 0x000fe200078e0a47 */
[C---:B------:R-:W-:Y:S01]  /*8000*/  ISETP.GT.U32.AND P4, PT, R72.reuse, R240, PT ;  /* 0x000000f04800720c */ /* 0x040fe20003f84070 */
[----:B------:R-:W-:Y:S01]  /*8010*/  IMAD.HI.U32 R23, R73, R129, RZ ;  /* 0x0000008149177227 */ /* 0x000fe200078e00ff */
[----:B------:R-:W-:-:S02]  /*8020*/  ISETP.GT.U32.AND P5, PT, R72, R235, PT ;  /* 0x000000eb4800720c */ /* 0x000fc40003fa4070 */
[----:B------:R-:W-:Y:S01]  /*8030*/  LOP3.LUT R70, R74, 0x1fa, RZ, 0xfc, !PT ;  /* 0x000001fa4a467812 */ /* 0x000fe200078efcff */
[--C-:B------:R-:W-:Y:S01]  /*8040*/  @!P3 IMAD.IADD R231, R231, 0x1, -R72.reuse ;  /* 0x00000001e7e7b824 */ /* 0x100fe200078e0a48 */
[----:B------:R-:W-:Y:S01]  /*8050*/  ISETP.GT.U32.AND P3, PT, R72, R228, PT ;  /* 0x000000e44800720c */ /* 0x000fe20003f64070 */
[--C-:B------:R-:W-:Y:S02]  /*8060*/  @!P6 IMAD.IADD R9, R9, 0x1, -R72.reuse ;  /* 0x000000010909e824 */ /* 0x100fe400078e0a48 */
[--C-:B------:R-:W-:Y:S01]  /*8070*/  @!P1 IMAD.IADD R239, R239, 0x1, -R72.reuse ;  /* 0x00000001efef9824 */ /* 0x100fe200078e0a48 */
[----:B------:R-:W-:Y:S01]  /*8080*/  STL [R1+0x1bc], R70 ;  /* 0x0001bc4601007387 */ /* 0x000fe20000100800 */
[--C-:B------:R-:W-:Y:S02]  /*8090*/  @!P0 IMAD.IADD R88, R88, 0x1, -R72.reuse ;  /* 0x0000000158588824 */ /* 0x100fe400078e0a48 */
[--C-:B------:R-:W-:Y:S02]  /*80a0*/  @!P2 IMAD.IADD R6, R6, 0x1, -R72.reuse ;  /* 0x000000010606a824 */ /* 0x100fe400078e0a48 */
[----:B------:R-:W-:-:S02]  /*80b0*/  @!P4 IMAD.IADD R240, R240, 0x1, -R72 ;  /* 0x00000001f0f0c824 */ /* 0x000fc400078e0a48 */
[----:B------:R-:W-:Y:S02]  /*80c0*/  IMAD R127, R72, R67, R127 ;  /* 0x00000043487f7224 */ /* 0x000fe400078e027f */
[--C-:B------:R-:W-:Y:S01]  /*80d0*/  @!P3 IMAD.IADD R228, R228, 0x1, -R72.reuse ;  /* 0x00000001e4e4b824 */ /* 0x100fe200078e0a48 */
[C---:B------:R-:W-:Y:S01]  /*80e0*/  ISETP.GT.U32.AND P3, PT, R72.reuse, R9, PT ;  /* 0x000000094800720c */ /* 0x040fe20003f64070 */
[----:B------:R-:W-:Y:S01]  /*80f0*/  @!P5 IMAD.IADD R235, R235, 0x1, -R72 ;  /* 0x00000001ebebd824 */ /* 0x000fe200078e0a48 */
[C---:B------:R-:W-:Y:S01]  /*8100*/  ISETP.GT.U32.AND P1, PT, R72.reuse, R236, PT ;  /* 0x000000ec4800720c */ /* 0x040fe20003f24070 */
[----:B------:R-:W-:Y:S01]  /*8110*/  IMAD.MOV R23, RZ, RZ, -R23 ;  /* 0x000000ffff177224 */ /* 0x000fe200078e0a17 */
[C---:B------:R-:W-:Y:S01]  /*8120*/  ISETP.GT.U32.AND P0, PT, R72.reuse, R8, PT ;  /* 0x000000084800720c */ /* 0x040fe20003f04070 */
[----:B------:R0:W-:Y:S01]  /*8130*/  STL [R1], R242 ;  /* 0x000000f201007387 */ /* 0x0001e20000100800 */
[C---:B------:R-:W-:Y:S01]  /*8140*/  ISETP.GT.U32.AND P2, PT, R72.reuse, R233, PT ;  /* 0x000000e94800720c */ /* 0x040fe20003f44070 */
[C---:B------:R-:W-:Y:S01]  /*8150*/  IMAD R129, R72.reuse, R23, R129 ;  /* 0x0000001748817224 */ /* 0x040fe200078e0281 */
[C---:B------:R-:W-:Y:S01]  /*8160*/  ISETP.GT.U32.AND P4, PT, R72.reuse, R92, PT ;  /* 0x0000005c4800720c */ /* 0x040fe20003f84070 */
[----:B------:R-:W-:Y:S01]  /*8170*/  IMAD.MOV.U32 R71, RZ, RZ, R131 ;  /* 0x000000ffff477224 */ /* 0x000fe200078e0083 */
[----:B------:R-:W-:-:S02]  /*8180*/  ISETP.GT.U32.AND P6, PT, R72, R225, PT ;  /* 0x000000e14800720c */ /* 0x000fc40003fc4070 */
[----:B------:R-:W-:Y:S01]  /*8190*/  LOP3.LUT R67, R74, 0x1f8, RZ, 0xfc, !PT ;  /* 0x000001f84a437812 */ /* 0x000fe200078efcff */
[--C-:B------:R-:W-:Y:S01]  /*81a0*/  @!P3 IMAD.IADD R9, R9, 0x1, -R72.reuse ;  /* 0x000000010909b824 */ /* 0x100fe200078e0a48 */
[----:B------:R-:W-:Y:S01]  /*81b0*/  ISETP.GT.U32.AND P3, PT, R72, R14, PT ;  /* 0x0000000e4800720c */ /* 0x000fe20003f64070 */
[--C-:B------:R-:W-:Y:S01]  /*81c0*/  @!P1 IMAD.IADD R236, R236, 0x1, -R72.reuse ;  /* 0x00000001ecec9824 */ /* 0x100fe200078e0a48 */
[----:B------:R-:W-:Y:S01]  /*81d0*/  ISETP.GT.U32.AND P1, PT, R72, R94, PT ;  /* 0x0000005e4800720c */ /* 0x000fe20003f24070 */
[--C-:B------:R-:W-:Y:S01]  /*81e0*/  @!P0 IMAD.IADD R8, R8, 0x1, -R72.reuse ;  /* 0x0000000108088824 */ /* 0x100fe200078e0a48 */
[C---:B------:R-:W-:Y:S01]  /*81f0*/  ISETP.GT.U32.AND P0, PT, R72.reuse, R227, PT ;  /* 0x000000e34800720c */ /* 0x040fe20003f04070 */
[--C-:B------:R-:W-:Y:S01]  /*8200*/  @!P2 IMAD.IADD R233, R233, 0x1, -R72.reuse ;  /* 0x00000001e9e9a824 */ /* 0x100fe200078e0a48 */
[C---:B------:R-:W-:Y:S02]  /*8210*/  ISETP.GT.U32.AND P2, PT, R72.reuse, R232, PT ;  /* 0x000000e84800720c */ /* 0x040fe40003f44070 */
[----:B------:R-:W-:Y:S01]  /*8220*/  ISETP.GT.U32.AND P5, PT, R72, R234, PT ;  /* 0x000000ea4800720c */ /* 0x000fe20003fa4070 */
[--C-:B------:R-:W-:Y:S01]  /*8230*/  @!P4 IMAD.IADD R92, R92, 0x1, -R72.reuse ;  /* 0x000000015c5cc824 */ /* 0x100fe200078e0a48 */
[----:B------:R-:W-:Y:S01]  /*8240*/  IABS R23, R67 ;  /* 0x0000004300177213 */ /* 0x000fe20000000000 */
[----:B0-----:R-:W3:Y:S01]  /*8250*/  LDL.LU R242, [R1+0x9b0] ;  /* 0x0009b00001f27983 */ /* 0x001ee20000300800 */
[----:B------:R-:W-:Y:S01]  /*8260*/  IABS R131, R70 ;  /* 0x0000004600837213 */ /* 0x000fe20000000000 */
        /* <DEDUP_REMOVED lines=11> */
[----:B------:R-:W-:Y:S01]  /*8320*/  IMAD.HI.U32 R67, R73, R23, RZ ;  /* 0x0000001749437227 */ /* 0x000fe200078e00ff */
[----:B------:R-:W-:Y:S01]  /*8330*/  ISETP.GT.U32.AND P5, PT, R72, R96, PT ;  /* 0x000000604800720c */ /* 0x000fe20003fa4070 */
[----:B------:R0:W-:Y:S04]  /*8340*/  STL [R1+0x20], R239 ;  /* 0x000020ef01007387 */ /* 0x0001e80000100800 */
        /* <DEDUP_REMOVED lines=10> */
[----:B------:R-:W-:Y:S01]  /*83f0*/  @!P5 IMAD.IADD R96, R96, 0x1, -R72 ;  /* 0x000000016060d824 */ /* 0x000fe200078e0a48 */
[----:B------:R-:W-:Y:S01]  /*8400*/  ISETP.GT.U32.AND P2, PT, R72, R10, PT ;  /* 0x0000000a4800720c */ /* 0x000fe20003f44070 */
[----:B0-----:R-:W3:Y:S01]  /*8410*/  LDL.LU R239, [R1+0x9ac] ;  /* 0x0009ac0001ef7983 */ /* 0x001ee20000300800 */
[----:B------:R-:W-:-:S02]  /*8420*/  IMAD.MOV R67, RZ, RZ, -R67 ;  /* 0x000000ffff437224 */ /* 0x000fc400078e0a43 */
[--C-:B------:R-:W-:Y:S01]  /*8430*/  @!P3 IMAD.IADD R184, R184, 0x1, -R72.reuse ;  /* 0x00000001b8b8b824 */ /* 0x100fe200078e0a48 */
[C---:B------:R-:W-:Y:S01]  /*8440*/  ISETP.GT.U32.AND P3, PT, R72.reuse, R218, PT ;  /* 0x000000da4800720c */ /* 0x040fe20003f64070 */
[----:B--2---:R-:W-:Y:S01]  /*8450*/  UIADD3 UR5, UPT, UPT, UR20, 0x7f, URZ ;  /* 0x0000007f14057890 */ /* 0x004fe2000fffe0ff */
[----:B------:R-:W-:Y:S01]  /*8460*/  ISETP.GT.U32.AND P5, PT, R72, R8, PT ;  /* 0x000000084800720c */ /* 0x000fe20003fa4070 */
[--C-:B------:R-:W-:Y:S01]  /*8470*/  @!P4 IMAD.IADD R12, R12, 0x1, -R72.reuse ;  /* 0x000000010c0cc824 */ /* 0x100fe200078e0a48 */
[----:B-----5:R-:W-:Y:S01]  /*8480*/  ULEA UR8, UR11, UR8, 0x18 ;  /* 0x000000080b087291 */ /* 0x020fe2000f8ec0ff */
[--C-:B------:R-:W-:Y:S01]  /*8490*/  @!P6 IMAD.IADD R102, R102, 0x1, -R72.reuse ;  /* 0x000000016666e824 */ /* 0x100fe200078e0a48 */
[C---:B------:R-:W-:Y:S01]  /*84a0*/  ISETP.GT.U32.AND P6, PT, R72.reuse, R226, PT ;  /* 0x000000e24800720c */ /* 0x040fe20003fc4070 */
[--C-:B------:R-:W-:Y:S01]  /*84b0*/  @!P1 IMAD.IADD R13, R13, 0x1, -R72.reuse ;  /* 0x000000010d0d9824 */ /* 0x100fe200078e0a48 */
[----:B------:R-:W-:Y:S01]  /*84c0*/  ISETP.GT.U32.AND P4, PT, R72, R12, PT ;  /* 0x0000000c4800720c */ /* 0x000fe20003f84070 */
[----:B------:R0:W-:Y:S01]  /*84d0*/  STL [R1+0x4], R240 ;  /* 0x000004f001007387 */ /* 0x0001e20000100800 */
[----:B------:R-:W-:-:S02]  /*84e0*/  @!P0 IMAD.IADD R11, R11, 0x1, -R72 ;  /* 0x000000010b0b8824 */ /* 0x000fc400078e0a48 */
[--C-:B------:R-:W-:Y:S01]  /*84f0*/  @!P2 IMAD.IADD R10, R10, 0x1, -R72.reuse ;  /* 0x000000010a0aa824 */ /* 0x100fe200078e0a48 */
[----:B------:R-:W-:Y:S01]  /*8500*/  ISETP.GT.U32.AND P0, PT, R72, R13, PT ;  /* 0x0000000d4800720c */ /* 0x000fe20003f04070 */
[--C-:B------:R-:W-:Y:S01]  /*8510*/  @!P3 IMAD.IADD R218, R218, 0x1, -R72.reuse ;  /* 0x00000001dadab824 */ /* 0x100fe200078e0a48 */
[----:B------:R-:W-:Y:S01]  /*8520*/  ISETP.GT.U32.AND P2, PT, R72, R103, PT ;  /* 0x000000674800720c */ /* 0x000fe20003f44070 */
[--C-:B------:R-:W-:Y:S01]  /*8530*/  @!P5 IMAD.IADD R8, R8, 0x1, -R72.reuse ;  /* 0x000000010808d824 */ /* 0x100fe200078e0a48 */
[C---:B------:R-:W-:Y:S01]  /*8540*/  ISETP.GT.U32.AND P3, PT, R72.reuse, R20, PT ;  /* 0x000000144800720c */ /* 0x040fe20003f64070 */
[C---:B------:R-:W-:Y:S01]  /*8550*/  IMAD R23, R72.reuse, R67, R23 ;  /* 0x0000004348177224 */ /* 0x040fe200078e0217 */
[----:B0-----:R-:W2:Y:S01]  /*8560*/  LDL.LU R240, [R1+0x9a8] ;  /* 0x0009a80001f07983 */ /* 0x001ea20000300800 */
[C---:B------:R-:W-:Y:S01]  /*8570*/  ISETP.GT.U32.AND P5, PT, R72.reuse, R100, PT ;  /* 0x000000644800720c */ /* 0x040fe20003fa4070 */
[----:B------:R-:W-:Y:S02]  /*8580*/  IMAD.HI.U32 R67, R73, R131, RZ ;  /* 0x0000008349437227 */ /* 0x000fe400078e00ff */
[----:B------:R0:W-:Y:S01]  /*8590*/  STL [R1+0x40], R235 ;  /* 0x000040eb01007387 */ /* 0x0001e20000100800 */
[----:B------:R-:W-:Y:S01]  /*85a0*/  ISETP.GT.U32.AND P1, PT, R72, R223, PT ;  /* 0x000000df4800720c */ /* 0x000fe20003f24070 */
[--C-:B------:R-:W-:Y:S01]  /*85b0*/  @!P6 IMAD.IADD R226, R226, 0x1, -R72.reuse ;  /* 0x00000001e2e2e824 */ /* 0x100fe200078e0a48 */
[----:B------:R-:W-:Y:S01]  /*85c0*/  ISETP.GT.U32.AND P6, PT, R72, R105, PT ;  /* 0x000000694800720c */ /* 0x000fe20003fc4070 */
[----:B------:R-:W-:Y:S01]  /*85d0*/  IMAD.MOV R67, RZ, RZ, -R67 ;  /* 0x000000ffff437224 */ /* 0x000fe200078e0a43 */
[----:B------:R-:W1:Y:S01]  /*85e0*/  S2R R70, SR_TID.X ;  /* 0x0000000000467919 */ /* 0x000e620000002100 */
[----:B------:R-:W-:Y:S01]  /*85f0*/  @!P4 IMAD.IADD R12, R12, 0x1, -R72 ;  /* 0x000000010c0cc824 */ /* 0x000fe200078e0a48 */
[----:B0-----:R-:W5:Y:S01]  /*8600*/  LDL.LU R235, [R1+0x9a4] ;  /* 0x0009a40001eb7983 */ /* 0x001f620000300800 */
[----:B------:R-:W-:-:S03]  /*8610*/  IMAD R131, R72, R67, R131 ;  /* 0x0000004348837224 */ /* 0x000fc600078e0283 */
[----:B------:R0:W-:Y:S01]  /*8620*/  STL [R1+0x24], R236 ;  /* 0x000024ec01007387 */ /* 0x0001e20000100800 */
[----:B------:R-:W-:-:S03]  /*8630*/  ISETP.GT.U32.AND P4, PT, R72, R219, PT ;  /* 0x000000db4800720c */ /* 0x000fc60003f84070 */
[----:B0-----:R-:W2:Y:S04]  /*8640*/  LDL.LU R236, [R1+0x9a0] ;  /* 0x0009a00001ec7983 */ /* 0x001ea80000300800 */
[----:B------:R0:W-:Y:S01]  /*8650*/  STL [R1+0x60], R233 ;  /* 0x000060e901007387 */ /* 0x0001e20000100800 */
[--C-:B------:R-:W-:Y:S01]  /*8660*/  @!P0 IMAD.IADD R13, R13, 0x1, -R72.reuse ;  /* 0x000000010d0d8824 */ /* 0x100fe200078e0a48 */
[----:B------:R-:W-:Y:S01]  /*8670*/  ISETP.GT.U32.AND P0, PT, R72, R54, PT ;  /* 0x000000364800720c */ /* 0x000fe20003f04070 */
[--C-:B------:R-:W-:Y:S02]  /*8680*/  @!P2 IMAD.IADD R103, R103, 0x1, -R72.reuse ;  /* 0x000000016767a824 */ /* 0x100fe400078e0a48 */
[--C-:B------:R-:W-:Y:S02]  /*8690*/  @!P3 IMAD.IADD R20, R20, 0x1, -R72.reuse ;  /* 0x000000011414b824 */ /* 0x100fe400078e0a48 */
[----:B------:R-:W-:-:S02]  /*86a0*/  @!P5 IMAD.IADD R100, R100, 0x1, -R72 ;  /* 0x000000016464d824 */ /* 0x000fc400078e0a48 */
[--C-:B------:R-:W-:Y:S01]  /*86b0*/  @!P1 IMAD.IADD R223, R223, 0x1, -R72.reuse ;  /* 0x00000001dfdf9824 */ /* 0x100fe200078e0a48 */
[----:B0-----:R-:W2:Y:S01]  /*86c0*/  LDL.LU R233, [R1+0x99c] ;  /* 0x00099c0001e97983 */ /* 0x001ea20000300800 */
[----:B------:R-:W-:Y:S01]  /*86d0*/  @!P6 IMAD.IADD R105, R105, 0x1, -R72 ;  /* 0x000000016969e824 */ /* 0x000fe200078e0a48 */
[----:B------:R-:W-:Y:S01]  /*86e0*/  UISETP.GT.AND UP1, UPT, UR5, 0x7f, UPT ;  /* 0x0000007f0500788c */ /* 0x000fe2000bf24270 */
[----:B-1----:R-:W-:Y:S01]  /*86f0*/  LOP3.LUT R70, R70, 0x7f, RZ, 0xc0, !PT ;  /* 0x0000007f46467812 */ /* 0x002fe200078ec0ff */
[----:B------:R0:W-:Y:S01]  /*8700*/  STL [R1+0x44], R234 ;  /* 0x000044ea01007387 */ /* 0x0001e20000100800 */
[----:B------:R-:W-:Y:S01]  /*8710*/  IMAD.U32 R67, RZ, RZ, UR5 ;  /* 0x00000005ff437e24 */ /* 0x000fe2000f8e00ff */
[C---:B------:R-:W-:Y:S02]  /*8720*/  ISETP.GT.U32.AND P2, PT, R72.reuse, R15, PT ;  /* 0x0000000f4800720c */ /* 0x040fe40003f44070 */
[----:B0-----:R-:W2:Y:S04]  /*8730*/  LDL.LU R234, [R1+0x998] ;  /* 0x0009980001ea7983 */ /* 0x001ea80000300800 */
[----:B------:R0:W-:Y:S01]  /*8740*/  STL [R1+0x80], R231 ;  /* 0x000080e701007387 */ /* 0x0001e20000100800 */
[----:B------:R-:W-:-:S02]  /*8750*/  ISETP.GT.U32.AND P3, PT, R72, R123, PT ;  /* 0x0000007b4800720c */ /* 0x000fc40003f64070 */
[C---:B------:R-:W-:Y:S01]  /*8760*/  ISETP.GT.U32.AND P5, PT, R72.reuse, R224, PT ;  /* 0x000000e04800720c */ /* 0x040fe20003fa4070 */
[----:B0-----:R-:W2:Y:S04]  /*8770*/  LDL.LU R231, [R1+0x994] ;  /* 0x0009940001e77983 */ /* 0x001ea80000300800 */
[----:B------:R0:W-:Y:S01]  /*8780*/  STL [R1+0x64], R232 ;  /* 0x000064e801007387 */ /* 0x0001e20000100800 */
[----:B------:R-:W-:-:S03]  /*8790*/  ISETP.GT.U32.AND P1, PT, R72, R220, PT ;  /* 0x000000dc4800720c */ /* 0x000fc60003f24070 */
[----:B0-----:R-:W2:Y:S04]  /*87a0*/  LDL.LU R232, [R1+0x990] ;  /* 0x0009900001e87983 */ /* 0x001ea80000300800 */
[----:B------:R0:W-:Y:S01]  /*87b0*/  STL [R1+0xa0], R227 ;  /* 0x0000a0e301007387 */ /* 0x0001e20000100800 */
[----:B------:R-:W-:-:S03]  /*87c0*/  ISETP.GT.U32.AND P6, PT, R72, R16, PT ;  /* 0x000000104800720c */ /* 0x000fc60003fc4070 */
[----:B0-----:R-:W2:Y:S04]  /*87d0*/  LDL.LU R227, [R1+0x98c] ;  /* 0x00098c0001e37983 */ /* 0x001ea80000300800 */
[----:B------:R0:W-:Y:S01]  /*87e0*/  STL [R1+0x84], R228 ;  /* 0x000084e401007387 */ /* 0x0001e20000100800 */
[--C-:B------:R-:W-:Y:S01]  /*87f0*/  @!P4 IMAD.IADD R219, R219, 0x1, -R72.reuse ;  /* 0x00000001dbdbc824 */ /* 0x100fe200078e0a48 */
[----:B------:R-:W-:Y:S02]  /*8800*/  ISETP.GT.U32.AND P4, PT, R72, R53, PT ;  /* 0x000000354800720c */ /* 0x000fe40003f84070 */
[----:B0-----:R-:W2:Y:S04]  /*8810*/  LDL.LU R228, [R1+0x988] ;  /* 0x0009880001e47983 */ /* 0x001ea80000300800 */
[----:B------:R0:W-:Y:S01]  /*8820*/  STL [R1+0xc0], R225 ;  /* 0x0000c0e101007387 */ /* 0x0001e20000100800 */
[----:B------:R-:W-:-:S03]  /*8830*/  @!P0 IMAD.IADD R54, R54, 0x1, -R72 ;  /* 0x0000000136368824 */ /* 0x000fc600078e0a48 */
[----:B0-----:R-:W2:Y:S04]  /*8840*/  LDL.LU R225, [R1+0x984] ;  /* 0x0009840001e17983 */ /* 0x001ea80000300800 */
[----:B------:R0:W-:Y:S04]  /*8850*/  STL [R1+0x948], R67 ;  /* 0x0009484301007387 */ /* 0x0001e80000100800 */
[----:B------:R-:W-:Y:S04]  /*8860*/  STL [R1+0xa4], R216 ;  /* 0x0000a4d801007387 */ /* 0x000fe80000100800 */
[----:B------:R-:W-:Y:S01]  /*8870*/  STL [R1+0xe0], R102 ;  /* 0x0000e06601007387 */ /* 0x000fe20000100800 */
[----:B0-----:R-:W0:Y:S03]  /*8880*/  S2R R67, SR_TID.X ;  /* 0x0000000000437919 */ /* 0x001e260000002100 */
[----:B------:R-:W1:Y:S01]  /*8890*/  LDS R102, [UR8] ;  /* 0x00000008ff667984 */ /* 0x000e620008000800 */
[C---:B------:R-:W-:Y:S01]  /*88a0*/  ISETP.GT.U32.AND P0, PT, R72.reuse, R208, PT ;  /* 0x000000d04800720c */ /* 0x040fe20003f04070 */
[--C-:B------:R-:W-:Y:S01]  /*88b0*/  @!P2 IMAD.IADD R15, R15, 0x1, -R72.reuse ;  /* 0x000000010f0fa824 */ /* 0x100fe200078e0a48 */
[C---:B------:R-:W-:Y:S01]  /*88c0*/  ISETP.GT.U32.AND P2, PT, R72.reuse, R200, PT ;  /* 0x000000c84800720c */ /* 0x040fe20003f44070 */
[--C-:B------:R-:W-:Y:S01]  /*88d0*/  @!P3 IMAD.IADD R123, R123, 0x1, -R72.reuse ;  /* 0x000000017b7bb824 */ /* 0x100fe200078e0a48 */
[----:B------:R-:W-:Y:S01]  /*88e0*/  ISETP.GT.U32.AND P3, PT, R72, R23, PT ;  /* 0x000000174800720c */ /* 0x000fe20003f64070 */
[--C-:B------:R-:W-:Y:S01]  /*88f0*/  @!P5 IMAD.IADD R224, R224, 0x1, -R72.reuse ;  /* 0x00000001e0e0d824 */ /* 0x100fe200078e0a48 */
[----:B------:R4:W-:Y:S01]  /*8900*/  STL [R1+0xc4], R226 ;  /* 0x0000c4e201007387 */ /* 0x0009e20000100800 */
[----:B------:R-:W-:-:S02]  /*8910*/  @!P1 IMAD.IADD R220, R220, 0x1, -R72 ;  /* 0x00000001dcdc9824 */ /* 0x000fc400078e0a48 */
[--C-:B------:R-:W-:Y:S01]  /*8920*/  @!P6 IMAD.IADD R16, R16, 0x1, -R72.reuse ;  /* 0x000000011010e824 */ /* 0x100fe200078e0a48 */
[----:B------:R-:W-:Y:S01]  /*8930*/  ISETP.GT.U32.AND P6, PT, R72, R217, PT ;  /* 0x000000d94800720c */ /* 0x000fe20003fc4070 */
[----:B----4-:R-:W4:Y:S04]  /*8940*/  LDL.LU R226, [R1+0x980] ;  /* 0x0009800001e27983 */ /* 0x010f280000300800 */
[----:B------:R0:W-:Y:S01]  /*8950*/  STL [R1+0x100], R223 ;  /* 0x000100df01007387 */ /* 0x0001e20000100800 */
[----:B------:R-:W-:-:S03]  /*8960*/  @!P4 IMAD.IADD R53, R53, 0x1, -R72 ;  /* 0x000000013535c824 */ /* 0x000fc600078e0a48 */
[----:B0-----:R-:W2:Y:S04]  /*8970*/  LDL.LU R223, [R1+0x97c] ;  /* 0x00097c0001df7983 */ /* 0x001ea80000300800 */
[----:B------:R0:W-:Y:S01]  /*8980*/  STL [R1+0xe4], R224 ;  /* 0x0000e4e001007387 */ /* 0x0001e20000100800 */
[--C-:B------:R-:W-:Y:S02]  /*8990*/  @!P0 IMAD.IADD R208, R208, 0x1, -R72.reuse ;  /* 0x00000001d0d08824 */ /* 0x100fe400078e0a48 */
[--C-:B------:R-:W-:Y:S01]  /*89a0*/  @!P2 IMAD.IADD R200, R200, 0x1, -R72.reuse ;  /* 0x00000001c8c8a824 */ /* 0x100fe200078e0a48 */
[----:B0-----:R-:W2:Y:S04]  /*89b0*/  LDL.LU R224, [R1+0x978] ;  /* 0x0009780001e07983 */ /* 0x001ea80000300800 */
[----:B------:R0:W-:Y:S01]  /*89c0*/  STL [R1+0x180], R219 ;  /* 0x000180db01007387 */ /* 0x0001e20000100800 */
[----:B------:R-:W-:Y:S01]  /*89d0*/  @!P3 IMAD.IADD R23, R23, 0x1, -R72 ;  /* 0x000000011717b824 */ /* 0x000fe200078e0a48 */
[----:B------:R-:W-:-:S02]  /*89e0*/  ISETP.GT.U32.AND P2, PT, R72, R71, PT ;  /* 0x000000474800720c */ /* 0x000fc40003f44070 */
[----:B------:R-:W-:Y:S01]  /*89f0*/  ISETP.GT.U32.AND P3, PT, R72, R20, PT ;  /* 0x000000144800720c */ /* 0x000fe20003f64070 */
[----:B0-----:R-:W2:Y:S04]  /*8a00*/  LDL.LU R219, [R1+0x974] ;  /* 0x0009740001db7983 */ /* 0x001ea80000300800 */
[----:B------:R0:W-:Y:S01]  /*8a10*/  STL [R1+0x17c], R220 ;  /* 0x00017cdc01007387 */ /* 0x0001e20000100800 */
[----:B------:R-:W-:-:S03]  /*8a20*/  @!P6 IMAD.IADD R217, R217, 0x1, -R72 ;  /* 0x00000001d9d9e824 */ /* 0x000fc600078e0a48 */
[----:B0-----:R-:W2:Y:S04]  /*8a30*/  LDL.LU R220, [R1+0x970] ;  /* 0x0009700001dc7983 */ /* 0x001ea80000300800 */
[----:B------:R0:W-:Y:S04]  /*8a40*/  STL [R1+0x164], R54 ;  /* 0x0001643601007387 */ /* 0x0001e80000100800 */
[----:B0-----:R-:W2:Y:S04]  /*8a50*/  LDL.LU R54, [R1+0x96c] ;  /* 0x00096c0001367983 */ /* 0x001ea80000300800 */
[----:B------:R0:W-:Y:S01]  /*8a60*/  STL [R1+0x160], R53 ;  /* 0x0001603501007387 */ /* 0x0001e20000100800 */
[----:B------:R-:W-:-:S03]  /*8a70*/  SHF.R.U32.HI R67, RZ, 0x6, R67 ;  /* 0x00000006ff437819 */ /* 0x000fc60000011643 */
[----:B0-----:R-:W2:Y:S04]  /*8a80*/  LDL.LU R53, [R1+0x968] ;  /* 0x0009680001357983 */ /* 0x001ea80000300800 */
[----:B------:R0:W-:Y:S04]  /*8a90*/  STL [R1+0x144], R184 ;  /* 0x000144b801007387 */ /* 0x0001e80000100800 */
[----:B0-----:R-:W2:Y:S04]  /*8aa0*/  LDL.LU R184, [R1+0x964] ;  /* 0x0009640001b87983 */ /* 0x001ea80000300800 */
[----:B------:R0:W-:Y:S01]  /*8ab0*/  STL [R1+0x140], R208 ;  /* 0x000140d001007387 */ /* 0x0001e20000100800 */
[----:B------:R-:W-:-:S03]  /*8ac0*/  SGXT.U32 R216, R67, 0x2 ;  /* 0x0000000243d8781a */ /* 0x000fc60000000000 */
[----:B0-----:R-:W2:Y:S04]  /*8ad0*/  LDL.LU R208, [R1+0x960] ;  /* 0x0009600001d07983 */ /* 0x001ea80000300800 */
[----:B------:R0:W-:Y:S01]  /*8ae0*/  STL [R1+0x124], R200 ;  /* 0x000124c801007387 */ /* 0x0001e20000100800 */
[--C-:B------:R-:W-:Y:S02]  /*8af0*/  @!P2 IMAD.IADD R71, R71, 0x1, -R72.reuse ;  /* 0x000000014747a824 */ /* 0x100fe400078e0a48 */
[----:B------:R-:W-:Y:S01]  /*8b00*/  @!P3 IMAD.IADD R20, R20, 0x1, -R72 ;  /* 0x000000011414b824 */ /* 0x000fe200078e0a48 */
[----:B0-----:R-:W3:Y:S04]  /*8b10*/  LDL.LU R200, [R1+0x95c] ;  /* 0x00095c0001c87983 */ /* 0x001ee80000300800 */
[----:B------:R0:W-:Y:S01]  /*8b20*/  STL [R1+0x120], R218 ;  /* 0x000120da01007387 */ /* 0x0001e20000100800 */
[----:B------:R-:W-:-:S03]  /*8b30*/  PLOP3.LUT P3, PT, PT, PT, UP1, 0x80, 0x8 ;  /* 0x000000000008781c */ /* 0x000fc60003f6f018 */
[----:B0-----:R-:W4:Y:S04]  /*8b40*/  LDL.LU R218, [R1+0x958] ;  /* 0x0009580001da7983 */ /* 0x001f280000300800 */
[----:B------:R0:W-:Y:S01]  /*8b50*/  STL [R1+0x104], R217 ;  /* 0x000104d901007387 */ /* 0x0001e20000100800 */
[----:B------:R-:W-:-:S03]  /*8b60*/  ISETP.LT.AND P3, PT, R216, UR20, P3 ;  /* 0x00000014d8007c0c */ /* 0x000fc60009f61270 */
[----:B0-----:R-:W5:Y:S01]  /*8b70*/  LDL.LU R217, [R1+0x954] ;  /* 0x0009540001d97983 */ /* 0x001f620000300800 */
[----:B-1----:R-:W-:-:S03]  /*8b80*/  R2UR UR9, R102 ;  /* 0x00000000660972ca */ /* 0x002fc600000e0000 */
[----:B------:R0:W-:Y:S04]  /*8b90*/  @!P2 STL [R1+0x184], R71 ;  /* 0x000184470100a387 */ /* 0x0001e80000100800 */
[----:B------:R-:W5:Y:S04]  /*8ba0*/  LDL.LU R216, [R1+0x950] ;  /* 0x0009500001d87983 */ /* 0x000f680000300800 */
[----:B------:R-:W5:Y:S01]  /*8bb0*/  LDL.LU R102, [R1+0x94c] ;  /* 0x00094c0001667983 */ /* 0x000f620000300800 */
[C---:B------:R-:W-:Y:S02]  /*8bc0*/  ISETP.GT.U32.AND P1, PT, R72.reuse, R109, PT ;  /* 0x0000006d4800720c */ /* 0x040fe40003f24070 */
[----:B------:R-:W-:-:S02]  /*8bd0*/  ISETP.GT.U32.AND P5, PT, R72, R107, PT ;  /* 0x0000006b4800720c */ /* 0x000fc40003fa4070 */
[C---:B------:R-:W-:Y:S02]  /*8be0*/  ISETP.GT.U32.AND P4, PT, R72.reuse, R111, PT ;  /* 0x0000006f4800720c */ /* 0x040fe40003f84070 */
[----:B------:R-:W-:-:S07]  /*8bf0*/  ISETP.GT.U32.AND P0, PT, R72, R113, PT ;  /* 0x000000714800720c */ /* 0x000fce0003f04070 */
[--C-:B------:R-:W-:Y:S01]  /*8c00*/  @!P1 IMAD.IADD R109, R109, 0x1, -R72.reuse ;  /* 0x000000016d6d9824 */ /* 0x100fe200078e0a48 */
[C---:B------:R-:W-:Y:S01]  /*8c10*/  ISETP.GT.U32.AND P1, PT, R72.reuse, R18, PT ;  /* 0x000000124800720c */ /* 0x040fe20003f24070 */
[--C-:B------:R-:W-:Y:S01]  /*8c20*/  @!P5 IMAD.IADD R107, R107, 0x1, -R72.reuse ;  /* 0x000000016b6bd824 */ /* 0x100fe200078e0a48 */
[C---:B------:R-:W-:Y:S01]  /*8c30*/  ISETP.GT.U32.AND P5, PT, R72.reuse, R17, PT ;  /* 0x000000114800720c */ /* 0x040fe20003fa4070 */
[--C-:B------:R-:W-:Y:S01]  /*8c40*/  @!P4 IMAD.IADD R111, R111, 0x1, -R72.reuse ;  /* 0x000000016f6fc824 */ /* 0x100fe200078e0a48 */
[C---:B------:R-:W-:Y:S01]  /*8c50*/  ISETP.GT.U32.AND P4, PT, R72.reuse, R115, PT ;  /* 0x000000734800720c */ /* 0x040fe20003f84070 */
[----:B------:R-:W-:Y:S01]  /*8c60*/  @!P0 IMAD.IADD R113, R113, 0x1, -R72 ;  /* 0x0000000171718824 */ /* 0x000fe200078e0a48 */
[----:B------:R-:W-:-:S07]  /*8c70*/  ISETP.GT.U32.AND P0, PT, R72, R119, PT ;  /* 0x000000774800720c */ /* 0x000fce0003f04070 */
[--C-:B------:R-:W-:Y:S01]  /*8c80*/  @!P1 IMAD.IADD R18, R18, 0x1, -R72.reuse ;  /* 0x0000000112129824 */ /* 0x100fe200078e0a48 */
[C---:B------:R-:W-:Y:S01]  /*8c90*/  ISETP.GT.U32.AND P1, PT, R72.reuse, R21, PT ;  /* 0x000000154800720c */ /* 0x040fe20003f24070 */
[--C-:B------:R-:W-:Y:S01]  /*8ca0*/  @!P5 IMAD.IADD R17, R17, 0x1, -R72.reuse ;  /* 0x000000011111d824 */ /* 0x100fe200078e0a48 */
[C---:B------:R-:W-:Y:S02]  /*8cb0*/  ISETP.GT.U32.AND P5, PT, R72.reuse, R19, PT ;  /* 0x000000134800720c */ /* 0x040fe40003fa4070 */
[C---:B------:R-:W-:Y:S01]  /*8cc0*/  ISETP.GT.U32.AND P2, PT, R72.reuse, R22, PT ;  /* 0x000000164800720c */ /* 0x040fe20003f44070 */
[--C-:B------:R-:W-:Y:S01]  /*8cd0*/  @!P4 IMAD.IADD R115, R115, 0x1, -R72.reuse ;  /* 0x000000017373c824 */ /* 0x100fe200078e0a48 */
[C---:B------:R-:W-:Y:S01]  /*8ce0*/  ISETP.GT.U32.AND P4, PT, R72.reuse, R0, PT ;  /* 0x000000004800720c */ /* 0x040fe20003f84070 */
[----:B------:R-:W-:Y:S01]  /*8cf0*/  @!P0 IMAD.IADD R119, R119, 0x1, -R72 ;  /* 0x0000000177778824 */ /* 0x000fe200078e0a48 */
[----:B------:R-:W-:-:S05]  /*8d00*/  ISETP.GT.U32.AND P0, PT, R72, R4, PT ;  /* 0x000000044800720c */ /* 0x000fca0003f04070 */
        /* <DEDUP_REMOVED lines=9> */
[----:B------:R-:W-:-:S05]  /*8da0*/  ISETP.GT.U32.AND P0, PT, R72, R17, PT ;  /* 0x000000114800720c */ /* 0x000fca0003f04070 */
[--C-:B------:R-:W-:Y:S01]  /*8db0*/  @!P1 IMAD.IADD R125, R125, 0x1, -R72.reuse ;  /* 0x000000017d7d9824 */ /* 0x100fe200078e0a48 */
[C---:B------:R-:W-:Y:S02]  /*8dc0*/  ISETP.GT.U32.AND P1, PT, R72.reuse, R16, PT ;  /* 0x000000104800720c */ /* 0x040fe40003f24070 */
[C---:B------:R-:W-:Y:S01]  /*8dd0*/  ISETP.GT.U32.AND P6, PT, R72.reuse, R117, PT ;  /* 0x000000754800720c */ /* 0x040fe20003fc4070 */
[--C-:B------:R-:W-:Y:S01]  /*8de0*/  @!P5 IMAD.IADD R121, R121, 0x1, -R72.reuse ;  /* 0x000000017979d824 */ /* 0x100fe200078e0a48 */
[C---:B------:R-:W-:Y:S01]  /*8df0*/  ISETP.GT.U32.AND P5, PT, R72.reuse, R2, PT ;  /* 0x000000024800720c */ /* 0x040fe20003fa4070 */
[--C-:B------:R-:W-:Y:S01]  /*8e00*/  @!P2 IMAD.IADD R127, R127, 0x1, -R72.reuse ;  /* 0x000000017f7fa824 */ /* 0x100fe200078e0a48 */
[C---:B------:R-:W-:Y:S01]  /*8e10*/  ISETP.GT.U32.AND P2, PT, R72.reuse, R131, PT ;  /* 0x000000834800720c */ /* 0x040fe20003f44070 */
[--C-:B------:R-:W-:Y:S01]  /*8e20*/  @!P4 IMAD.IADD R129, R129, 0x1, -R72.reuse ;  /* 0x000000018181c824 */ /* 0x100fe200078e0a48 */
[C---:B------:R-:W-:Y:S01]  /*8e30*/  ISETP.GT.U32.AND P4, PT, R72.reuse, R19, PT ;  /* 0x000000134800720c */ /* 0x040fe20003f84070 */
[----:B------:R-:W-:Y:S01]  /*8e40*/  @!P0 IMAD.IADD R17, R17, 0x1, -R72 ;  /* 0x0000000111118824 */ /* 0x000fe200078e0a48 */
        /* <DEDUP_REMOVED lines=9> */
[----:B------:R-:W-:Y:S02]  /*8ee0*/  IMAD R67, R66, UR4, RZ ;  /* 0x0000000442437c24 */ /* 0x000fe4000f8e02ff */
[--C-:B------:R-:W-:Y:S01]  /*8ef0*/  @!P4 IMAD.IADD R19, R19, 0x1, -R72.reuse ;  /* 0x000000011313c824 */ /* 0x100fe200078e0a48 */
[----:B------:R-:W-:Y:S01]  /*8f00*/  ISETP.GT.U32.AND P4, PT, R72, R4, PT ;  /* 0x000000044800720c */ /* 0x000fe20003f84070 */
[----:B------:R-:W-:-:S02]  /*8f10*/  @!P0 IMAD.IADD R22, R22, 0x1, -R72 ;  /* 0x0000000116168824 */ /* 0x000fc400078e0a48 */
[--C-:B------:R-:W-:Y:S01]  /*8f20*/  @!P1 IMAD.IADD R21, R21, 0x1, -R72.reuse ;  /* 0x0000000115159824 */ /* 0x100fe200078e0a48 */
[----:B------:R-:W-:Y:S01]  /*8f30*/  LEA R66, P1, R67, UR16, 0x1 ;  /* 0x0000001043427c11 */ /* 0x000fe2000f8208ff */
[--C-:B------:R-:W-:Y:S01]  /*8f40*/  @!P6 IMAD.IADD R3, R3, 0x1, -R72.reuse ;  /* 0x000000010303e824 */ /* 0x100fe200078e0a48 */
[----:B------:R-:W-:Y:S02]  /*8f50*/  ISETP.GT.U32.AND P0, PT, R72, R2, PT ;  /* 0x000000024800720c */ /* 0x000fe40003f04070 */
[----:B------:R-:W-:Y:S01]  /*8f60*/  LEA.HI.X.SX32 R67, R67, UR17, 0x1, P1 ;  /* 0x0000001143437c11 */ /* 0x000fe200088f0eff */
[--C-:B------:R-:W-:Y:S01]  /*8f70*/  @!P5 IMAD.IADD R18, R18, 0x1, -R72.reuse ;  /* 0x000000011212d824 */ /* 0x100fe200078e0a48 */
[C---:B------:R-:W-:Y:S02]  /*8f80*/  ISETP.GT.U32.AND P1, PT, R72.reuse, R23, PT ;  /* 0x000000174800720c */ /* 0x040fe40003f24070 */
[----:B------:R-:W-:Y:S01]  /*8f90*/  ISETP.GT.U32.AND P5, PT, R72, R3, PT ;  /* 0x000000034800720c */ /* 0x000fe20003fa4070 */
[--C-:B------:R-:W-:Y:S01]  /*8fa0*/  @!P2 IMAD.IADD R0, R0, 0x1, -R72.reuse ;  /* 0x000000010000a824 */ /* 0x100fe200078e0a48 */
[----:B------:R-:W-:Y:S01]  /*8fb0*/  ISETP.GE.AND P2, PT, R74, RZ, PT ;  /* 0x000000ff4a00720c */ /* 0x000fe20003f46270 */
[----:B------:R-:W-:-:S04]  /*8fc0*/  @!P4 IMAD.IADD R4, R4, 0x1, -R72 ;  /* 0x000000010404c824 */ /* 0x000fc800078e0a48 */
[----:B------:R-:W-:-:S04]  /*8fd0*/  @!P0 IMAD.IADD R2, R2, 0x1, -R72 ;  /* 0x0000000102028824 */ /* 0x000fc800078e0a48 */
[--C-:B------:R-:W-:Y:S02]  /*8fe0*/  @!P1 IMAD.IADD R23, R23, 0x1, -R72.reuse ;  /* 0x0000000117179824 */ /* 0x100fe400078e0a48 */
[----:B------:R-:W-:Y:S02]  /*8ff0*/  @!P5 IMAD.IADD R3, R3, 0x1, -R72 ;  /* 0x000000010303d824 */ /* 0x000fe400078e0a48 */
[----:B------:R-:W-:Y:S01]  /*9000*/  @!P2 IMAD.MOV R55, RZ, RZ, -R55 ;  /* 0x000000ffff37a224 */ /* 0x000fe200078e0a37 */
[----:B------:R-:W-:Y:S01]  /*9010*/  ISETP.GT.U32.AND P6, PT, R72, R15, PT ;  /* 0x0000000f4800720c */ /* 0x000fe20003fc4070 */
[----:B------:R-:W-:-:S12]  /*9020*/  IMAD R70, R70, UR7, RZ ;  /* 0x0000000746467c24 */ /* 0x000fd8000f8e02ff */
[----:B------:R-:W-:Y:S01]  /*9030*/  @!P6 IMAD.IADD R15, R15, 0x1, -R72 ;  /* 0x000000010f0fe824 */ /* 0x000fe200078e0a48 */
[----:B0-----:R-:W-:-:S04]  /*9040*/  LEA R71, P6, R70, UR18, 0x1 ;  /* 0x0000001246477c11 */ /* 0x001fc8000f8c08ff */
[----:B------:R-:W-:Y:S02]  /*9050*/  LEA.HI.X.SX32 R70, R70, UR19, 0x1, P6 ;  /* 0x0000001346467c11 */ /* 0x000fe4000b0f0eff */
[----:B--2---:R-:W-:Y:S02]  /*9060*/  ISETP.GE.AND P5, PT, R208, RZ, PT ;  /* 0x000000ffd000720c */ /* 0x004fe40003fa6270 */
[----:B---3--:R-:W-:Y:S02]  /*9070*/  ISETP.GE.AND P1, PT, R200, RZ, PT ;  /* 0x000000ffc800720c */ /* 0x008fe40003f26270 */
[----:B----4-:R-:W-:Y:S02]  /*9080*/  ISETP.GE.AND P0, PT, R218, RZ, PT ;  /* 0x000000ffda00720c */ /* 0x010fe40003f06270 */
[----:B-----5:R-:W-:-:S11]  /*9090*/  ISETP.GE.AND P4, PT, R217, RZ, PT ;  /* 0x000000ffd900720c */ /* 0x020fd60003f86270 */
[----:B------:R-:W-:Y:S01]  /*90a0*/  @!P0 IMAD.MOV R75, RZ, RZ, -R75 ;  /* 0x000000ffff4b8224 */ /* 0x000fe200078e0a4b */
[----:B------:R-:W-:Y:S01]  /*90b0*/  ISETP.GE.AND P0, PT, R53, RZ, PT ;  /* 0x000000ff3500720c */ /* 0x000fe20003f06270 */
[----:B------:R-:W-:Y:S01]  /*90c0*/  @!P1 IMAD.MOV R56, RZ, RZ, -R56 ;  /* 0x000000ffff389224 */ /* 0x000fe200078e0a38 */
[----:B------:R-:W-:Y:S01]  /*90d0*/  ISETP.GE.AND P2, PT, R102, RZ, PT ;  /* 0x000000ff6600720c */ /* 0x000fe20003f46270 */
[----:B------:R-:W-:Y:S01]  /*90e0*/  @!P4 IMAD.MOV R176, RZ, RZ, -R176 ;  /* 0x000000ffffb0c224 */ /* 0x000fe200078e0ab0 */
[----:B------:R-:W-:Y:S01]  /*90f0*/  ISETP.GE.AND P4, PT, R184, RZ, PT ;  /* 0x000000ffb800720c */ /* 0x000fe20003f86270 */
[----:B------:R-:W-:Y:S01]  /*9100*/  @!P5 IMAD.MOV R52, RZ, RZ, -R52 ;  /* 0x000000ffff34d224 */ /* 0x000fe200078e0a34 */
[----:B------:R-:W-:Y:S02]  /*9110*/  ISETP.GE.AND P1, PT, R54, RZ, PT ;  /* 0x000000ff3600720c */ /* 0x000fe40003f26270 */
[----:B------:R-:W-:-:S05]  /*9120*/  ISETP.GE.AND P5, PT, R220, RZ, PT ;  /* 0x000000ffdc00720c */ /* 0x000fca0003fa6270 */
[----:B------:R-:W-:Y:S02]  /*9130*/  @!P0 IMAD.MOV R183, RZ, RZ, -R183 ;  /* 0x000000ffffb78224 */ /* 0x000fe400078e0ab7 */
[----:B------:R-:W-:Y:S01]  /*9140*/  @!P2 IMAD.MOV R175, RZ, RZ, -R175 ;  /* 0x000000ffffafa224 */ /* 0x000fe200078e0aaf */
[----:B------:R-:W-:Y:S01]  /*9150*/  ISETP.GE.AND P2, PT, R219, RZ, PT ;  /* 0x000000ffdb00720c */ /* 0x000fe20003f46270 */
[----:B------:R-:W-:Y:S01]  /*9160*/  @!P4 IMAD.MOV R51, RZ, RZ, -R51 ;  /* 0x000000ffff33c224 */ /* 0x000fe200078e0a33 */
[----:B------:R-:W-:Y:S02]  /*9170*/  ISETP.GE.AND P4, PT, R224, RZ, PT ;  /* 0x000000ffe000720c */ /* 0x000fe40003f86270 */
[----:B------:R-:W-:Y:S01]  /*9180*/  ISETP.GE.AND P0, PT, R223, RZ, PT ;  /* 0x000000ffdf00720c */ /* 0x000fe20003f06270 */
[----:B------:R-:W-:Y:S01]  /*9190*/  @!P1 IMAD.MOV R50, RZ, RZ, -R50 ;  /* 0x000000ffff329224 */ /* 0x000fe200078e0a32 */
[----:B------:R-:W-:Y:S01]  /*91a0*/  ISETP.GE.AND P1, PT, R226, RZ, PT ;  /* 0x000000ffe200720c */ /* 0x000fe20003f26270 */
[----:B------:R-:W-:Y:S01]  /*91b0*/  @!P5 IMAD.MOV R191, RZ, RZ, -R191 ;  /* 0x000000ffffbfd224 */ /* 0x000fe200078e0abf */
[----:B------:R-:W-:-:S05]  /*91c0*/  ISETP.GE.AND P5, PT, R225, RZ, PT ;  /* 0x000000ffe100720c */ /* 0x000fca0003fa6270 */
[----:B------:R-:W-:Y:S01]  /*91d0*/  @!P2 IMAD.MOV R49, RZ, RZ, -R49 ;  /* 0x000000ffff31a224 */ /* 0x000fe200078e0a31 */
[----:B------:R-:W-:Y:S01]  /*91e0*/  ISETP.GE.AND P2, PT, R228, RZ, PT ;  /* 0x000000ffe400720c */ /* 0x000fe20003f46270 */
[----:B------:R-:W-:Y:S01]  /*91f0*/  @!P4 IMAD.MOV R199, RZ, RZ, -R199 ;  /* 0x000000ffffc7c224 */ /* 0x000fe200078e0ac7 */
[----:B------:R-:W-:Y:S01]  /*9200*/  ISETP.GE.AND P4, PT, R227, RZ, PT ;  /* 0x000000ffe300720c */ /* 0x000fe20003f86270 */
[----:B------:R-:W-:Y:S01]  /*9210*/  @!P0 IMAD.MOV R48, RZ, RZ, -R48 ;  /* 0x000000ffff308224 */ /* 0x000fe200078e0a30 */
        /* <DEDUP_REMOVED lines=30> */
[----:B------:R-:W-:Y:S02]  /*9400*/  ISETP.GE.AND P4, PT, R250, RZ, PT ;  /* 0x000000fffa00720c */ /* 0x000fe40003f86270 */
[C---:B------:R-:W-:Y:S02]  /*9410*/  LOP3.LUT R216, R74.reuse, 0x88, RZ, 0xfc, !PT ;  /* 0x000000884ad87812 */ /* 0x040fe400078efcff */
[----:B------:R-:W-:Y:S01]  /*9420*/  ISETP.GE.AND P0, PT, R249, RZ, PT ;  /* 0x000000fff900720c */ /* 0x000fe20003f06270 */
[----:B------:R-:W-:Y:S01]  /*9430*/  @!P1 IMAD.MOV R40, RZ, RZ, -R40 ;  /* 0x000000ffff289224 */ /* 0x000fe200078e0a28 */
[----:B------:R-:W-:Y:S01]  /*9440*/  LOP3.LUT R217, R74, 0x8a, RZ, 0xfc, !PT ;  /* 0x0000008a4ad97812 */ /* 0x000fe200078efcff */
[----:B------:R-:W-:Y:S01]  /*9450*/  @!P5 IMAD.MOV R194, RZ, RZ, -R194 ;  /* 0x000000ffffc2d224 */ /* 0x000fe200078e0ac2 */
[----:B------:R-:W-:-:S02]  /*9460*/  ISETP.GE.AND P1, PT, R216, RZ, PT ;  /* 0x000000ffd800720c */ /* 0x000fc40003f26270 */
[----:B------:R-:W-:Y:S02]  /*9470*/  LOP3.LUT R216, R74, 0x90, RZ, 0xfc, !PT ;  /* 0x000000904ad87812 */ /* 0x000fe400078efcff */
[----:B------:R-:W-:Y:S01]  /*9480*/  ISETP.GE.AND P5, PT, R217, RZ, PT ;  /* 0x000000ffd900720c */ /* 0x000fe20003fa6270 */
[----:B------:R-:W-:Y:S01]  /*9490*/  @!P2 IMAD.MOV R39, RZ, RZ, -R39 ;  /* 0x000000ffff27a224 */ /* 0x000fe200078e0a27 */
[----:B------:R-:W-:Y:S02]  /*94a0*/  ISETP.GE.AND P2, PT, R216, RZ, PT ;  /* 0x000000ffd800720c */ /* 0x000fe40003f46270 */
[C---:B------:R-:W-:Y:S02]  /*94b0*/  LOP3.LUT R217, R74.reuse, 0x92, RZ, 0xfc, !PT ;  /* 0x000000924ad97812 */ /* 0x040fe400078efcff */
[----:B------:R-:W-:Y:S01]  /*94c0*/  LOP3.LUT R216, R74, 0x98, RZ, 0xfc, !PT ;  /* 0x000000984ad87812 */ /* 0x000fe200078efcff */
[----:B------:R-:W-:Y:S01]  /*94d0*/  @!P4 IMAD.MOV R188, RZ, RZ, -R188 ;  /* 0x000000ffffbcc224 */ /* 0x000fe200078e0abc */
[----:B------:R-:W-:Y:S01]  /*94e0*/  ISETP.GE.AND P4, PT, R217, RZ, PT ;  /* 0x000000ffd900720c */ /* 0x000fe20003f86270 */
[----:B------:R-:W-:Y:S01]  /*94f0*/  @!P0 IMAD.MOV R38, RZ, RZ, -R38 ;  /* 0x000000ffff268224 */ /* 0x000fe200078e0a26 */
[----:B------:R-:W-:-:S02]  /*9500*/  ISETP.GE.AND P0, PT, R216, RZ, PT ;  /* 0x000000ffd800720c */ /* 0x000fc40003f06270 */
[C---:B------:R-:W-:Y:S01]  /*9510*/  LOP3.LUT R217, R74.reuse, 0x9a, RZ, 0xfc, !PT ;  /* 0x0000009a4ad97812 */ /* 0x040fe200078efcff */
[----:B------:R-:W-:Y:S01]  /*9520*/  @!P1 IMAD.MOV R186, RZ, RZ, -R186 ;  /* 0x000000ffffba9224 */ /* 0x000fe200078e0aba */
[C---:B------:R-:W-:Y:S01]  /*9530*/  LOP3.LUT R216, R74.reuse, 0xa0, RZ, 0xfc, !PT ;  /* 0x000000a04ad87812 */ /* 0x040fe200078efcff */
[----:B------:R-:W-:Y:S01]  /*9540*/  @!P5 IMAD.MOV R37, RZ, RZ, -R37 ;  /* 0x000000ffff25d224 */ /* 0x000fe200078e0a25 */
[----:B------:R-:W-:Y:S02]  /*9550*/  ISETP.GE.AND P1, PT, R217, RZ, PT ;  /* 0x000000ffd900720c */ /* 0x000fe40003f26270 */
[----:B------:R-:W-:Y:S02]  /*9560*/  LOP3.LUT R217, R74, 0xa2, RZ, 0xfc, !PT ;  /* 0x000000a24ad97812 */ /* 0x000fe400078efcff */
[----:B------:R-:W-:Y:S01]  /*9570*/  ISETP.GE.AND P5, PT, R216, RZ, PT ;  /* 0x000000ffd800720c */ /* 0x000fe20003fa6270 */
[----:B------:R-:W-:Y:S01]  /*9580*/  @!P2 IMAD.MOV R180, RZ, RZ, -R180 ;  /* 0x000000ffffb4a224 */ /* 0x000fe200078e0ab4 */
[----:B------:R-:W-:-:S02]  /*9590*/  LOP3.LUT R216, R74, 0xa8, RZ, 0xfc, !PT ;  /* 0x000000a84ad87812 */ /* 0x000fc400078efcff */
[----:B------:R-:W-:Y:S02]  /*95a0*/  ISETP.GE.AND P2, PT, R217, RZ, PT ;  /* 0x000000ffd900720c */ /* 0x000fe40003f46270 */
[----:B------:R-:W-:Y:S01]  /*95b0*/  LOP3.LUT R217, R74, 0xaa, RZ, 0xfc, !PT ;  /* 0x000000aa4ad97812 */ /* 0x000fe200078efcff */
[----:B------:R-:W-:Y:S01]  /*95c0*/  @!P4 IMAD.MOV R36, RZ, RZ, -R36 ;  /* 0x000000ffff24c224 */ /* 0x000fe200078e0a24 */
[----:B------:R-:W-:Y:S01]  /*95d0*/  ISETP.GE.AND P4, PT, R216, RZ, PT ;  /* 0x000000ffd800720c */ /* 0x000fe20003f86270 */
[----:B------:R-:W-:Y:S01]  /*95e0*/  @!P0 IMAD.MOV R178, RZ, RZ, -R178 ;  /* 0x000000ffffb28224 */ /* 0x000fe200078e0ab2 */
        /* <DEDUP_REMOVED lines=96> */
[C---:B------:R-:W-:Y:S02]  /*9bf0*/  LOP3.LUT R216, R74.reuse, 0x168, RZ, 0xfc, !PT ;  /* 0x000001684ad87812 */ /* 0x040fe400078efcff */
[----:B------:R-:W-:Y:S01]  /*9c00*/  ISETP.GE.AND P5, PT, R217, RZ, PT ;  /* 0x000000ffd900720c */ /* 0x000fe20003fa6270 */
[----:B------:R-:W-:Y:S01]  /*9c10*/  IMAD.MOV.U32 R217, RZ, RZ, R5 ;  /* 0x000000ffffd97224 */ /* 0x000fe200078e0005 */
[----:B------:R-:W-:Y:S01]  /*9c20*/  LOP3.LUT R200, R74, 0x170, RZ, 0xfc, !PT ;  /* 0x000001704ac87812 */ /* 0x000fe200078efcff */
[----:B------:R-:W-:Y:S01]  /*9c30*/  @!P2 IMAD.MOV R209, RZ, RZ, -R209 ;  /* 0x000000ffffd1a224 */ /* 0x000fe200078e0ad1 */
        /* <DEDUP_REMOVED lines=37> */
[----:B------:R-:W-:Y:S01]  /*9e90*/  @!P2 IMAD.MOV R235, RZ, RZ, -R235 ;  /* 0x000000ffffeba224 */ /* 0x000fe200078e0aeb */
[----:B------:R-:W-:Y:S01]  /*9ea0*/  ISETP.GE.AND P2, PT, R216, RZ, PT ;  /* 0x000000ffd800720c */ /* 0x000fe20003f46270 */
[----:B------:R-:W-:Y:S01]  /*9eb0*/  IMAD.MOV.U32 R241, RZ, RZ, R16 ;  /* 0x000000fffff17224 */ /* 0x000fe200078e0010 */
[----:B------:R-:W-:Y:S01]  /*9ec0*/  LOP3.LUT R216, R74, 0x1c8, RZ, 0xfc, !PT ;  /* 0x000001c84ad87812 */ /* 0x000fe200078efcff */
[----:B------:R-:W-:-:S02]  /*9ed0*/  IMAD.MOV.U32 R242, RZ, RZ, R18 ;  /* 0x000000fffff27224 */ /* 0x000fc400078e0012 */
[----:B------:R-:W-:Y:S01]  /*9ee0*/  @!P0 IMAD.MOV R241, RZ, RZ, -R241 ;  /* 0x000000fffff18224 */ /* 0x000fe200078e0af1 */
[----:B------:R-:W-:Y:S02]  /*9ef0*/  ISETP.GE.AND P0, PT, R216, RZ, PT ;  /* 0x000000ffd800720c */ /* 0x000fe40003f06270 */
[----:B------:R-:W-:-:S03]  /*9f00*/  LOP3.LUT R216, R74, 0xfa, RZ, 0xfc, !PT ;  /* 0x000000fa4ad87812 */ /* 0x000fc600078efcff */
[----:B------:R-:W-:Y:S01]  /*9f10*/  @!P5 IMAD.MOV R242, RZ, RZ, -R242 ;  /* 0x000000fffff2d224 */ /* 0x000fe200078e0af2 */
[----:B------:R-:W-:Y:S02]  /*9f20*/  ISETP.GE.AND P5, PT, R216, RZ, PT ;  /* 0x000000ffd800720c */ /* 0x000fe40003fa6270 */
[----:B------:R-:W0:Y:S01]  /*9f30*/  S2R R216, SR_TID.X ;  /* 0x0000000000d87919 */ /* 0x000e220000002100 */
[----:B------:R-:W-:Y:S01]  /*9f40*/  @!P6 IMAD.MOV R192, RZ, RZ, -R192 ;  /* 0x000000ffffc0e224 */ /* 0x000fe200078e0ac0 */
[----:B------:R-:W-:Y:S01]  /*9f50*/  LOP3.LUT R200, R74, 0x1c0, RZ, 0xfc, !PT ;  /* 0x000001c04ac87812 */ /* 0x000fe200078efcff */
[----:B------:R-:W-:-:S03]  /*9f60*/  IMAD.MOV.U32 R236, RZ, RZ, R15 ;  /* 0x000000ffffec7224 */ /* 0x000fc600078e000f */
[----:B------:R1:W-:Y:S01]  /*9f70*/  STL [R1+0x34], R192 ;  /* 0x000034c001007387 */ /* 0x0003e20000100800 */
[----:B------:R-:W-:-:S03]  /*9f80*/  @!P4 IMAD.MOV R236, RZ, RZ, -R236 ;  /* 0x000000ffffecc224 */ /* 0x000fc600078e0aec */
[----:B------:R-:W-:Y:S01]  /*9f90*/  STL [R1+0x134], R75 ;  /* 0x0001344b01007387 */ /* 0x000fe20000100800 */
[----:B------:R-:W-:-:S03]  /*9fa0*/  ISETP.GE.AND P4, PT, R200, RZ, PT ;  /* 0x000000ffc800720c */ /* 0x000fc60003f86270 */
[----:B------:R-:W-:Y:S04]  /*9fb0*/  STL [R1+0x130], R52 ;  /* 0x0001303401007387 */ /* 0x000fe80000100800 */
[----:B------:R-:W-:Y:S04]  /*9fc0*/  STL [R1+0x13c], R51 ;  /* 0x00013c3301007387 */ /* 0x000fe80000100800 */
[----:B------:R-:W-:Y:S01]  /*9fd0*/  STL [R1+0x138], R50 ;  /* 0x0001383201007387 */ /* 0x000fe20000100800 */
[----:B------:R-:W-:-:S03]  /*9fe0*/  IMAD.MOV.U32 R243, RZ, RZ, R17 ;  /* 0x000000fffff37224 */ /* 0x000fc600078e0011 */
[----:B------:R-:W-:Y:S01]  /*9ff0*/  STL [R1+0x154], R49 ;  /* 0x0001543101007387 */ /* 0x000fe20000100800 */
[----:B0-----:R-:W-:-:S03]  /*a000*/  SHF.R.U32.HI R102, RZ, 0x6, R216 ;  /* 0x00000006ff667819 */ /* 0x001fc600000116d8 */
[----:B------:R-:W-:Y:S01]  /*a010*/  STL [R1+0x150], R48 ;  /* 0x0001503001007387 */ /* 0x000fe20000100800 */
[----:B------:R-:W-:Y:S01]  /*a020*/  IMAD.MOV.U32 R244, RZ, RZ, R19 ;  /* 0x000000fffff47224 */ /* 0x000fe200078e0013 */
[----:B------:R-:W-:Y:S02]  /*a030*/  SGXT.U32 R102, R102, 0x2 ;  /* 0x000000026666781a */ /* 0x000fe40000000000 */
[----:B------:R-:W-:Y:S01]  /*a040*/  STL [R1+0x15c], R47 ;  /* 0x00015c2f01007387 */ /* 0x000fe20000100800 */
[----:B------:R-:W-:-:S03]  /*a050*/  LOP3.LUT R200, R74, 0x1d0, RZ, 0xfc, !PT ;  /* 0x000001d04ac87812 */ /* 0x000fc600078efcff */
[----:B------:R-:W-:Y:S01]  /*a060*/  STL [R1+0x158], R46 ;  /* 0x0001582e01007387 */ /* 0x000fe20000100800 */
[----:B------:R-:W-:-:S03]  /*a070*/  IMAD R6, R102, UR6, RZ ;  /* 0x0000000666067c24 */ /* 0x000fc6000f8e02ff */
[----:B------:R-:W-:Y:S01]  /*a080*/  STL [R1+0x174], R45 ;  /* 0x0001742d01007387 */ /* 0x000fe20000100800 */
[----:B------:R-:W-:-:S03]  /*a090*/  IMAD.U32 R5, RZ, RZ, UR6 ;  /* 0x00000006ff057e24 */ /* 0x000fc6000f8e00ff */
[----:B------:R-:W-:Y:S01]  /*a0a0*/  STL [R1+0x170], R44 ;  /* 0x0001702c01007387 */ /* 0x000fe20000100800 */
[----:B------:R-:W-:Y:S01]  /*a0b0*/  @!P1 IMAD.MOV R243, RZ, RZ, -R243 ;  /* 0x000000fffff39224 */ /* 0x000fe200078e0af3 */
[----:B------:R-:W-:Y:S01]  /*a0c0*/  ISETP.GE.AND P1, PT, R200, RZ, PT ;  /* 0x000000ffc800720c */ /* 0x000fe20003f26270 */
[----:B------:R-:W-:Y:S01]  /*a0d0*/  @!P2 IMAD.MOV R244, RZ, RZ, -R244 ;  /* 0x000000fffff4a224 */ /* 0x000fe200078e0af4 */
[----:B------:R-:W-:Y:S01]  /*a0e0*/  STL [R1+0x188], R43 ;  /* 0x0001882b01007387 */ /* 0x000fe20000100800 */
[----:B------:R-:W-:Y:S01]  /*a0f0*/  IMAD.MOV.U32 R249, RZ, RZ, R20 ;  /* 0x000000fffff97224 */ /* 0x000fe200078e0014 */
[----:B------:R-:W-:Y:S02]  /*a100*/  ISETP.GE.AND P2, PT, R251, RZ, PT ;  /* 0x000000fffb00720c */ /* 0x000fe40003f46270 */
[----:B------:R-:W-:Y:S01]  /*a110*/  STL [R1+0x178], R42 ;  /* 0x0001782a01007387 */ /* 0x000fe20000100800 */
[----:B------:R-:W-:Y:S01]  /*a120*/  LOP3.LUT R200, R74, 0x102, RZ, 0xfc, !PT ;  /* 0x000001024ac87812 */ /* 0x000fe200078efcff */
[----:B------:R-:W-:-:S02]  /*a130*/  IMAD.U32 R7, RZ, RZ, UR6 ;  /* 0x00000006ff077e24 */ /* 0x000fc4000f8e00ff */
[----:B------:R-:W-:Y:S01]  /*a140*/  STL [R1+0x190], R41 ;  /* 0x0001902901007387 */ /* 0x000fe20000100800 */
[----:B------:R-:W-:-:S03]  /*a150*/  IMAD R5, R5, 0x4, R6 ;  /* 0x0000000405057824 */ /* 0x000fc600078e0206 */
[----:B------:R-:W-:Y:S01]  /*a160*/  STL [R1+0x18c], R40 ;  /* 0x00018c2801007387 */ /* 0x000fe20000100800 */
[----:B------:R-:W-:-:S03]  /*a170*/  @!P4 IMAD.MOV R249, RZ, RZ, -R249 ;  /* 0x000000fffff9c224 */ /* 0x000fc600078e0af9 */
[----:B------:R-:W-:Y:S01]  /*a180*/  STL [R1+0x194], R39 ;  /* 0x0001942701007387 */ /* 0x000fe20000100800 */
[----:B------:R-:W-:Y:S01]  /*a190*/  IMAD.MOV.U32 R250, RZ, RZ, R21 ;  /* 0x000000fffffa7224 */ /* 0x000fe200078e0015 */
[----:B------:R-:W-:Y:S02]  /*a1a0*/  ISETP.GE.AND P4, PT, R200, RZ, PT ;  /* 0x000000ffc800720c */ /* 0x000fe40003f86270 */
[----:B------:R-:W-:Y:S01]  /*a1b0*/  STL [R1+0x3c], R38 ;  /* 0x00003c2601007387 */ /* 0x000fe20000100800 */
[C---:B-1----:R-:W-:Y:S01]  /*a1c0*/  LOP3.LUT R192, R74.reuse, 0x1e0, RZ, 0xfc, !PT ;  /* 0x000001e04ac07812 */ /* 0x042fe200078efcff */
[----:B------:R-:W-:Y:S02]  /*a1d0*/  IMAD.U32 R9, RZ, RZ, UR6 ;  /* 0x00000006ff097e24 */ /* 0x000fe4000f8e00ff */
[----:B------:R-:W-:Y:S01]  /*a1e0*/  STL [R1+0x198], R37 ;  /* 0x0001982501007387 */ /* 0x000fe20000100800 */
[----:B------:R-:W-:Y:S01]  /*a1f0*/  LOP3.LUT R200, R74, 0x1e8, RZ, 0xfc, !PT ;  /* 0x000001e84ac87812 */ /* 0x000fe200078efcff */
[----:B------:R-:W-:-:S02]  /*a200*/  IMAD R7, R7, 0x4, R5 ;  /* 0x0000000407077824 */ /* 0x000fc400078e0205 */
[----:B------:R-:W-:Y:S01]  /*a210*/  STL [R1+0x38], R36 ;  /* 0x0000382401007387 */ /* 0x000fe20000100800 */
[----:B------:R-:W-:-:S03]  /*a220*/  @!P0 IMAD.MOV R250, RZ, RZ, -R250 ;  /* 0x000000fffffa8224 */ /* 0x000fc600078e0afa */
[----:B------:R-:W-:Y:S01]  /*a230*/  STL [R1+0x19c], R35 ;  /* 0x00019c2301007387 */ /* 0x000fe20000100800 */
[----:B------:R-:W-:-:S03]  /*a240*/  ISETP.GE.AND P0, PT, R192, RZ, PT ;  /* 0x000000ffc000720c */ /* 0x000fc60003f06270 */
[----:B------:R-:W-:Y:S01]  /*a250*/  STL [R1+0x5c], R34 ;  /* 0x00005c2201007387 */ /* 0x000fe20000100800 */
[----:B------:R-:W-:Y:S01]  /*a260*/  ISETP.GE.AND P6, PT, R200, RZ, PT ;  /* 0x000000ffc800720c */ /* 0x000fe20003fc6270 */
[----:B------:R-:W-:Y:S02]  /*a270*/  IMAD.U32 R11, RZ, RZ, UR6 ;  /* 0x00000006ff0b7e24 */ /* 0x000fe4000f8e00ff */
[----:B------:R-:W-:Y:S01]  /*a280*/  STL [R1+0x1a0], R33 ;  /* 0x0001a02101007387 */ /* 0x000fe20000100800 */
[----:B------:R-:W-:-:S03]  /*a290*/  IMAD R9, R9, 0x4, R7 ;  /* 0x0000000409097824 */ /* 0x000fc600078e0207 */
[----:B------:R-:W-:Y:S01]  /*a2a0*/  STL [R1+0x78], R32 ;  /* 0x0000782001007387 */ /* 0x000fe20000100800 */
[----:B------:R-:W-:-:S03]  /*a2b0*/  IMAD.MOV.U32 R251, RZ, RZ, R22 ;  /* 0x000000fffffb7224 */ /* 0x000fc600078e0016 */
[----:B------:R-:W-:Y:S01]  /*a2c0*/  STL [R1+0x1a4], R31 ;  /* 0x0001a41f01007387 */ /* 0x000fe20000100800 */
[----:B------:R-:W-:-:S03]  /*a2d0*/  @!P2 IMAD.MOV R0, RZ, RZ, -R0 ;  /* 0x000000ffff00a224 */ /* 0x000fc600078e0a00 */
[----:B------:R-:W-:Y:S01]  /*a2e0*/  STL [R1+0x1b4], R30 ;  /* 0x0001b41e01007387 */ /* 0x000fe20000100800 */
[----:B------:R-:W-:-:S03]  /*a2f0*/  IMAD.U32 R13, RZ, RZ, UR6 ;  /* 0x00000006ff0d7e24 */ /* 0x000fc6000f8e00ff */
[----:B------:R-:W-:Y:S01]  /*a300*/  STL [R1+0x1b0], R29 ;  /* 0x0001b01d01007387 */ /* 0x000fe20000100800 */
[----:B------:R-:W-:-:S03]  /*a310*/  IMAD R11, R11, 0x4, R9 ;  /* 0x000000040b0b7824 */ /* 0x000fc600078e0209 */
[----:B------:R-:W-:Y:S01]  /*a320*/  STL [R1+0x98], R28 ;  /* 0x0000981c01007387 */ /* 0x000fe20000100800 */
[----:B------:R-:W-:-:S03]  /*a330*/  @!P1 IMAD.MOV R251, RZ, RZ, -R251 ;  /* 0x000000fffffb9224 */ /* 0x000fc600078e0afb */
[----:B------:R-:W-:Y:S01]  /*a340*/  STL [R1+0xd8], R27 ;  /* 0x0000d81b01007387 */ /* 0x000fe20000100800 */
[----:B------:R-:W-:-:S03]  /*a350*/  ISETP.GE.AND P1, PT, R252, RZ, PT ;  /* 0x000000fffc00720c */ /* 0x000fc60003f26270 */
[----:B------:R-:W-:Y:S01]  /*a360*/  STL [R1+0xbc], R26 ;  /* 0x0000bc1a01007387 */ /* 0x000fe20000100800 */
[----:B------:R-:W-:-:S03]  /*a370*/  IMAD.U32 R15, RZ, RZ, UR6 ;  /* 0x00000006ff0f7e24 */ /* 0x000fc6000f8e00ff */
[----:B------:R-:W-:Y:S01]  /*a380*/  STL [R1+0xf8], R25 ;  /* 0x0000f81901007387 */ /* 0x000fe20000100800 */
[----:B------:R-:W-:-:S03]  /*a390*/  IMAD R13, R13, 0x4, R11 ;  /* 0x000000040d0d7824 */ /* 0x000fc600078e020b */
[----:B------:R-:W-:Y:S01]  /*a3a0*/  STL [R1+0xdc], R24 ;  /* 0x0000dc1801007387 */ /* 0x000fe20000100800 */
[----:B------:R-:W-:Y:S01]  /*a3b0*/  IMAD.MOV.U32 R252, RZ, RZ, R3 ;  /* 0x000000fffffc7224 */ /* 0x000fe200078e0003 */
[----:B------:R-:W-:Y:S02]  /*a3c0*/  LOP3.LUT R200, R74, 0x1f8, RZ, 0xfc, !PT ;  /* 0x000001f84ac87812 */ /* 0x000fe400078efcff */
[----:B------:R0:W-:Y:S01]  /*a3d0*/  STL [R1+0x10], R0 ;  /* 0x0000100001007387 */ /* 0x0001e20000100800 */
[----:B------:R-:W-:Y:S02]  /*a3e0*/  IMAD.U32 R17, RZ, RZ, UR6 ;  /* 0x00000006ff117e24 */ /* 0x000fe4000f8e00ff */
[----:B------:R-:W-:Y:S02]  /*a3f0*/  IMAD R15, R15, 0x4, R13 ;  /* 0x000000040f0f7824 */ /* 0x000fe400078e020d */
[----:B------:R-:W-:Y:S02]  /*a400*/  @!P0 IMAD.MOV R252, RZ, RZ, -R252 ;  /* 0x000000fffffc8224 */ /* 0x000fe400078e0afc */
[----:B0-----:R-:W-:Y:S01]  /*a410*/  IMAD.MOV.U32 R0, RZ, RZ, R4 ;  /* 0x000000ffff007224 */ /* 0x001fe200078e0004 */
[----:B------:R-:W-:-:S03]  /*a420*/  ISETP.GE.AND P0, PT, R200, RZ, PT ;  /* 0x000000ffc800720c */ /* 0x000fc60003f06270 */
[----:B------:R-:W-:Y:S02]  /*a430*/  @!P6 IMAD.MOV R0, RZ, RZ, -R0 ;  /* 0x000000ffff00e224 */ /* 0x000fe400078e0a00 */
[----:B------:R-:W-:Y:S02]  /*a440*/  IMAD.U32 R19, RZ, RZ, UR6 ;  /* 0x00000006ff137e24 */ /* 0x000fe4000f8e00ff */
[----:B------:R-:W-:Y:S01]  /*a450*/  IMAD R17, R17, 0x4, R15 ;  /* 0x0000000411117824 */ /* 0x000fe200078e020f */
[----:B------:R0:W-:Y:S01]  /*a460*/  STL [R1+0x14], R0 ;  /* 0x0000140001007387 */ /* 0x0001e20000100800 */
[----:B------:R-:W-:Y:S02]  /*a470*/  IMAD.U32 R21, RZ, RZ, UR6 ;  /* 0x00000006ff157e24 */ /* 0x000fe4000f8e00ff */
[----:B------:R-:W-:Y:S02]  /*a480*/  IMAD R19, R19, 0x4, R17 ;  /* 0x0000000413137824 */ /* 0x000fe400078e0211 */
[----:B------:R-:W-:-:S02]  /*a490*/  IMAD.MOV.U32 R3, RZ, RZ, R23 ;  /* 0x000000ffff037224 */ /* 0x000fc400078e0017 */
[----:B0-----:R-:W-:Y:S02]  /*a4a0*/  IMAD.MOV.U32 R0, RZ, RZ, R2 ;  /* 0x000000ffff007224 */ /* 0x001fe400078e0002 */
[----:B------:R-:W-:Y:S02]  /*a4b0*/  IMAD.U32 R24, RZ, RZ, UR6 ;  /* 0x00000006ff187e24 */ /* 0x000fe4000f8e00ff */
[----:B------:R-:W-:Y:S02]  /*a4c0*/  @!P1 IMAD.MOV R0, RZ, RZ, -R0 ;  /* 0x000000ffff009224 */ /* 0x000fe400078e0a00 */
[----:B------:R-:W-:Y:S02]  /*a4d0*/  IMAD R21, R21, 0x4, R19 ;  /* 0x0000000415157824 */ /* 0x000fe400078e0213 */
[----:B------:R-:W-:Y:S01]  /*a4e0*/  @!P0 IMAD.MOV R3, RZ, RZ, -R3 ;  /* 0x000000ffff038224 */ /* 0x000fe200078e0a03 */
[----:B------:R0:W-:Y:S01]  /*a4f0*/  STL [R1+0x18], R0 ;  /* 0x0000180001007387 */ /* 0x0001e20000100800 */
[----:B------:R-:W-:-:S02]  /*a500*/  IMAD.U32 R25, RZ, RZ, UR6 ;  /* 0x00000006ff197e24 */ /* 0x000fc4000f8e00ff */
[----:B------:R-:W-:Y:S01]  /*a510*/  IMAD R24, R24, 0x4, R21 ;  /* 0x0000000418187824 */ /* 0x000fe200078e0215 */
[-C--:B------:R-:W-:Y:S01]  /*a520*/  LEA R2, P0, R5, R66.reuse, 0x1 ;  /* 0x0000004205027211 */ /* 0x080fe200078008ff */
[----:B------:R-:W-:Y:S01]  /*a530*/  IMAD.U32 R27, RZ, RZ, UR6 ;  /* 0x00000006ff1b7e24 */ /* 0x000fe2000f8e00ff */
[----:B------:R1:W-:Y:S01]  /*a540*/  STL [R1+0x1c], R3 ;  /* 0x00001c0301007387 */ /* 0x0003e20000100800 */
[----:B------:R-:W-:Y:S01]  /*a550*/  IMAD R25, R25, 0x4, R24 ;  /* 0x0000000419197824 */ /* 0x000fe200078e0218 */
[CC--:B0-----:R-:W-:Y:S01]  /*a560*/  LEA R0, P1, R6.reuse, R66.reuse, 0x1 ;  /* 0x0000004206007211 */ /* 0x0c1fe200078208ff */
[----:B------:R-:W-:Y:S01]  /*a570*/  IMAD.U32 R29, RZ, RZ, UR6 ;  /* 0x00000006ff1d7e24 */ /* 0x000fe2000f8e00ff */
[-C--:B------:R-:W-:Y:S01]  /*a580*/  LEA.HI.X.SX32 R5, R5, R67.reuse, 0x1, P0 ;  /* 0x0000004305057211 */ /* 0x080fe200000f0eff */
[----:B------:R-:W-:Y:S01]  /*a590*/  IMAD R27, R27, 0x4, R25 ;  /* 0x000000041b1b7824 */ /* 0x000fe200078e0219 */
[----:B-1----:R-:W-:Y:S02]  /*a5a0*/  LEA.HI.X.SX32 R3, R6, R67, 0x1, P1 ;  /* 0x0000004306037211 */ /* 0x002fe400008f0eff */
[----:B------:R-:W-:-:S02]  /*a5b0*/  LEA R4, P1, R7, R66, 0x1 ;  /* 0x0000004207047211 */ /* 0x000fc400078208ff */
[-C--:B------:R-:W-:Y:S02]  /*a5c0*/  LEA R6, P0, R9, R66.reuse, 0x1 ;  /* 0x0000004209067211 */ /* 0x080fe400078008ff */
[-C--:B------:R-:W-:Y:S01]  /*a5d0*/  LEA.HI.X.SX32 R7, R7, R67.reuse, 0x1, P1 ;  /* 0x0000004307077211 */ /* 0x080fe200008f0eff */
[----:B------:R-:W-:Y:S01]  /*a5e0*/  IMAD.U32 R31, RZ, RZ, UR6 ;  /* 0x00000006ff1f7e24 */ /* 0x000fe2000f8e00ff */
[-C--:B------:R-:W-:Y:S01]  /*a5f0*/  LEA R8, P1, R11, R66.reuse, 0x1 ;  /* 0x000000420b087211 */ /* 0x080fe200078208ff */
[----:B------:R-:W-:Y:S01]  /*a600*/  IMAD R29, R29, 0x4, R27 ;  /* 0x000000041d1d7824 */ /* 0x000fe200078e021b */
[-C--:B------:R-:W-:Y:S02]  /*a610*/  LEA.HI.X.SX32 R9, R9, R67.reuse, 0x1, P0 ;  /* 0x0000004309097211 */ /* 0x080fe400000f0eff */
[-C--:B------:R-:W-:Y:S01]  /*a620*/  LEA R10, P0, R13, R66.reuse, 0x1 ;  /* 0x000000420d0a7211 */ /* 0x080fe200078008ff */
[----:B------:R-:W-:Y:S01]  /*a630*/  IMAD.U32 R33, RZ, RZ, UR6 ;  /* 0x00000006ff217e24 */ /* 0x000fe2000f8e00ff */
[----:B------:R-:W-:Y:S01]  /*a640*/  LEA.HI.X.SX32 R11, R11, R67, 0x1, P1 ;  /* 0x000000430b0b7211 */ /* 0x000fe200008f0eff */
[----:B------:R-:W-:Y:S01]  /*a650*/  IMAD R31, R31, 0x4, R29 ;  /* 0x000000041f1f7824 */ /* 0x000fe200078e021d */
[----:B------:R-:W-:-:S02]  /*a660*/  LEA R12, P1, R15, R66, 0x1 ;  /* 0x000000420f0c7211 */ /* 0x000fc400078208ff */
[-C--:B------:R-:W-:Y:S01]  /*a670*/  LEA.HI.X.SX32 R13, R13, R67.reuse, 0x1, P0 ;  /* 0x000000430d0d7211 */ /* 0x080fe200000f0eff */
[----:B------:R-:W-:Y:S01]  /*a680*/  IMAD.U32 R35, RZ, RZ, UR6 ;  /* 0x00000006ff237e24 */ /* 0x000fe2000f8e00ff */
[-C--:B------:R-:W-:Y:S01]  /*a690*/  LEA R14, P0, R17, R66.reuse, 0x1 ;  /* 0x00000042110e7211 */ /* 0x080fe200078008ff */
[----:B------:R-:W-:Y:S01]  /*a6a0*/  IMAD R33, R33, 0x4, R31 ;  /* 0x0000000421217824 */ /* 0x000fe200078e021f */
[-C--:B------:R-:W-:Y:S02]  /*a6b0*/  LEA.HI.X.SX32 R15, R15, R67.reuse, 0x1, P1 ;  /* 0x000000430f0f7211 */ /* 0x080fe400008f0eff */
[-C--:B------:R-:W-:Y:S01]  /*a6c0*/  LEA R16, P1, R19, R66.reuse, 0x1 ;  /* 0x0000004213107211 */ /* 0x080fe200078208ff */
[----:B------:R-:W-:Y:S01]  /*a6d0*/  IMAD.U32 R37, RZ, RZ, UR6 ;  /* 0x00000006ff257e24 */ /* 0x000fe2000f8e00ff */
[-C--:B------:R-:W-:Y:S01]  /*a6e0*/  LEA.HI.X.SX32 R17, R17, R67.reuse, 0x1, P0 ;  /* 0x0000004311117211 */ /* 0x080fe200000f0eff */
[----:B------:R-:W-:Y:S01]  /*a6f0*/  IMAD R35, R35, 0x4, R33 ;  /* 0x0000000423237824 */ /* 0x000fe200078e0221 */
[-C--:B------:R-:W-:Y:S01]  /*a700*/  LEA R18, P0, R21, R66.reuse, 0x1 ;  /* 0x0000004215127211 */ /* 0x080fe200078008ff */
[----:B------:R-:W-:Y:S01]  /*a710*/  USHF.L.U32 UR4, UR12, 0x15, URZ ;  /* 0x000000150c047899 */ /* 0x000fe200080006ff */
[-C--:B------:R-:W-:Y:S01]  /*a720*/  LEA.HI.X.SX32 R19, R19, R67.reuse, 0x1, P1 ;  /* 0x0000004313137211 */ /* 0x080fe200008f0eff */
[----:B------:R-:W-:Y:S01]  /*a730*/  USHF.L.U32 UR10, UR12, 0x5, URZ ;  /* 0x000000050c0a7899 */ /* 0x000fe200080006ff */
[CC--:B------:R-:W-:Y:S01]  /*a740*/  LEA R20, P1, R24.reuse, R66.reuse, 0x1 ;  /* 0x0000004218147211 */ /* 0x0c0fe200078208ff */
[----:B------:R-:W-:Y:S01]  /*a750*/  IMAD.U32 R39, RZ, RZ, UR6 ;  /* 0x00000006ff277e24 */ /* 0x000fe2000f8e00ff */
[-C--:B------:R-:W-:Y:S01]  /*a760*/  LEA.HI.X.SX32 R21, R21, R67.reuse, 0x1, P0 ;  /* 0x0000004315157211 */ /* 0x080fe200000f0eff */
[----:B------:R-:W-:Y:S01]  /*a770*/  IMAD R37, R37, 0x4, R35 ;  /* 0x0000000425257824 */ /* 0x000fe200078e0223 */
[-C--:B------:R-:W-:Y:S01]  /*a780*/  LEA R22, P0, R25, R66.reuse, 0x1 ;  /* 0x0000004219167211 */ /* 0x080fe200078008ff */
[----:B------:R-:W-:Y:S01]  /*a790*/  ULOP3.LUT UR5, UR4, 0x600000, URZ, 0xc0, !UPT ;  /* 0x0060000004057892 */ /* 0x000fe2000f8ec0ff */
[-C--:B------:R-:W-:Y:S01]  /*a7a0*/  LEA.HI.X.SX32 R23, R24, R67.reuse, 0x1, P1 ;  /* 0x0000004318177211 */ /* 0x080fe200008f0eff */
[----:B------:R-:W-:Y:S01]  /*a7b0*/  ULOP3.LUT UR10, UR10, 0x80, URZ, 0xc0, !UPT ;  /* 0x000000800a0a7892 */ /* 0x000fe2000f8ec0ff */
[-C--:B------:R-:W-:Y:S01]  /*a7c0*/  LEA R24, P1, R27, R66.reuse, 0x1 ;  /* 0x000000421b187211 */ /* 0x080fe200078208ff */
[----:B------:R-:W-:Y:S01]  /*a7d0*/  IMAD.U32 R41, RZ, RZ, UR6 ;  /* 0x00000006ff297e24 */ /* 0x000fe2000f8e00ff */
[-C--:B------:R-:W-:Y:S01]  /*a7e0*/  LEA.HI.X.SX32 R25, R25, R67.reuse, 0x1, P0 ;  /* 0x0000004319197211 */ /* 0x080fe200000f0eff */
[----:B------:R-:W-:Y:S01]  /*a7f0*/  IMAD R39, R39, 0x4, R37 ;  /* 0x0000000427277824 */ /* 0x000fe200078e0225 */
[-C--:B------:R-:W-:Y:S01]  /*a800*/  LEA R26, P0, R29, R66.reuse, 0x1 ;  /* 0x000000421d1a7211 */ /* 0x080fe200078008ff */
[----:B------:R-:W-:Y:S01]  /*a810*/  UIADD3 UR5, UPT, UPT, UR10, UR5, UR9 ;  /* 0x000000050a057290 */ /* 0x000fe2000fffe009 */
[-C--:B------:R-:W-:Y:S01]  /*a820*/  LEA.HI.X.SX32 R27, R27, R67.reuse, 0x1, P1 ;  /* 0x000000431b1b7211 */ /* 0x080fe200008f0eff */
[----:B------:R-:W-:Y:S01]  /*a830*/  IMAD.U32 R43, RZ, RZ, UR6 ;  /* 0x00000006ff2b7e24 */ /* 0x000fe2000f8e00ff */
[-C--:B------:R-:W-:Y:S01]  /*a840*/  LEA R28, P1, R31, R66.reuse, 0x1 ;  /* 0x000000421f1c7211 */ /* 0x080fe200078208ff */
[----:B------:R-:W-:Y:S01]  /*a850*/  IMAD R41, R41, 0x4, R39 ;  /* 0x0000000429297824 */ /* 0x000fe200078e0227 */
[-C--:B------:R-:W-:Y:S01]  /*a860*/  LEA.HI.X.SX32 R29, R29, R67.reuse, 0x1, P0 ;  /* 0x000000431d1d7211 */ /* 0x080fe200000f0eff */
[----:B------:R-:W-:Y:S01]  /*a870*/  IMAD.U32 R45, RZ, RZ, UR6 ;  /* 0x00000006ff2d7e24 */ /* 0x000fe2000f8e00ff */
[-C--:B------:R-:W-:Y:S01]  /*a880*/  LEA R30, P0, R33, R66.reuse, 0x1 ;  /* 0x00000042211e7211 */ /* 0x080fe200078008ff */
[----:B------:R-:W-:Y:S01]  /*a890*/  IMAD R43, R43, 0x4, R41 ;  /* 0x000000042b2b7824 */ /* 0x000fe200078e0229 */
[-C--:B------:R-:W-:Y:S01]  /*a8a0*/  LEA.HI.X.SX32 R31, R31, R67.reuse, 0x1, P1 ;  /* 0x000000431f1f7211 */ /* 0x080fe200008f0eff */
[----:B------:R-:W-:Y:S01]  /*a8b0*/  IMAD.U32 R192, RZ, RZ, UR5 ;  /* 0x00000005ffc07e24 */ /* 0x000fe2000f8e00ff */
[-C--:B------:R-:W-:Y:S01]  /*a8c0*/  LEA R32, P1, R35, R66.reuse, 0x1 ;  /* 0x0000004223207211 */ /* 0x080fe200078208ff */
[----:B------:R-:W-:Y:S01]  /*a8d0*/  IMAD.U32 R47, RZ, RZ, UR6 ;  /* 0x00000006ff2f7e24 */ /* 0x000fe2000f8e00ff */
[-C--:B------:R-:W-:Y:S01]  /*a8e0*/  LEA.HI.X.SX32 R33, R33, R67.reuse, 0x1, P0 ;  /* 0x0000004321217211 */ /* 0x080fe200000f0eff */
[----:B------:R-:W-:Y:S01]  /*a8f0*/  IMAD R45, R45, 0x4, R43 ;  /* 0x000000042d2d7824 */ /* 0x000fe200078e022b */
[----:B------:R-:W-:Y:S01]  /*a900*/  LEA R34, P0, R37, R66, 0x1 ;  /* 0x0000004225227211 */ /* 0x000fe200078008ff */
[----:B------:R0:W-:Y:S01]  /*a910*/  STL [R1+0x944], R192 ;  /* 0x000944c001007387 */ /* 0x0001e20000100800 */
[----:B------:R-:W-:-:S02]  /*a920*/  LEA.HI.X.SX32 R35, R35, R67, 0x1, P1 ;  /* 0x0000004323237211 */ /* 0x000fc400008f0eff */
[-C--:B------:R-:W-:Y:S01]  /*a930*/  LEA R36, P1, R39, R66.reuse, 0x1 ;  /* 0x0000004227247211 */ /* 0x080fe200078208ff */
[----:B------:R-:W-:Y:S01]  /*a940*/  IMAD.U32 R49, RZ, RZ, UR6 ;  /* 0x00000006ff317e24 */ /* 0x000fe2000f8e00ff */
[-C--:B------:R-:W-:Y:S01]  /*a950*/  LEA.HI.X.SX32 R37, R37, R67.reuse, 0x1, P0 ;  /* 0x0000004325257211 */ /* 0x080fe200000f0eff */
[----:B------:R-:W-:Y:S01]  /*a960*/  IMAD R47, R47, 0x4, R45 ;  /* 0x000000042f2f7824 */ /* 0x000fe200078e022d */
[-C--:B------:R-:W-:Y:S02]  /*a970*/  LEA R38, P0, R41, R66.reuse, 0x1 ;  /* 0x0000004229267211 */ /* 0x080fe400078008ff */
[-C--:B------:R-:W-:Y:S01]  /*a980*/  LEA.HI.X.SX32 R39, R39, R67.reuse, 0x1, P1 ;  /* 0x0000004327277211 */ /* 0x080fe200008f0eff */
[----:B------:R-:W-:Y:S01]  /*a990*/  IMAD.U32 R50, RZ, RZ, UR6 ;  /* 0x00000006ff327e24 */ /* 0x000fe2000f8e00ff */
[----:B------:R-:W-:Y:S01]  /*a9a0*/  LEA R40, P1, R43, R66, 0x1 ;  /* 0x000000422b287211 */ /* 0x000fe200078208ff */
[----:B------:R-:W-:Y:S01]  /*a9b0*/  IMAD R49, R49, 0x4, R47 ;  /* 0x0000000431317824 */ /* 0x000fe200078e022f */
[----:B------:R-:W-:-:S02]  /*a9c0*/  LEA.HI.X.SX32 R41, R41, R67, 0x1, P0 ;  /* 0x0000004329297211 */ /* 0x000fc400000f0eff */
[-C--:B------:R-:W-:Y:S01]  /*a9d0*/  LEA R42, P0, R45, R66.reuse, 0x1 ;  /* 0x000000422d2a7211 */ /* 0x080fe200078008ff */
[----:B------:R-:W-:Y:S01]  /*a9e0*/  IMAD.U32 R52, RZ, RZ, UR6 ;  /* 0x00000006ff347e24 */ /* 0x000fe2000f8e00ff */
[-C--:B------:R-:W-:Y:S01]  /*a9f0*/  LEA.HI.X.SX32 R43, R43, R67.reuse, 0x1, P1 ;  /* 0x000000432b2b7211 */ /* 0x080fe200008f0eff */
[----:B------:R-:W-:Y:S01]  /*aa00*/  IMAD R50, R50, 0x4, R49 ;  /* 0x0000000432327824 */ /* 0x000fe200078e0231 */
[-C--:B------:R-:W-:Y:S02]  /*aa10*/  LEA R44, P1, R47, R66.reuse, 0x1 ;  /* 0x000000422f2c7211 */ /* 0x080fe400078208ff */
[----:B------:R-:W-:Y:S01]  /*aa20*/  LEA.HI.X.SX32 R45, R45, R67, 0x1, P0 ;  /* 0x000000432d2d7211 */ /* 0x000fe200000f0eff */
[----:B------:R-:W-:Y:S01]  /*aa30*/  IMAD R52, R52, 0x4, R50 ;  /* 0x0000000434347824 */ /* 0x000fe200078e0232 */
[----:B------:R-:W-:Y:S01]  /*aa40*/  LEA R46, P0, R49, R66, 0x1 ;  /* 0x00000042312e7211 */ /* 0x000fe200078008ff */
[----:B------:R-:W-:Y:S01]  /*aa50*/  IMAD.U32 R54, RZ, RZ, UR6 ;  /* 0x00000006ff367e24 */ /* 0x000fe2000f8e00ff */
[----:B------:R-:W-:-:S02]  /*aa60*/  LOP3.LUT R51, R216, 0xff, RZ, 0xc0, !PT ;  /* 0x000000ffd8337812 */ /* 0x000fc400078ec0ff */
[-C--:B------:R-:W-:Y:S02]  /*aa70*/  LEA.HI.X.SX32 R47, R47, R67.reuse, 0x1, P1 ;  /* 0x000000432f2f7211 */ /* 0x080fe400008f0eff */
[----:B------:R-:W-:Y:S02]  /*aa80*/  LEA R48, P1, R50, R66, 0x1 ;  /* 0x0000004232307211 */ /* 0x000fe400078208ff */
[-C--:B------:R-:W-:Y:S01]  /*aa90*/  LEA.HI.X.SX32 R49, R49, R67.reuse, 0x1, P0 ;  /* 0x0000004331317211 */ /* 0x080fe200000f0eff */
[----:B------:R-:W-:Y:S01]  /*aaa0*/  IMAD.U32 R226, RZ, RZ, UR6 ;  /* 0x00000006ffe27e24 */ /* 0x000fe2000f8e00ff */
[----:B------:R-:W-:Y:S01]  /*aab0*/  ISETP.NE.U32.AND P0, PT, R51, RZ, PT ;  /* 0x000000ff3300720c */ /* 0x000fe20003f05070 */
[----:B------:R-:W-:Y:S01]  /*aac0*/  IMAD R54, R54, 0x4, R52 ;  /* 0x0000000436367824 */ /* 0x000fe200078e0234 */
[----:B------:R-:W-:Y:S01]  /*aad0*/  BAR.SYNC.DEFER_BLOCKING 0x0 ;  /* 0x0000000000007b1d */ /* 0x000fe20000010000 */
[----:B------:R-:W-:Y:S02]  /*aae0*/  ISETP.NE.AND P2, PT, RZ, UR14, PT ;  /* 0x0000000eff007c0c */ /* 0x000fe4000bf45270 */
[----:B------:R-:W-:-:S02]  /*aaf0*/  LEA.HI.X.SX32 R50, R50, R67, 0x1, P1 ;  /* 0x0000004332327211 */ /* 0x000fc400008f0eff */
[----:B------:R-:W-:Y:S02]  /*ab00*/  LEA R51, P6, R52, R66, 0x1 ;  /* 0x0000004234337211 */ /* 0x000fe400078c08ff */
[----:B------:R-:W-:Y:S01]  /*ab10*/  LOP3.LUT R75, RZ, UR14, RZ, 0x33, !PT ;  /* 0x0000000eff4b7c12 */ /* 0x000fe2000f8e33ff */
[----:B------:R-:W1:Y:S01]  /*ab20*/  LDCU.64 UR16, c[0x0][0x358] ;  /* 0x00006b00ff1077ac */ /* 0x000e620008000a00 */
[----:B------:R-:W-:Y:S01]  /*ab30*/  UIADD3 UR4, UPT, UPT, UR8, 0x48000, URZ ;  /* 0x0004800008047890 */ /* 0x000fe2000fffe0ff */
[----:B------:R-:W-:Y:S01]  /*ab40*/  UMOV UR10, 0x1 ;  /* 0x00000001000a7882 */ /* 0x000fe20000000000 */
[----:B0-----:R-:W-:Y:S10]  /*ab50*/  BRA.U UP0, `(.L_x_5) ;  /* 0x0000000100187547 */ /* 0x001ff4000b800000 */
[----:B------:R-:W-:Y:S01]  /*ab60*/  ELECT P1, URZ, PT ;  /* 0x0000000000ff782f */ /* 0x000fe20003820000 */
[----:B------:R-:W-:Y:S01]  /*ab70*/  IMAD.MOV.U32 R53, RZ, RZ, 0x1 ;  /* 0x00000001ff357424 */ /* 0x000fe200078e00ff */
[----:B------:R-:W-:Y:S01]  /*ab80*/  UMOV UR5, 0x40 ;  /* 0x0000004000057882 */ /* 0x000fe20000000000 */
[----:B------:R-:W-:Y:S01]  /*ab90*/  UVIRTCOUNT.DEALLOC.SMPOOL 0x80 ;  /* 0x000000800000784c */ /* 0x000fe20000000000 */
[----:B------:R-:W-:-:S09]  /*aba0*/  ULEA UR5, UR11, UR5, 0x18 ;  /* 0x000000050b057291 */ /* 0x000fd2000f8ec0ff */
[----:B------:R0:W-:Y:S03]  /*abb0*/  @P1 STS.U8 [UR5], R53 ;  /* 0x00000035ff001988 */ /* 0x0001e60008000005 */
.L_x_5:
[----:B------:R-:W2:Y:S01]  /*abc0*/  LDL R184, [R1+0x948] ;  /* 0x0009480001b87983 */ /* 0x000ea20000100800 */
[----:B------:R-:W-:Y:S01]  /*abd0*/  R2UR UR5, R192 ;  /* 0x00000000c00572ca */ /* 0x000fe200000e0000 */
[----:B------:R-:W-:Y:S01]  /*abe0*/  VOTEU.ALL UP2, P0 ;  /* 0x0000000000ff7886 */ /* 0x000fe20000040000 */
[----:B------:R-:W-:Y:S01]  /*abf0*/  VOTEU.ALL UP3, P0 ;  /* 0x0000000000ff7886 */ /* 0x000fe20000060000 */
[----:B0-----:R-:W-:Y:S01]  /*ac00*/  LEA R53, P1, R54, R66, 0x1 ;  /* 0x0000004236357211 */ /* 0x001fe200078208ff */
[----:B------:R-:W-:Y:S01]  /*ac10*/  IMAD R226, R226, 0x4, R54 ;  /* 0x00000004e2e27824 */ /* 0x000fe200078e0236 */
[----:B------:R-:W-:Y:S01]  /*ac20*/  SEL R55, R75, R55, !P2 ;  /* 0x000000374b377207 */ /* 0x000fe20005000000 */
[----:B------:R-:W0:Y:S01]  /*ac30*/  LDCU UR11, c[0x0][0x3b0] ;  /* 0x00007600ff0b77ac */ /* 0x000e220008000800 */
[----:B------:R-:W-:-:S06]  /*ac40*/  LEA.HI.X.SX32 R52, R52, R67, 0x1, P6 ;  /* 0x0000004334347211 */ /* 0x000fcc00030f0eff */
[----:B------:R-:W-:Y:S01]  /*ac50*/  STTM.x128 tmem[UR5], RZ ;  /* 0x000000ff000079ed */ /* 0x000fe200083c0005 */
[----:B------:R-:W3:Y:S01]  /*ac60*/  FENCE.VIEW.ASYNC.T ;  /* 0x00000000000073c6 */ /* 0x000ee20000000200 */
[----:B------:R-:W-:-:S04]  /*ac70*/  @!UP2 UIADD3 UR14, UPT, UPT, -UR10, 0x100000, URZ ;  /* 0x001000000a0ea890 */ /* 0x000fc8000fffe1ff */
[----:B------:R-:W-:Y:S02]  /*ac80*/  @!UP2 USHF.L.U32 UR15, UR14, 0xb, URZ ;  /* 0x0000000b0e0fa899 */ /* 0x000fe400080006ff */
[----:B------:R-:W-:Y:S01]  /*ac90*/  @!UP2 USHF.L.U32 UR14, UR14, 0x1, URZ ;  /* 0x000000010e0ea899 */ /* 0x000fe200080006ff */
[----:B---3--:R-:W-:Y:S01]  /*aca0*/  BAR.SYNC.DEFER_BLOCKING 0x0 ;  /* 0x0000000000007b1d */ /* 0x008fe20000010000 */
[----:B------:R-:W-:Y:S02]  /*acb0*/  LEA.HI.X.SX32 R54, R54, R67, 0x1, P1 ;  /* 0x0000004336367211 */ /* 0x000fe400008f0eff */
[----:B------:R-:W-:Y:S02]  /*acc0*/  PLOP3.LUT P1, PT, PT, PT, UP1, 0x80, 0x8 ;  /* 0x000000000008781c */ /* 0x000fe40003f2f018 */
[----:B------:R-:W-:Y:S01]  /*acd0*/  LOP3.LUT R192, R216, 0x7f, RZ, 0xc0, !PT ;  /* 0x0000007fd8c07812 */ /* 0x000fe200078ec0ff */
[----:B------:R-:W3:Y:S03]  /*ace0*/  LDCU UR5, c[0x0][0x3b0] ;  /* 0x00007600ff0577ac */ /* 0x000ee60008000800 */
[----:B------:R-:W-:Y:S01]  /*acf0*/  ISETP.LT.AND P1, PT, R192, UR20, P1 ;  /* 0x00000014c0007c0c */ /* 0x000fe20008f21270 */
[----:B------:R-:W-:Y:S01]  /*ad00*/  IMAD R192, R55, UR13, RZ ;  /* 0x0000000d37c07c24 */ /* 0x000fe2000f8e02ff */
[----:B------:R-:W4:Y:S02]  /*ad10*/  FENCE.VIEW.ASYNC.S ;  /* 0x00000000000073c6 */ /* 0x000f240000000000 */
[----:B----4-:R4:W1:Y:S02]  /*ad20*/  @!UP3 SYNCS.EXCH.64 URZ, [UR4], UR14 ;  /* 0x0000000e04ffb5b2 */ /* 0x0108640008000100 */
[----:B------:R-:W-:Y:S01]  /*ad30*/  LEA R55, P6, R192, R71, 0x1 ;  /* 0x00000047c0377211 */ /* 0x000fe200078c08ff */
[----:B------:R0:W-:Y:S04]  /*ad40*/  STL.64 [R1+0xc10], R164 ;  /* 0x000c10a401007387 */ /* 0x0001e80000100a00 */
[----:B------:R3:W-:Y:S01]  /*ad50*/  STL.64 [R1+0xc08], R166 ;  /* 0x000c08a601007387 */ /* 0x0007e20000100a00 */
[----:B------:R-:W-:-:S02]  /*ad60*/  SEL R200, R75, R183, !P2 ;  /* 0x000000b74bc87207 */ /* 0x000fc40005000000 */
[----:B------:R-:W-:Y:S02]  /*ad70*/  PRMT R239, RZ, 0x7610, R239 ;  /* 0x00007610ffef7816 */ /* 0x000fe400000000ef */
[C---:B------:R-:W-:Y:S01]  /*ad80*/  SEL R212, R75.reuse, R212, !P2 ;  /* 0x000000d44bd47207 */ /* 0x040fe20005000000 */
[----:B----4-:R-:W4:Y:S01]  /*ad90*/  LDCU UR14, c[0x0][0x3b0] ;  /* 0x00007600ff0e77ac */ /* 0x010f220008000800 */
[----:B0-----:R-:W-:Y:S01]  /*ada0*/  @P1 IMAD.MOV.U32 R164, RZ, RZ, R55 ;  /* 0x000000ffffa41224 */ /* 0x001fe200078e0037 */
[C---:B------:R-:W-:Y:S01]  /*adb0*/  SEL R211, R75.reuse, R211, !P2 ;  /* 0x000000d34bd37207 */ /* 0x040fe20005000000 */
[----:B------:R-:W0:Y:S01]  /*adc0*/  LDCU UR15, c[0x0][0x3b0] ;  /* 0x00007600ff0f77ac */ /* 0x000e220008000800 */
[----:B---3--:R-:W-:Y:S01]  /*add0*/  PRMT R166, RZ, 0x7610, R166 ;  /* 0x00007610ffa67816 */ /* 0x008fe200000000a6 */
[----:B-1----:R-:W-:Y:S01]  /*ade0*/  BAR.SYNC.DEFER_BLOCKING 0x0 ;  /* 0x0000000000007b1d */ /* 0x002fe20000010000 */
[----:B--2---:R-:W-:Y:S02]  /*adf0*/  R2UR UR22, R184 ;  /* 0x00000000b81672ca */ /* 0x004fe400000e0000 */
[----:B------:R-:W-:-:S02]  /*ae00*/  SEL R184, R75, R176, !P2 ;  /* 0x000000b04bb87207 */ /* 0x000fc40005000000 */
[----:B------:R-:W-:Y:S02]  /*ae10*/  SEL R176, R75, R56, !P2 ;  /* 0x000000384bb07207 */ /* 0x000fe40005000000 */
[----:B------:R-:W-:-:S05]  /*ae20*/  LEA.HI.X.SX32 R56, R192, R70, 0x1, P6 ;  /* 0x00000046c0387211 */ /* 0x000fca00030f0eff */
[----:B------:R-:W-:-:S05]  /*ae30*/  @P1 IMAD.MOV.U32 R165, RZ, RZ, R56 ;  /* 0x000000ffffa51224 */ /* 0x000fca00078e0038 */
[----:B------:R-:W2:Y:S04]  /*ae40*/  @P1 LDG.E.U16 R166, desc[UR16][R164.64] ;  /* 0x00000010a4a61981 */ /* 0x000ea8000c1e1500 */
[----:B------:R1:W-:Y:S04]  /*ae50*/  STL.64 [R1+0xc00], R168 ;  /* 0x000c00a801007387 */ /* 0x0003e80000100a00 */
[----:B------:R-:W-:Y:S04]  /*ae60*/  STL.64 [R1+0xbf8], R76 ;  /* 0x000bf84c01007387 */ /* 0x000fe80000100a00 */
[----:B------:R-:W-:Y:S04]  /*ae70*/  STL.64 [R1+0xbf0], R78 ;  /* 0x000bf04e01007387 */ /* 0x000fe80000100a00 */
[----:B------:R-:W-:Y:S04]  /*ae80*/  STL.64 [R1+0xbe8], R80 ;  /* 0x000be85001007387 */ /* 0x000fe80000100a00 */
[----:B------:R-:W-:Y:S04]  /*ae90*/  STL [R1+0xbe4], R33 ;  /* 0x000be42101007387 */ /* 0x000fe80000100800 */
        /* <DEDUP_REMOVED lines=23> */
[----:B------:R-:W-:Y:S04]  /*b010*/  STL.64 [R1+0xb80], R90 ;  /* 0x000b805a01007387 */ /* 0x000fe80000100a00 */
[----:B------:R-:W-:Y:S04]  /*b020*/  STL.64 [R1+0xb78], R92 ;  /* 0x000b785c01007387 */ /* 0x000fe80000100a00 */
[----:B------:R-:W-:Y:S04]  /*b030*/  STL.64 [R1+0xb70], R94 ;  /* 0x000b705e01007387 */ /* 0x000fe80000100a00 */
[----:B------:R-:W-:Y:S01]  /*b040*/  STL.64 [R1+0xb68], R96 ;  /* 0x000b686001007387 */ /* 0x000fe20000100a00 */
[----:B------:R-:W-:-:S03]  /*b050*/  IMAD R184, R184, UR13, RZ ;  /* 0x0000000db8b87c24 */ /* 0x000fc6000f8e02ff */
[----:B------:R-:W-:Y:S04]  /*b060*/  STL.64 [R1+0xb60], R98 ;  /* 0x000b606201007387 */ /* 0x000fe80000100a00 */
[----:B------:R-:W-:Y:S04]  /*b070*/  STL.64 [R1+0xb58], R100 ;  /* 0x000b586401007387 */ /* 0x000fe80000100a00 */
[----:B------:R-:W-:Y:S04]  /*b080*/  STL.64 [R1+0xb50], R104 ;  /* 0x000b506801007387 */ /* 0x000fe80000100a00 */
[----:B------:R-:W-:Y:S01]  /*b090*/  STL.64 [R1+0xb48], R106 ;  /* 0x000b486a01007387 */ /* 0x000fe20000100a00 */
[----:B------:R-:W-:-:S03]  /*b0a0*/  IMAD R208, R176, UR13, RZ ;  /* 0x0000000db0d07c24 */ /* 0x000fc6000f8e02ff */
[----:B------:R-:W-:Y:S01]  /*b0b0*/  STL.64 [R1+0xb40], R108 ;  /* 0x000b406c01007387 */ /* 0x000fe20000100a00 */
[----:B------:R-:W-:-:S03]  /*b0c0*/  LEA R176, P6, R184, R71, 0x1 ;  /* 0x00000047b8b07211 */ /* 0x000fc600078c08ff */
[----:B------:R-:W-:Y:S04]  /*b0d0*/  STL.64 [R1+0xb38], R110 ;  /* 0x000b386e01007387 */ /* 0x000fe80000100a00 */
[----:B------:R-:W-:Y:S04]  /*b0e0*/  STL.64 [R1+0xb30], R112 ;  /* 0x000b307001007387 */ /* 0x000fe80000100a00 */
[----:B------:R-:W-:Y:S01]  /*b0f0*/  STL.64 [R1+0xb28], R114 ;  /* 0x000b287201007387 */ /* 0x000fe20000100a00 */
[----:B------:R-:W-:-:S03]  /*b100*/  SEL R192, R75, R175, !P2 ;  /* 0x000000af4bc07207 */ /* 0x000fc60005000000 */
[----:B------:R-:W-:Y:S01]  /*b110*/  STL.64 [R1+0xb20], R116 ;  /* 0x000b207401007387 */ /* 0x000fe20000100a00 */
[----:B------:R-:W-:-:S03]  /*b120*/  LEA.HI.X.SX32 R175, R184, R70, 0x1, P6 ;  /* 0x00000046b8af7211 */ /* 0x000fc600030f0eff */
[----:B------:R-:W-:Y:S04]  /*b130*/  STL [R1+0xad8], R74 ;  /* 0x000ad84a01007387 */ /* 0x000fe80000100800 */
[----:B------:R-:W-:Y:S04]  /*b140*/  STL [R1+0xad0], R73 ;  /* 0x000ad04901007387 */ /* 0x000fe80000100800 */
[----:B------:R-:W-:Y:S04]  /*b150*/  STL [R1+0x950], R55 ;  /* 0x0009503701007387 */ /* 0x000fe80000100800 */
[----:B------:R-:W-:Y:S01]  /*b160*/  STL [R1+0x9a4], R55 ;  /* 0x0009a43701007387 */ /* 0x000fe20000100800 */
[----:B-1----:R-:W-:-:S03]  /*b170*/  PRMT R168, RZ, 0x7610, R168 ;  /* 0x00007610ffa87816 */ /* 0x002fc600000000a8 */
[----:B------:R-:W-:Y:S01]  /*b180*/  STL [R1+0x94c], R56 ;  /* 0x00094c3801007387 */ /* 0x000fe20000100800 */
[----:B------:R-:W-:-:S03]  /*b190*/  @P1 IMAD.MOV.U32 R167, RZ, RZ, R175 ;  /* 0x000000ffffa71224 */ /* 0x000fc600078e00af */
[----:B------:R-:W-:Y:S04]  /*b1a0*/  STL [R1+0x994], R56 ;  /* 0x0009943801007387 */ /* 0x000fe80000100800 */
[----:B------:R-:W3:Y:S04]  /*b1b0*/  LDL.LU.64 R164, [R1+0xc10] ;  /* 0x000c100001a47983 */ /* 0x000ee80000300a00 */
[----:B--2---:R1:W-:Y:S02]  /*b1c0*/  STL [R1+0x800], R166 ;  /* 0x000800a601007387 */ /* 0x0043e40000100800 */
[----:B-1----:R-:W-:-:S05]  /*b1d0*/  @P1 IMAD.MOV.U32 R166, RZ, RZ, R176 ;  /* 0x000000ffffa61224 */ /* 0x002fca00078e00b0 */
[----:B------:R-:W2:Y:S01]  /*b1e0*/  @P1 LDG.E.U16 R168, desc[UR16][R166.64] ;  /* 0x00000010a6a81981 */ /* 0x000ea2000c1e1500 */
[----:B------:R-:W-:Y:S01]  /*b1f0*/  LEA R184, P6, R208, R71, 0x1 ;  /* 0x00000047d0b87211 */ /* 0x000fe200078c08ff */
[----:B------:R-:W-:Y:S02]  /*b200*/  IMAD R216, R192, UR13, RZ ;  /* 0x0000000dc0d87c24 */ /* 0x000fe4000f8e02ff */
[----:B------:R-:W-:Y:S01]  /*b210*/  STL [R1+0x958], R176 ;  /* 0x000958b001007387 */ /* 0x000fe20000100800 */
[----:B------:R-:W-:-:S03]  /*b220*/  LEA.HI.X.SX32 R183, R208, R70, 0x1, P6 ;  /* 0x00000046d0b77211 */ /* 0x000fc600030f0eff */
[----:B------:R-:W-:Y:S01]  /*b230*/  STL [R1+0x9a8], R176 ;  /* 0x0009a8b001007387 */ /* 0x000fe20000100800 */
[----:B------:R-:W-:Y:S01]  /*b240*/  LEA R192, P6, R216, R71, 0x1 ;  /* 0x00000047d8c07211 */ /* 0x000fe200078c08ff */
[----:B------:R-:W-:Y:S02]  /*b250*/  IMAD R223, R200, UR13, RZ ;  /* 0x0000000dc8df7c24 */ /* 0x000fe4000f8e02ff */
[----:B------:R-:W-:Y:S01]  /*b260*/  STL [R1+0x954], R175 ;  /* 0x000954af01007387 */ /* 0x000fe20000100800 */
[----:B------:R-:W-:-:S03]  /*b270*/  PRMT R81, RZ, 0x7610, R81 ;  /* 0x00007610ff517816 */ /* 0x000fc60000000051 */
[----:B------:R-:W-:Y:S01]  /*b280*/  STL [R1+0x998], R175 ;  /* 0x000998af01007387 */ /* 0x000fe20000100800 */
[----:B------:R-:W-:Y:S01]  /*b290*/  SEL R208, R75, R191, !P2 ;  /* 0x000000bf4bd07207 */ /* 0x000fe20005000000 */
[----:B------:R-:W-:Y:S02]  /*b2a0*/  @P1 IMAD.MOV.U32 R169, RZ, RZ, R183 ;  /* 0x000000ffffa91224 */ /* 0x000fe400078e00b7 */
[----:B------:R-:W3:Y:S01]  /*b2b0*/  LDL.LU.64 R166, [R1+0xc08] ;  /* 0x000c080001a67983 */ /* 0x000ee20000300a00 */
[----:B------:R-:W-:Y:S01]  /*b2c0*/  LEA.HI.X.SX32 R191, R216, R70, 0x1, P6 ;  /* 0x00000046d8bf7211 */ /* 0x000fe200030f0eff */
[----:B------:R-:W-:Y:S01]  /*b2d0*/  IMAD R224, R208, UR13, RZ ;  /* 0x0000000dd0e07c24 */ /* 0x000fe2000f8e02ff */
[----:B------:R-:W-:Y:S02]  /*b2e0*/  LEA R200, P6, R223, R71, 0x1 ;  /* 0x00000047dfc87211 */ /* 0x000fe400078c08ff */
[----:B------:R-:W-:Y:S02]  /*b2f0*/  PRMT R79, RZ, 0x7610, R79 ;  /* 0x00007610ff4f7816 */ /* 0x000fe4000000004f */
[----:B------:R-:W-:-:S02]  /*b300*/  SEL R216, R75, R199, !P2 ;  /* 0x000000c74bd87207 */ /* 0x000fc40005000000 */
[-C--:B------:R-:W-:Y:S02]  /*b310*/  LEA.HI.X.SX32 R199, R223, R70.reuse, 0x1, P6 ;  /* 0x00000046dfc77211 */ /* 0x080fe400030f0eff */
[C---:B------:R-:W-:Y:S02]  /*b320*/  LEA R208, P6, R224.reuse, R71, 0x1 ;  /* 0x00000047e0d07211 */ /* 0x040fe400078c08ff */
[----:B------:R-:W-:Y:S02]  /*b330*/  PRMT R77, RZ, 0x7610, R77 ;  /* 0x00007610ff4d7816 */ /* 0x000fe4000000004d */
[----:B------:R-:W-:Y:S02]  /*b340*/  SEL R223, R75, R207, !P2 ;  /* 0x000000cf4bdf7207 */ /* 0x000fe40005000000 */
[----:B------:R-:W-:Y:S02]  /*b350*/  LEA.HI.X.SX32 R207, R224, R70, 0x1, P6 ;  /* 0x00000046e0cf7211 */ /* 0x000fe400030f0eff */
[----:B------:R-:W-:Y:S01]  /*b360*/  PRMT R76, RZ, 0x7610, R76 ;  /* 0x00007610ff4c7816 */ /* 0x000fe2000000004c */
[----:B--2---:R1:W-:Y:S02]  /*b370*/  STL [R1+0x7fc], R168 ;  /* 0x0007fca801007387 */ /* 0x0043e40000100800 */
[----:B-1----:R-:W-:-:S05]  /*b380*/  @P1 IMAD.MOV.U32 R168, RZ, RZ, R184 ;  /* 0x000000ffffa81224 */ /* 0x002fca00078e00b8 */
[----:B------:R1:W2:Y:S02]  /*b390*/  @P1 LDG.E.U16 R81, desc[UR16][R168.64] ;  /* 0x00000010a8511981 */ /* 0x0002a4000c1e1500 */
[----:B-1----:R-:W-:Y:S02]  /*b3a0*/  @P1 IMAD.MOV.U32 R168, RZ, RZ, R192 ;  /* 0x000000ffffa81224 */ /* 0x002fe400078e00c0 */
[----:B------:R-:W-:-:S05]  /*b3b0*/  @P1 IMAD.MOV.U32 R169, RZ, RZ, R191 ;  /* 0x000000ffffa91224 */ /* 0x000fca00078e00bf */
[----:B------:R1:W3:Y:S02]  /*b3c0*/  @P1 LDG.E.U16 R79, desc[UR16][R168.64] ;  /* 0x00000010a84f1981 */ /* 0x0002e4000c1e1500 */
[----:B-1----:R-:W-:Y:S02]  /*b3d0*/  @P1 IMAD.MOV.U32 R168, RZ, RZ, R200 ;  /* 0x000000ffffa81224 */ /* 0x002fe400078e00c8 */
[----:B------:R-:W-:-:S05]  /*b3e0*/  @P1 IMAD.MOV.U32 R169, RZ, RZ, R199 ;  /* 0x000000ffffa91224 */ /* 0x000fca00078e00c7 */
[----:B------:R1:W3:Y:S02]  /*b3f0*/  @P1 LDG.E.U16 R77, desc[UR16][R168.64] ;  /* 0x00000010a84d1981 */ /* 0x0002e4000c1e1500 */
[----:B-1----:R-:W-:Y:S02]  /*b400*/  @P1 IMAD.MOV.U32 R168, RZ, RZ, R208 ;  /* 0x000000ffffa81224 */ /* 0x002fe400078e00d0 */
[----:B------:R-:W-:-:S05]  /*b410*/  @P1 IMAD.MOV.U32 R169, RZ, RZ, R207 ;  /* 0x000000ffffa91224 */ /* 0x000fca00078e00cf */
[----:B------:R-:W3:Y:S04]  /*b420*/  @P1 LDG.E.U16 R76, desc[UR16][R168.64] ;  /* 0x00000010a84c1981 */ /* 0x000ee8000c1e1500 */
[----:B------:R-:W-:Y:S04]  /*b430*/  STL [R1+0x960], R184 ;  /* 0x000960b801007387 */ /* 0x000fe80000100800 */
[----:B------:R-:W-:Y:S04]  /*b440*/  STL [R1+0x99c], R184 ;  /* 0x00099cb801007387 */ /* 0x000fe80000100800 */
[----:B------:R-:W-:Y:S01]  /*b450*/  STL [R1+0x95c], R183 ;  /* 0x00095cb701007387 */ /* 0x000fe20000100800 */
[----:B------:R-:W-:-:S03]  /*b460*/  IMAD R231, R216, UR13, RZ ;  /* 0x0000000dd8e77c24 */ /* 0x000fc6000f8e02ff */
[----:B------:R-:W-:Y:S04]  /*b470*/  STL [R1+0x9a0], R183 ;  /* 0x0009a0b701007387 */ /* 0x000fe80000100800 */
[----:B------:R-:W-:Y:S04]  /*b480*/  STL [R1+0x968], R192 ;  /* 0x000968c001007387 */ /* 0x000fe80000100800 */
[----:B------:R-:W-:Y:S04]  /*b490*/  STL [R1+0x9ac], R192 ;  /* 0x0009acc001007387 */ /* 0x000fe80000100800 */
[----:B------:R-:W-:Y:S04]  /*b4a0*/  STL [R1+0x964], R191 ;  /* 0x000964bf01007387 */ /* 0x000fe80000100800 */
[----:B------:R-:W-:Y:S01]  /*b4b0*/  STL [R1+0x9b0], R191 ;  /* 0x0009b0bf01007387 */ /* 0x000fe20000100800 */
[----:B------:R-:W-:-:S03]  /*b4c0*/  LEA R216, P6, R231, R71, 0x1 ;  /* 0x00000047e7d87211 */ /* 0x000fc600078c08ff */
[----:B------:R-:W-:Y:S04]  /*b4d0*/  STL [R1+0x970], R200 ;  /* 0x000970c801007387 */ /* 0x000fe80000100800 */
[----:B------:R-:W-:Y:S04]  /*b4e0*/  STL [R1+0x9b4], R200 ;  /* 0x0009b4c801007387 */ /* 0x000fe80000100800 */
[----:B------:R-:W-:Y:S01]  /*b4f0*/  STL [R1+0x96c], R199 ;  /* 0x00096cc701007387 */ /* 0x000fe20000100800 */
[----:B------:R-:W-:-:S03]  /*b500*/  SEL R224, R75, R215, !P2 ;  /* 0x000000d74be07207 */ /* 0x000fc60005000000 */
[----:B------:R-:W-:Y:S01]  /*b510*/  STL [R1+0x9b8], R199 ;  /* 0x0009b8c701007387 */ /* 0x000fe20000100800 */
[----:B------:R-:W-:Y:S02]  /*b520*/  LEA.HI.X.SX32 R215, R231, R70, 0x1, P6 ;  /* 0x00000046e7d77211 */ /* 0x000fe400030f0eff */
[----:B------:R-:W-:Y:S01]  /*b530*/  PRMT R78, RZ, 0x7610, R78 ;  /* 0x00007610ff4e7816 */ /* 0x000fe2000000004e */
[----:B--2---:R-:W-:Y:S04]  /*b540*/  STL [R1+0x7f8], R81 ;  /* 0x0007f85101007387 */ /* 0x004fe80000100800 */
[----:B------:R-:W-:Y:S04]  /*b550*/  STL [R1+0x978], R208 ;  /* 0x000978d001007387 */ /* 0x000fe80000100800 */
[----:B------:R-:W-:Y:S04]  /*b560*/  STL [R1+0x9bc], R208 ;  /* 0x0009bcd001007387 */ /* 0x000fe80000100800 */
[----:B------:R-:W-:Y:S04]  /*b570*/  STL [R1+0x974], R207 ;  /* 0x000974cf01007387 */ /* 0x000fe80000100800 */
[----:B------:R-:W-:Y:S04]  /*b580*/  STL [R1+0x9c0], R207 ;  /* 0x0009c0cf01007387 */ /* 0x000fe80000100800 */
[----:B------:R-:W2:Y:S04]  /*b590*/  LDL.LU.64 R168, [R1+0xc00] ;  /* 0x000c000001a87983 */ /* 0x000ea80000300a00 */
[----:B---3--:R1:W-:Y:S04]  /*b5a0*/  STL [R1+0x7ec], R76 ;  /* 0x0007ec4c01007387 */ /* 0x0083e80000100800 */
[----:B------:R3:W-:Y:S01]  /*b5b0*/  STL [R1+0x7f0], R77 ;  /* 0x0007f04d01007387 */ /* 0x0007e20000100800 */
[----:B-1----:R-:W-:-:S02]  /*b5c0*/  @P1 IMAD.MOV.U32 R76, RZ, RZ, R216 ;  /* 0x000000ffff4c1224 */ /* 0x002fc400078e00d8 */
[----:B---3--:R-:W-:-:S05]  /*b5d0*/  @P1 IMAD.MOV.U32 R77, RZ, RZ, R215 ;  /* 0x000000ffff4d1224 */ /* 0x008fca00078e00d7 */
[----:B------:R-:W3:Y:S01]  /*b5e0*/  @P1 LDG.E.U16 R78, desc[UR16][R76.64] ;  /* 0x000000104c4e1981 */ /* 0x000ee2000c1e1500 */
[----:B------:R-:W-:Y:S02]  /*b5f0*/  IMAD R223, R223, UR13, RZ ;  /* 0x0000000ddfdf7c24 */ /* 0x000fe4000f8e02ff */
[----:B------:R-:W-:-:S03]  /*b600*/  IMAD R231, R224, UR13, RZ ;  /* 0x0000000de0e77c24 */ /* 0x000fc6000f8e02ff */
[C---:B------:R-:W-:Y:S01]  /*b610*/  LEA R224, P6, R223.reuse, R71, 0x1 ;  /* 0x00000047dfe07211 */ /* 0x040fe200078c08ff */
[----:B------:R-:W-:Y:S03]  /*b620*/  STL [R1+0x980], R216 ;  /* 0x000980d801007387 */ /* 0x000fe60000100800 */
[----:B------:R-:W-:Y:S01]  /*b630*/  LEA.HI.X.SX32 R223, R223, R70, 0x1, P6 ;  /* 0x00000046dfdf7211 */ /* 0x000fe200030f0eff */
[----:B------:R-:W-:Y:S01]  /*b640*/  STL [R1+0x97c], R215 ;  /* 0x00097cd701007387 */ /* 0x000fe20000100800 */
[----:B------:R-:W-:-:S03]  /*b650*/  PRMT R80, RZ, 0x7610, R80 ;  /* 0x00007610ff507816 */ /* 0x000fc60000000050 */
[----:B------:R-:W-:Y:S04]  /*b660*/  STL [R1+0x9c4], R215 ;  /* 0x0009c4d701007387 */ /* 0x000fe80000100800 */
[----:B------:R1:W-:Y:S04]  /*b670*/  STL [R1+0x7f4], R79 ;  /* 0x0007f44f01007387 */ /* 0x0003e80000100800 */
[----:B------:R-:W2:Y:S01]  /*b680*/  LDL.LU.64 R76, [R1+0xbf8] ;  /* 0x000bf800014c7983 */ /* 0x000ea20000300a00 */
[----:B-1----:R-:W-:-:S03]  /*b690*/  @P1 IMAD.MOV.U32 R79, RZ, RZ, R223 ;  /* 0x000000ffff4f1224 */ /* 0x002fc600078e00df */
[----:B---3--:R1:W-:Y:S02]  /*b6a0*/  STL [R1+0x7e8], R78 ;  /* 0x0007e84e01007387 */ /* 0x0083e40000100800 */
[----:B-1----:R-:W-:-:S05]  /*b6b0*/  @P1 IMAD.MOV.U32 R78, RZ, RZ, R224 ;  /* 0x000000ffff4e1224 */ /* 0x002fca00078e00e0 */
[----:B------:R-:W3:Y:S01]  /*b6c0*/  @P1 LDG.E.U16 R80, desc[UR16][R78.64] ;  /* 0x000000104e501981 */ /* 0x000ee2000c1e1500 */
[----:B------:R-:W-:-:S03]  /*b6d0*/  LEA R232, P6, R231, R71, 0x1 ;  /* 0x00000047e7e87211 */ /* 0x000fc600078c08ff */
[----:B------:R-:W-:Y:S01]  /*b6e0*/  STL [R1+0x988], R224 ;  /* 0x000988e001007387 */ /* 0x000fe20000100800 */
[----:B------:R-:W-:-:S03]  /*b6f0*/  LEA.HI.X.SX32 R231, R231, R70, 0x1, P6 ;  /* 0x00000046e7e77211 */ /* 0x000fc600030f0eff */
[----:B------:R-:W-:Y:S04]  /*b700*/  STL [R1+0x9c8], R224 ;  /* 0x0009c8e001007387 */ /* 0x000fe80000100800 */
[----:B------:R-:W-:Y:S01]  /*b710*/  STL [R1+0x984], R223 ;  /* 0x000984df01007387 */ /* 0x000fe20000100800 */
[----:B------:R-:W-:-:S03]  /*b720*/  @P1 IMAD.MOV.U32 R81, RZ, RZ, R231 ;  /* 0x000000ffff511224 */ /* 0x000fc600078e00e7 */
[----:B------:R-:W-:Y:S04]  /*b730*/  STL [R1+0x9cc], R223 ;  /* 0x0009ccdf01007387 */ /* 0x000fe80000100800 */
[----:B------:R-:W2:Y:S04]  /*b740*/  LDL.LU.64 R78, [R1+0xbf0] ;  /* 0x000bf000014e7983 */ /* 0x000ea80000300a00 */
[----:B---3--:R1:W-:Y:S02]  /*b750*/  STL [R1+0x7e4], R80 ;  /* 0x0007e45001007387 */ /* 0x0083e40000100800 */
[----:B-1----:R-:W-:-:S05]  /*b760*/  @P1 IMAD.MOV.U32 R80, RZ, RZ, R232 ;  /* 0x000000ffff501224 */ /* 0x002fca00078e00e8 */
[----:B------:R-:W3:Y:S01]  /*b770*/  @P1 LDG.E.U16 R239, desc[UR16][R80.64] ;  /* 0x0000001050ef1981 */ /* 0x000ee2000c1e1500 */
[----:B------:R-:W-:Y:S02]  /*b780*/  IMAD R212, R212, UR13, RZ ;  /* 0x0000000dd4d47c24 */ /* 0x000fe4000f8e02ff */
[----:B------:R-:W-:Y:S01]  /*b790*/  IMAD R211, R211, UR13, RZ ;  /* 0x0000000dd3d37c24 */ /* 0x000fe2000f8e02ff */
[----:B------:R-:W-:Y:S02]  /*b7a0*/  STL [R1+0x990], R232 ;  /* 0x000990e801007387 */ /* 0x000fe40000100800 */
[----:B------:R-:W-:Y:S02]  /*b7b0*/  LEA R240, P6, R212, R71, 0x1 ;  /* 0x00000047d4f07211 */ /* 0x000fe400078c08ff */
[----:B------:R-:W-:Y:S01]  /*b7c0*/  STL [R1+0x98c], R231 ;  /* 0x00098ce701007387 */ /* 0x000fe20000100800 */
[----:B------:R-:W-:-:S03]  /*b7d0*/  SEL R210, R75, R210, !P2 ;  /* 0x000000d24bd27207 */ /* 0x000fc60005000000 */
[----:B------:R-:W2:Y:S01]  /*b7e0*/  LDL.LU.64 R80, [R1+0xbe8] ;  /* 0x000be80001507983 */ /* 0x000ea20000300a00 */
[----:B------:R-:W-:Y:S02]  /*b7f0*/  PRMT R33, RZ, 0x7610, R33 ;  /* 0x00007610ff217816 */ /* 0x000fe40000000021 */
[----:B------:R-:W-:Y:S01]  /*b800*/  PRMT R88, RZ, 0x7610, R88 ;  /* 0x00007610ff587816 */ /* 0x000fe20000000058 */
[----:B---3--:R1:W-:Y:S02]  /*b810*/  STL [R1+0x7e0], R239 ;  /* 0x0007e0ef01007387 */ /* 0x0083e40000100800 */
[-C--:B-1----:R-:W-:Y:S02]  /*b820*/  LEA.HI.X.SX32 R239, R212, R70.reuse, 0x1, P6 ;  /* 0x00000046d4ef7211 */ /* 0x082fe400030f0eff */
[C---:B------:R-:W-:Y:S01]  /*b830*/  LEA R248, P6, R211.reuse, R71, 0x1 ;  /* 0x00000047d3f87211 */ /* 0x040fe200078c08ff */
[----:B------:R-:W-:Y:S02]  /*b840*/  IMAD R212, R210, UR13, RZ ;  /* 0x0000000dd2d47c24 */ /* 0x000fe4000f8e02ff */
[----:B------:R-:W-:Y:S01]  /*b850*/  @P1 IMAD.MOV.U32 R210, RZ, RZ, R240 ;  /* 0x000000ffffd21224 */ /* 0x000fe200078e00f0 */
[----:B------:R-:W-:Y:S01]  /*b860*/  LEA.HI.X.SX32 R247, R211, R70, 0x1, P6 ;  /* 0x00000046d3f77211 */ /* 0x000fe200030f0eff */
[----:B------:R-:W-:-:S05]  /*b870*/  @P1 IMAD.MOV.U32 R211, RZ, RZ, R239 ;  /* 0x000000ffffd31224 */ /* 0x000fca00078e00ef */
[----:B------:R1:W3:Y:S02]  /*b880*/  @P1 LDG.E.U16 R33, desc[UR16][R210.64] ;  /* 0x00000010d2211981 */ /* 0x0002e4000c1e1500 */
[----:B-1----:R-:W-:Y:S02]  /*b890*/  @P1 IMAD.MOV.U32 R210, RZ, RZ, R248 ;  /* 0x000000ffffd21224 */ /* 0x002fe400078e00f8 */
[----:B------:R-:W-:-:S05]  /*b8a0*/  @P1 IMAD.MOV.U32 R211, RZ, RZ, R247 ;  /* 0x000000ffffd31224 */ /* 0x000fca00078e00f7 */
[----:B------:R1:W2:Y:S01]  /*b8b0*/  @P1 LDG.E.U16 R88, desc[UR16][R210.64] ;  /* 0x00000010d2581981 */ /* 0x0002a2000c1e1500 */
[----:B------:R-:W-:-:S03]  /*b8c0*/  SEL R204, R75, R204, !P2 ;  /* 0x000000cc4bcc7207 */ /* 0x000fc60005000000 */
[----:B------:R-:W-:Y:S02]  /*b8d0*/  STL [R1+0x9d4], R240 ;  /* 0x0009d4f001007387 */ /* 0x000fe40000100800 */
[----:B------:R-:W-:Y:S02]  /*b8e0*/  IMAD R204, R204, UR13, RZ ;  /* 0x0000000dcccc7c24 */ /* 0x000fe4000f8e02ff */
[----:B------:R-:W-:Y:S01]  /*b8f0*/  STL [R1+0x9d0], R239 ;  /* 0x0009d0ef01007387 */ /* 0x000fe20000100800 */
[----:B------:R-:W-:Y:S02]  /*b900*/  PRMT R34, RZ, 0x7610, R34 ;  /* 0x00007610ff227816 */ /* 0x000fe40000000022 */
[----:B------:R-:W-:Y:S01]  /*b910*/  PRMT R37, RZ, 0x7610, R37 ;  /* 0x00007610ff257816 */ /* 0x000fe20000000025 */
[----:B---3--:R3:W-:Y:S04]  /*b920*/  STL [R1+0x7dc], R33 ;  /* 0x0007dc2101007387 */ /* 0x0087e80000100800 */
[----:B------:R-:W-:Y:S01]  /*b930*/  STL [R1+0x9dc], R248 ;  /* 0x0009dcf801007387 */ /* 0x000fe20000100800 */
[----:B---3--:R-:W-:-:S03]  /*b940*/  LEA R33, P6, R212, R71, 0x1 ;  /* 0x00000047d4217211 */ /* 0x008fc600078c08ff */
[----:B------:R-:W-:Y:S01]  /*b950*/  STL [R1+0x9d8], R247 ;  /* 0x0009d8f701007387 */ /* 0x000fe20000100800 */
[----:B-1----:R-:W-:Y:S01]  /*b960*/  LEA.HI.X.SX32 R211, R212, R70, 0x1, P6 ;  /* 0x00000046d4d37211 */ /* 0x002fe200030f0eff */
[----:B------:R-:W-:Y:S01]  /*b970*/  @P1 IMAD.MOV.U32 R210, RZ, RZ, R33 ;  /* 0x000000ffffd21224 */ /* 0x000fe200078e0021 */
[----:B------:R-:W-:Y:S01]  /*b980*/  LEA R232, P6, R204, R71, 0x1 ;  /* 0x00000047cce87211 */ /* 0x000fe200078c08ff */
[----:B------:R1:W-:Y:S04]  /*b990*/  STL [R1+0xc], R33 ;  /* 0x00000c2101007387 */ /* 0x0003e80000100800 */
[----:B------:R-:W-:Y:S04]  /*b9a0*/  STL [R1+0x8], R211 ;  /* 0x000008d301007387 */ /* 0x000fe80000100800 */
[----:B------:R-:W-:Y:S04]  /*b9b0*/  STL [R1+0x2c], R232 ;  /* 0x00002ce801007387 */ /* 0x000fe80000100800 */
[----:B------:R3:W4:Y:S04]  /*b9c0*/  @P1 LDG.E.U16 R34, desc[UR16][R210.64] ;  /* 0x00000010d2221981 */ /* 0x000728000c1e1500 */
[----:B--2---:R2:W-:Y:S01]  /*b9d0*/  STL [R1+0x7d8], R88 ;  /* 0x0007d85801007387 */ /* 0x0045e20000100800 */
[----:B------:R-:W-:-:S02]  /*b9e0*/  SEL R202, R75, R202, !P2 ;  /* 0x000000ca4bca7207 */ /* 0x000fc40005000000 */
[----:B------:R-:W-:Y:S01]  /*b9f0*/  SEL R196, R75, R196, !P2 ;  /* 0x000000c44bc47207 */ /* 0x000fe20005000000 */
[----:B-1----:R-:W4:Y:S01]  /*ba00*/  LDL.LU R33, [R1+0xbe4] ;  /* 0x000be40001217983 */ /* 0x002f220000300800 */
[----:B--2---:R-:W-:Y:S01]  /*ba10*/  LEA.HI.X.SX32 R88, R204, R70, 0x1, P6 ;  /* 0x00000046cc587211 */ /* 0x004fe200030f0eff */
[----:B---3--:R-:W-:-:S04]  /*ba20*/  @P1 IMAD.MOV.U32 R210, RZ, RZ, R232 ;  /* 0x000000ffffd21224 */ /* 0x008fc800078e00e8 */
[----:B------:R-:W-:-:S05]  /*ba30*/  @P1 IMAD.MOV.U32 R211, RZ, RZ, R88 ;  /* 0x000000ffffd31224 */ /* 0x000fca00078e0058 */
[----:B------:R1:W2:Y:S01]  /*ba40*/  @P1 LDG.E.U16 R37, desc[UR16][R210.64] ;  /* 0x00000010d2251981 */ /* 0x0002a2000c1e1500 */
[----:B------:R-:W-:-:S03]  /*ba50*/  IMAD R202, R202, UR13, RZ ;  /* 0x0000000dcaca7c24 */ /* 0x000fc6000f8e02ff */
[----:B------:R3:W-:Y:S01]  /*ba60*/  STL [R1+0x28], R88 ;  /* 0x0000285801007387 */ /* 0x0007e20000100800 */
[----:B------:R-:W-:Y:S01]  /*ba70*/  IMAD R196, R196, UR13, RZ ;  /* 0x0000000dc4c47c24 */ /* 0x000fe2000f8e02ff */
[----:B------:R-:W-:Y:S02]  /*ba80*/  PRMT R38, RZ, 0x7610, R38 ;  /* 0x00007610ff267816 */ /* 0x000fe40000000026 */
[----:B------:R-:W-:Y:S01]  /*ba90*/  PRMT R41, RZ, 0x7610, R41 ;  /* 0x00007610ff297816 */ /* 0x000fe20000000029 */
[----:B----4-:R4:W-:Y:S04]  /*baa0*/  STL [R1+0x7d4], R34 ;  /* 0x0007d42201007387 */ /* 0x0109e80000100800 */
[----:B---3--:R-:W3:Y:S01]  /*bab0*/  LDL.LU R88, [R1+0xbe0] ;  /* 0x000be00001587983 */ /* 0x008ee20000300800 */
[----:B----4-:R-:W-:-:S04]  /*bac0*/  LEA R34, P6, R202, R71, 0x1 ;  /* 0x00000047ca227211 */ /* 0x010fc800078c08ff */
[----:B-1----:R-:W-:Y:S01]  /*bad0*/  LEA.HI.X.SX32 R211, R202, R70, 0x1, P6 ;  /* 0x00000046cad37211 */ /* 0x002fe200030f0eff */
[----:B------:R-:W-:Y:S01]  /*bae0*/  @P1 IMAD.MOV.U32 R210, RZ, RZ, R34 ;  /* 0x000000ffffd21224 */ /* 0x000fe200078e0022 */
[----:B------:R-:W-:Y:S01]  /*baf0*/  LEA R232, P6, R196, R71, 0x1 ;  /* 0x00000047c4e87211 */ /* 0x000fe200078c08ff */
[----:B------:R1:W-:Y:S04]  /*bb00*/  STL [R1+0x4c], R34 ;  /* 0x00004c2201007387 */ /* 0x0003e80000100800 */
[----:B------:R-:W-:Y:S04]  /*bb10*/  STL [R1+0x48], R211 ;  /* 0x000048d301007387 */ /* 0x000fe80000100800 */
[----:B------:R-:W-:Y:S04]  /*bb20*/  STL [R1+0x6c], R232 ;  /* 0x00006ce801007387 */ /* 0x000fe80000100800 */
[----:B------:R4:W3:Y:S04]  /*bb30*/  @P1 LDG.E.U16 R38, desc[UR16][R210.64] ;  /* 0x00000010d2261981 */ /* 0x0008e8000c1e1500 */
[----:B--2---:R2:W-:Y:S01]  /*bb40*/  STL [R1+0x7d0], R37 ;  /* 0x0007d02501007387 */ /* 0x0045e20000100800 */
[----:B------:R-:W-:-:S02]  /*bb50*/  SEL R194, R75, R194, !P2 ;  /* 0x000000c24bc27207 */ /* 0x000fc40005000000 */
[----:B------:R-:W-:Y:S01]  /*bb60*/  SEL R188, R75, R188, !P2 ;  /* 0x000000bc4bbc7207 */ /* 0x000fe20005000000 */
[----:B-1----:R-:W3:Y:S01]  /*bb70*/  LDL.LU R34, [R1+0xbdc] ;  /* 0x000bdc0001227983 */ /* 0x002ee20000300800 */
[----:B--2---:R-:W-:Y:S01]  /*bb80*/  LEA.HI.X.SX32 R37, R196, R70, 0x1, P6 ;  /* 0x00000046c4257211 */ /* 0x004fe200030f0eff */
[----:B----4-:R-:W-:-:S04]  /*bb90*/  @P1 IMAD.MOV.U32 R210, RZ, RZ, R232 ;  /* 0x000000ffffd21224 */ /* 0x010fc800078e00e8 */
[----:B------:R-:W-:-:S05]  /*bba0*/  @P1 IMAD.MOV.U32 R211, RZ, RZ, R37 ;  /* 0x000000ffffd31224 */ /* 0x000fca00078e0025 */
[----:B------:R1:W2:Y:S01]  /*bbb0*/  @P1 LDG.E.U16 R41, desc[UR16][R210.64] ;  /* 0x00000010d2291981 */ /* 0x0002a2000c1e1500 */
[----:B------:R-:W-:-:S03]  /*bbc0*/  IMAD R194, R194, UR13, RZ ;  /* 0x0000000dc2c27c24 */ /* 0x000fc6000f8e02ff */
[----:B------:R4:W-:Y:S01]  /*bbd0*/  STL [R1+0x68], R37 ;  /* 0x0000682501007387 */ /* 0x0009e20000100800 */
[----:B------:R-:W-:Y:S01]  /*bbe0*/  IMAD R188, R188, UR13, RZ ;  /* 0x0000000dbcbc7c24 */ /* 0x000fe2000f8e02ff */
[----:B------:R-:W-:Y:S02]  /*bbf0*/  PRMT R42, RZ, 0x7610, R42 ;  /* 0x00007610ff2a7816 */ /* 0x000fe4000000002a */
[----:B------:R-:W-:Y:S01]  /*bc00*/  PRMT R45, RZ, 0x7610, R45 ;  /* 0x00007610ff2d7816 */ /* 0x000fe2000000002d */
[----:B---3--:R3:W-:Y:S04]  /*bc10*/  STL [R1+0x7cc], R38 ;  /* 0x0007cc2601007387 */ /* 0x0087e80000100800 */
[----:B----4-:R-:W4:Y:S01]  /*bc20*/  LDL.LU R37, [R1+0xbd8] ;  /* 0x000bd80001257983 */ /* 0x010f220000300800 */
[----:B---3--:R-:W-:-:S04]  /*bc30*/  LEA R38, P6, R194, R71, 0x1 ;  /* 0x00000047c2267211 */ /* 0x008fc800078c08ff */
        /* <DEDUP_REMOVED lines=23> */
[----:B-1----:R-:W-:Y:S02]  /*bdb0*/  LEA.HI.X.SX32 R211, R186, R70, 0x1, P6 ;  /* 0x00000046bad37211 */ /* 0x002fe400030f0eff */
[----:B------:R-:W-:Y:S01]  /*bdc0*/  LEA R232, P6, R180, R71, 0x1 ;  /* 0x00000047b4e87211 */ /* 0x000fe200078c08ff */
[----:B------:R1:W-:Y:S01]  /*bdd0*/  STL [R1+0xcc], R42 ;  /* 0x0000cc2a01007387 */ /* 0x0003e20000100800 */
[----:B------:R-:W-:-:S03]  /*bde0*/  @P1 IMAD.MOV.U32 R210, RZ, RZ, R42 ;  /* 0x000000ffffd21224 */ /* 0x000fc600078e002a */
[----:B------:R-:W-:Y:S04]  /*bdf0*/  STL [R1+0xc8], R211 ;  /* 0x0000c8d301007387 */ /* 0x000fe80000100800 */
[----:B------:R-:W-:Y:S04]  /*be00*/  STL [R1+0xec], R232 ;  /* 0x0000ece801007387 */ /* 0x000fe80000100800 */
[----:B--2---:R2:W-:Y:S04]  /*be10*/  STL [R1+0x7c0], R45 ;  /* 0x0007c02d01007387 */ /* 0x0045e80000100800 */
[----:B------:R4:W3:Y:S01]  /*be20*/  @P1 LDG.E.U16 R46, desc[UR16][R210.64] ;  /* 0x00000010d22e1981 */ /* 0x0008e2000c1e1500 */
        /* <DEDUP_REMOVED lines=16> */
[----:B------:R-:W-:Y:S01]  /*bf30*/  STL [R1+0x10c], R46 ;  /* 0x00010c2e01007387 */ /* 0x000fe20000100800 */
[----:B------:R-:W-:-:S03]  /*bf40*/  @P1 IMAD.MOV.U32 R210, RZ, RZ, R46 ;  /* 0x000000ffffd21224 */ /* 0x000fc600078e002e */
[----:B--2---:R1:W-:Y:S04]  /*bf50*/  STL [R1+0x7b8], R131 ;  /* 0x0007b88301007387 */ /* 0x0043e80000100800 */
[----:B------:R2:W3:Y:S01]  /*bf60*/  @P1 LDG.E.U16 R103, desc[UR16][R210.64] ;  /* 0x00000010d2671981 */ /* 0x0004e2000c1e1500 */
[----:B-1----:R-:W-:-:S04]  /*bf70*/  LEA R131, P6, R177, R71, 0x1 ;  /* 0x00000047b1837211 */ /* 0x002fc800078c08ff */
[----:B------:R-:W-:Y:S01]  /*bf80*/  LEA.HI.X.SX32 R232, R177, R70, 0x1, P6 ;  /* 0x00000046b1e87211 */ /* 0x000fe200030f0eff */
[----:B------:R1:W-:Y:S01]  /*bf90*/  STL [R1+0x108], R211 ;  /* 0x000108d301007387 */ /* 0x0003e20000100800 */
[----:B--2---:R-:W-:-:S03]  /*bfa0*/  @P1 IMAD.MOV.U32 R210, RZ, RZ, R131 ;  /* 0x000000ffffd21224 */ /* 0x004fc600078e0083 */
[----:B-1----:R-:W-:-:S05]  /*bfb0*/  @P1 IMAD.MOV.U32 R211, RZ, RZ, R232 ;  /* 0x000000ffffd31224 */ /* 0x002fca00078e00e8 */
[----:B------:R-:W2:Y:S01]  /*bfc0*/  @P1 LDG.E.U16 R49, desc[UR16][R210.64] ;  /* 0x00000010d2311981 */ /* 0x000ea2000c1e1500 */
[----:B------:R-:W-:-:S03]  /*bfd0*/  SEL R172, R75, R172, !P2 ;  /* 0x000000ac4bac7207 */ /* 0x000fc60005000000 */
[----:B------:R-:W-:Y:S02]  /*bfe0*/  STL [R1+0x12c], R131 ;  /* 0x00012c8301007387 */ /* 0x000fe40000100800 */
[----:B------:R-:W-:Y:S01]  /*bff0*/  IMAD R172, R172, UR13, RZ ;  /* 0x0000000dacac7c24 */ /* 0x000fe2000f8e02ff */
[----:B------:R-:W-:Y:S01]  /*c000*/  SEL R171, R75, R171, !P2 ;  /* 0x000000ab4bab7207 */ /* 0x000fe20005000000 */
[----:B------:R-:W4:Y:S04]  /*c010*/  LDL.LU R46, [R1+0xbc4] ;  /* 0x000bc400012e7983 */ /* 0x000f280000300800 */
[----:B------:R-:W-:Y:S01]  /*c020*/  STL [R1+0x128], R232 ;  /* 0x000128e801007387 */ /* 0x000fe20000100800 */
[----:B------:R-:W-:Y:S01]  /*c030*/  IMAD R171, R171, UR13, RZ ;  /* 0x0000000dabab7c24 */ /* 0x000fe2000f8e02ff */
[----:B------:R-:W-:-:S02]  /*c040*/  SEL R170, R75, R170, !P2 ;  /* 0x000000aa4baa7207 */ /* 0x000fc40005000000 */
[----:B------:R-:W-:Y:S02]  /*c050*/  PRMT R52, RZ, 0x7610, R52 ;  /* 0x00007610ff347816 */ /* 0x000fe40000000034 */
[----:B------:R-:W-:Y:S01]  /*c060*/  PRMT R51, RZ, 0x7610, R51 ;  /* 0x00007610ff337816 */ /* 0x000fe20000000033 */
[----:B---3--:R1:W-:Y:S02]  /*c070*/  STL [R1+0x7b4], R103 ;  /* 0x0007b46701007387 */ /* 0x0083e40000100800 */
[----:B-1----:R-:W-:-:S05]  /*c080*/  LEA R103, P6, R172, R71, 0x1 ;  /* 0x00000047ac677211 */ /* 0x002fca00078c08ff */
[----:B------:R-:W-:Y:S04]  /*c090*/  STL [R1+0x14c], R103 ;  /* 0x00014c6701007387 */ /* 0x000fe80000100800 */
[----:B--2---:R1:W-:Y:S02]  /*c0a0*/  STL [R1+0x7b0], R49 ;  /* 0x0007b03101007387 */ /* 0x0043e40000100800 */
[-C--:B-1----:R-:W-:Y:S02]  /*c0b0*/  LEA.HI.X.SX32 R49, R172, R70.reuse, 0x1, P6 ;  /* 0x00000046ac317211 */ /* 0x082fe400030f0eff */
[C---:B------:R-:W-:Y:S01]  /*c0c0*/  LEA R131, P6, R171.reuse, R71, 0x1 ;  /* 0x00000047ab837211 */ /* 0x040fe200078c08ff */
[----:B------:R-:W-:Y:S02]  /*c0d0*/  IMAD R172, R170, UR13, RZ ;  /* 0x0000000daaac7c24 */ /* 0x000fe4000f8e02ff */
[----:B------:R-:W-:Y:S01]  /*c0e0*/  @P1 IMAD.MOV.U32 R170, RZ, RZ, R103 ;  /* 0x000000ffffaa1224 */ /* 0x000fe200078e0067 */
[----:B------:R-:W-:Y:S01]  /*c0f0*/  LEA.HI.X.SX32 R232, R171, R70, 0x1, P6 ;  /* 0x00000046abe87211 */ /* 0x000fe200030f0eff */
[----:B------:R-:W-:-:S05]  /*c100*/  @P1 IMAD.MOV.U32 R171, RZ, RZ, R49 ;  /* 0x000000ffffab1224 */ /* 0x000fca00078e0031 */
[----:B------:R1:W2:Y:S02]  /*c110*/  @P1 LDG.E.U16 R52, desc[UR16][R170.64] ;  /* 0x00000010aa341981 */ /* 0x0002a4000c1e1500 */
[----:B-1----:R-:W-:Y:S02]  /*c120*/  @P1 IMAD.MOV.U32 R170, RZ, RZ, R131 ;  /* 0x000000ffffaa1224 */ /* 0x002fe400078e0083 */
[----:B------:R-:W-:-:S05]  /*c130*/  @P1 IMAD.MOV.U32 R171, RZ, RZ, R232 ;  /* 0x000000ffffab1224 */ /* 0x000fca00078e00e8 */
[----:B------:R1:W3:Y:S04]  /*c140*/  @P1 LDG.E.U16 R51, desc[UR16][R170.64] ;  /* 0x00000010aa331981 */ /* 0x0002e8000c1e1500 */
[----:B------:R0:W-:Y:S01]  /*c150*/  STL [R1+0x148], R49 ;  /* 0x0001483101007387 */ /* 0x0001e20000100800 */
[----:B------:R-:W-:-:S03]  /*c160*/  SEL R65, R75, R65, !P2 ;  /* 0x000000414b417207 */ /* 0x000fc60005000000 */
[----:B------:R-:W-:Y:S04]  /*c170*/  STL [R1+0x16c], R131 ;  /* 0x00016c8301007387 */ /* 0x000fe80000100800 */
[----:B0-----:R-:W4:Y:S04]  /*c180*/  LDL.LU R49, [R1+0xbc0] ;  /* 0x000bc00001317983 */ /* 0x001f280000300800 */
[----:B------:R-:W4:Y:S04]  /*c190*/  LDL.LU R103, [R1+0xbbc] ;  /* 0x000bbc0001677983 */ /* 0x000f280000300800 */
[----:B------:R-:W-:Y:S01]  /*c1a0*/  STL [R1+0x168], R232 ;  /* 0x000168e801007387 */ /* 0x000fe20000100800 */
[----:B------:R-:W-:Y:S01]  /*c1b0*/  IMAD R65, R65, UR13, RZ ;  /* 0x0000000d41417c24 */ /* 0x000fe2000f8e02ff */
[----:B------:R-:W-:-:S02]  /*c1c0*/  SEL R64, R75, R64, !P2 ;  /* 0x000000404b407207 */ /* 0x000fc40005000000 */
[----:B------:R-:W-:-:S03]  /*c1d0*/  PRMT R121, RZ, 0x7610, R121 ;  /* 0x00007610ff797816 */ /* 0x000fc60000000079 */
[----:B-1----:R-:W-:Y:S01]  /*c1e0*/  IMAD R170, R64, UR13, RZ ;  /* 0x0000000d40aa7c24 */ /* 0x002fe2000f8e02ff */
[----:B------:R-:W-:Y:S01]  /*c1f0*/  PRMT R119, RZ, 0x7610, R119 ;  /* 0x00007610ff777816 */ /* 0x000fe20000000077 */
[----:B--2---:R0:W-:Y:S02]  /*c200*/  STL [R1+0x7ac], R52 ;  /* 0x0007ac3401007387 */ /* 0x0041e40000100800 */
[----:B0-----:R-:W-:-:S05]  /*c210*/  LEA R52, P6, R172, R71, 0x1 ;  /* 0x00000047ac347211 */ /* 0x001fca00078c08ff */
[----:B------:R-:W-:Y:S04]  /*c220*/  STL [R1+0x1ac], R52 ;  /* 0x0001ac3401007387 */ /* 0x000fe80000100800 */
[----:B---3--:R0:W-:Y:S01]  /*c230*/  STL [R1+0x7a8], R51 ;  /* 0x0007a83301007387 */ /* 0x0081e20000100800 */
[----:B------:R-:W-:Y:S01]  /*c240*/  @P1 IMAD.MOV.U32 R64, RZ, RZ, R52 ;  /* 0x000000ffff401224 */ /* 0x000fe200078e0034 */
[----:B0-----:R-:W-:Y:S02]  /*c250*/  LEA.HI.X.SX32 R51, R172, R70, 0x1, P6 ;  /* 0x00000046ac337211 */ /* 0x001fe400030f0eff */
[----:B------:R-:W-:-:S04]  /*c260*/  LEA R131, P6, R65, R71, 0x1 ;  /* 0x0000004741837211 */ /* 0x000fc800078c08ff */
[----:B------:R-:W-:Y:S01]  /*c270*/  LEA.HI.X.SX32 R232, R65, R70, 0x1, P6 ;  /* 0x0000004641e87211 */ /* 0x000fe200030f0eff */
[----:B------:R-:W-:-:S05]  /*c280*/  @P1 IMAD.MOV.U32 R65, RZ, RZ, R51 ;  /* 0x000000ffff411224 */ /* 0x000fca00078e0033 */
[----:B------:R0:W2:Y:S02]  /*c290*/  @P1 LDG.E.U16 R121, desc[UR16][R64.64] ;  /* 0x0000001040791981 */ /* 0x0000a4000c1e1500 */
[----:B0-----:R-:W-:Y:S02]  /*c2a0*/  @P1 IMAD.MOV.U32 R64, RZ, RZ, R131 ;  /* 0x000000ffff401224 */ /* 0x001fe400078e0083 */
[----:B------:R-:W-:-:S05]  /*c2b0*/  @P1 IMAD.MOV.U32 R65, RZ, RZ, R232 ;  /* 0x000000ffff411224 */ /* 0x000fca00078e00e8 */
[----:B------:R0:W3:Y:S04]  /*c2c0*/  @P1 LDG.E.U16 R119, desc[UR16][R64.64] ;  /* 0x0000001040771981 */ /* 0x0000e8000c1e1500 */
[----:B------:R1:W-:Y:S01]  /*c2d0*/  STL [R1+0x1a8], R51 ;  /* 0x0001a83301007387 */ /* 0x0003e20000100800 */
[----:B------:R-:W-:-:S03]  /*c2e0*/  SEL R63, R75, R63, !P2 ;  /* 0x0000003f4b3f7207 */ /* 0x000fc60005000000 */
[----:B------:R-:W-:Y:S04]  /*c2f0*/  STL [R1+0x1cc], R131 ;  /* 0x0001cc8301007387 */ /* 0x000fe80000100800 */
[----:B-1----:R-:W4:Y:S04]  /*c300*/  LDL.LU R51, [R1+0xbb8] ;  /* 0x000bb80001337983 */ /* 0x002f280000300800 */
[----:B------:R-:W4:Y:S04]  /*c310*/  LDL.LU R52, [R1+0xbb4] ;  /* 0x000bb40001347983 */ /* 0x000f280000300800 */
[----:B------:R-:W-:Y:S01]  /*c320*/  STL [R1+0x1c8], R232 ;  /* 0x0001c8e801007387 */ /* 0x000fe20000100800 */
[----:B------:R-:W-:Y:S01]  /*c330*/  IMAD R63, R63, UR13, RZ ;  /* 0x0000000d3f3f7c24 */ /* 0x000fe2000f8e02ff */
[----:B------:R-:W-:-:S02]  /*c340*/  SEL R62, R75, R62, !P2 ;  /* 0x0000003e4b3e7207 */ /* 0x000fc40005000000 */
[----:B------:R-:W-:-:S03]  /*c350*/  PRMT R125, RZ, 0x7610, R125 ;  /* 0x00007610ff7d7816 */ /* 0x000fc6000000007d */
[----:B0-----:R-:W-:Y:S01]  /*c360*/  IMAD R64, R62, UR13, RZ ;  /* 0x0000000d3e407c24 */ /* 0x001fe2000f8e02ff */
        /* <DEDUP_REMOVED lines=61> */
[----:B------:R0:W3:Y:S01]  /*c740*/  @P1 LDG.E.U16 R85, desc[UR16][R58.64] ;  /* 0x000000103a551981 */ /* 0x0000e2000c1e1500 */
[----:B------:R-:W-:-:S03]  /*c750*/  SEL R57, R75, R57, !P2 ;  /* 0x000000394b397207 */ /* 0x000fc60005000000 */
[----:B------:R1:W-:Y:S04]  /*c760*/  STL [R1+0x268], R127 ;  /* 0x0002687f01007387 */ /* 0x0003e80000100800 */
[----:B------:R-:W-:Y:S01]  /*c770*/  STL [R1+0x28c], R232 ;  /* 0x00028ce801007387 */ /* 0x000fe20000100800 */
[----:B------:R-:W-:-:S03]  /*c780*/  IMAD R57, R57, UR13, RZ ;  /* 0x0000000d39397c24 */ /* 0x000fc6000f8e02ff */
[----:B-1----:R-:W3:Y:S04]  /*c790*/  LDL.LU R127, [R1+0xba0] ;  /* 0x000ba000017f7983 */ /* 0x002ee80000300800 */
[----:B------:R-:W4:Y:S04]  /*c7a0*/  LDL.LU R129, [R1+0xb9c] ;  /* 0x000b9c0001817983 */ /* 0x000f280000300800 */
[----:B------:R1:W-:Y:S01]  /*c7b0*/  STL [R1+0x288], R131 ;  /* 0x0002888301007387 */ /* 0x0003e20000100800 */
[----:B------:R-:W-:Y:S02]  /*c7c0*/  PRMT R87, RZ, 0x7610, R87 ;  /* 0x00007610ff577816 */ /* 0x000fe40000000057 */
[----:B------:R-:W-:Y:S01]  /*c7d0*/  PRMT R89, RZ, 0x7610, R89 ;  /* 0x00007610ff597816 */ /* 0x000fe20000000059 */
[----:B--2---:R2:W-:Y:S04]  /*c7e0*/  STL [R1+0x78c], R83 ;  /* 0x00078c5301007387 */ /* 0x0045e80000100800 */
[----:B-1----:R-:W4:Y:S01]  /*c7f0*/  LDL.LU R131, [R1+0xb98] ;  /* 0x000b980001837983 */ /* 0x002f220000300800 */
[----:B--2---:R-:W-:-:S04]  /*c800*/  LEA R83, P6, R60, R71, 0x1 ;  /* 0x000000473c537211 */ /* 0x004fc800078c08ff */
[----:B0-----:R-:W-:Y:S01]  /*c810*/  LEA.HI.X.SX32 R59, R60, R70, 0x1, P6 ;  /* 0x000000463c3b7211 */ /* 0x001fe200030f0eff */
[----:B------:R-:W-:Y:S01]  /*c820*/  @P1 IMAD.MOV.U32 R58, RZ, RZ, R83 ;  /* 0x000000ffff3a1224 */ /* 0x000fe200078e0053 */
[----:B------:R-:W-:Y:S01]  /*c830*/  LEA R232, P6, R57, R71, 0x1 ;  /* 0x0000004739e87211 */ /* 0x000fe200078c08ff */
[----:B------:R0:W-:Y:S04]  /*c840*/  STL [R1+0x2ac], R83 ;  /* 0x0002ac5301007387 */ /* 0x0001e80000100800 */
[----:B------:R-:W-:Y:S04]  /*c850*/  STL [R1+0x2a8], R59 ;  /* 0x0002a83b01007387 */ /* 0x000fe80000100800 */
[----:B------:R-:W-:Y:S04]  /*c860*/  STL [R1+0x2cc], R232 ;  /* 0x0002cce801007387 */ /* 0x000fe80000100800 */
[----:B------:R1:W2:Y:S04]  /*c870*/  @P1 LDG.E.U16 R87, desc[UR16][R58.64] ;  /* 0x000000103a571981 */ /* 0x0002a8000c1e1500 */
[----:B---3--:R3:W-:Y:S01]  /*c880*/  STL [R1+0x788], R85 ;  /* 0x0007885501007387 */ /* 0x0087e20000100800 */
[----:B------:R-:W-:-:S02]  /*c890*/  SEL R179, R75, R179, !P2 ;  /* 0x000000b34bb37207 */ /* 0x000fc40005000000 */
[----:B------:R-:W-:Y:S01]  /*c8a0*/  SEL R185, R75, R185, !P2 ;  /* 0x000000b94bb97207 */ /* 0x000fe20005000000 */
[----:B0-----:R-:W4:Y:S01]  /*c8b0*/  LDL.LU R83, [R1+0xb94] ;  /* 0x000b940001537983 */ /* 0x001f220000300800 */
[----:B---3--:R-:W-:Y:S01]  /*c8c0*/  LEA.HI.X.SX32 R85, R57, R70, 0x1, P6 ;  /* 0x0000004639557211 */ /* 0x008fe200030f0eff */
[----:B-1----:R-:W-:-:S04]  /*c8d0*/  @P1 IMAD.MOV.U32 R58, RZ, RZ, R232 ;  /* 0x000000ffff3a1224 */ /* 0x002fc800078e00e8 */
[----:B------:R-:W-:-:S05]  /*c8e0*/  @P1 IMAD.MOV.U32 R59, RZ, RZ, R85 ;  /* 0x000000ffff3b1224 */ /* 0x000fca00078e0055 */
[----:B------:R0:W3:Y:S01]  /*c8f0*/  @P1 LDG.E.U16 R89, desc[UR16][R58.64] ;  /* 0x000000103a591981 */ /* 0x0000e2000c1e1500 */
[----:B------:R-:W-:-:S03]  /*c900*/  IMAD R179, R179, UR13, RZ ;  /* 0x0000000db3b37c24 */ /* 0x000fc6000f8e02ff */
[----:B------:R1:W-:Y:S01]  /*c910*/  STL [R1+0x2c8], R85 ;  /* 0x0002c85501007387 */ /* 0x0003e20000100800 */
[----:B------:R-:W-:Y:S01]  /*c920*/  IMAD R185, R185, UR13, RZ ;  /* 0x0000000db9b97c24 */ /* 0x000fe2000f8e02ff */
[----:B------:R-:W-:Y:S02]  /*c930*/  PRMT R102, RZ, 0x7610, R102 ;  /* 0x00007610ff667816 */ /* 0x000fe40000000066 */
[----:B------:R-:W-:Y:S01]  /*c940*/  PRMT R216, RZ, 0x7610, R216 ;  /* 0x00007610ffd87816 */ /* 0x000fe200000000d8 */
[----:B--2---:R2:W-:Y:S04]  /*c950*/  STL [R1+0x784], R87 ;  /* 0x0007845701007387 */ /* 0x0045e80000100800 */
[----:B-1----:R-:W4:Y:S01]  /*c960*/  LDL.LU R85, [R1+0xb90] ;  /* 0x000b900001557983 */ /* 0x002f220000300800 */
[----:B--2---:R-:W-:-:S04]  /*c970*/  LEA R87, P6, R179, R71, 0x1 ;  /* 0x00000047b3577211 */ /* 0x004fc800078c08ff */
[----:B0-----:R-:W-:Y:S02]  /*c980*/  LEA.HI.X.SX32 R59, R179, R70, 0x1, P6 ;  /* 0x00000046b33b7211 */ /* 0x001fe400030f0eff */
[----:B------:R-:W-:Y:S01]  /*c990*/  LEA R232, P6, R185, R71, 0x1 ;  /* 0x00000047b9e87211 */ /* 0x000fe200078c08ff */
[----:B------:R0:W-:Y:S01]  /*c9a0*/  STL [R1+0x2ec], R87 ;  /* 0x0002ec5701007387 */ /* 0x0001e20000100800 */
[----:B------:R-:W-:-:S03]  /*c9b0*/  @P1 IMAD.MOV.U32 R58, RZ, RZ, R87 ;  /* 0x000000ffff3a1224 */ /* 0x000fc600078e0057 */
[----:B------:R-:W-:Y:S04]  /*c9c0*/  STL [R1+0x2e8], R59 ;  /* 0x0002e83b01007387 */ /* 0x000fe80000100800 */
[----:B------:R-:W-:Y:S04]  /*c9d0*/  STL [R1+0x30c], R232 ;  /* 0x00030ce801007387 */ /* 0x000fe80000100800 */
[----:B---3--:R1:W-:Y:S04]  /*c9e0*/  STL [R1+0x780], R89 ;  /* 0x0007805901007387 */ /* 0x0083e80000100800 */
[----:B------:R2:W3:Y:S01]  /*c9f0*/  @P1 LDG.E.U16 R102, desc[UR16][R58.64] ;  /* 0x000000103a661981 */ /* 0x0004e2000c1e1500 */
[----:B------:R-:W-:-:S02]  /*ca00*/  SEL R187, R75, R187, !P2 ;  /* 0x000000bb4bbb7207 */ /* 0x000fc40005000000 */
[----:B------:R-:W-:Y:S01]  /*ca10*/  SEL R193, R75, R193, !P2 ;  /* 0x000000c14bc17207 */ /* 0x000fe20005000000 */
[----:B0-----:R-:W4:Y:S01]  /*ca20*/  LDL.LU R87, [R1+0xb8c] ;  /* 0x000b8c0001577983 */ /* 0x001f220000300800 */
[----:B-1----:R-:W-:Y:S01]  /*ca30*/  LEA.HI.X.SX32 R89, R185, R70, 0x1, P6 ;  /* 0x00000046b9597211 */ /* 0x002fe200030f0eff */
[----:B--2---:R-:W-:-:S04]  /*ca40*/  @P1 IMAD.MOV.U32 R58, RZ, RZ, R232 ;  /* 0x000000ffff3a1224 */ /* 0x004fc800078e00e8 */
        /* <DEDUP_REMOVED lines=8> */
[----:B-1----:R-:W4:Y:S01]  /*cad0*/  LDL.LU R89, [R1+0xb88] ;  /* 0x000b880001597983 */ /* 0x002f220000300800 */
[----:B---3--:R-:W-:-:S04]  /*cae0*/  LEA R102, P6, R187, R71, 0x1 ;  /* 0x00000047bb667211 */ /* 0x008fc800078c08ff */
[----:B0-----:R-:W-:Y:S01]  /*caf0*/  LEA.HI.X.SX32 R59, R187, R70, 0x1, P6 ;  /* 0x00000046bb3b7211 */ /* 0x001fe200030f0eff */
[----:B------:R-:W-:Y:S01]  /*cb00*/  STL [R1+0x32c], R102 ;  /* 0x00032c6601007387 */ /* 0x000fe20000100800 */
[----:B------:R-:W-:-:S03]  /*cb10*/  @P1 IMAD.MOV.U32 R58, RZ, RZ, R102 ;  /* 0x000000ffff3a1224 */ /* 0x000fc600078e0066 */
[----:B--2---:R0:W-:Y:S04]  /*cb20*/  STL [R1+0x778], R216 ;  /* 0x000778d801007387 */ /* 0x0041e80000100800 */
[----:B------:R1:W2:Y:S01]  /*cb30*/  @P1 LDG.E.U16 R231, desc[UR16][R58.64] ;  /* 0x000000103ae71981 */ /* 0x0002a2000c1e1500 */
[----:B0-----:R-:W-:-:S04]  /*cb40*/  LEA R216, P6, R193, R71, 0x1 ;  /* 0x00000047c1d87211 */ /* 0x001fc800078c08ff */
[----:B------:R-:W-:Y:S01]  /*cb50*/  LEA.HI.X.SX32 R232, R193, R70, 0x1, P6 ;  /* 0x00000046c1e87211 */ /* 0x000fe200030f0eff */
[----:B------:R0:W-:Y:S01]  /*cb60*/  STL [R1+0x328], R59 ;  /* 0x0003283b01007387 */ /* 0x0001e20000100800 */
[----:B-1----:R-:W-:-:S03]  /*cb70*/  @P1 IMAD.MOV.U32 R58, RZ, RZ, R216 ;  /* 0x000000ffff3a1224 */ /* 0x002fc600078e00d8 */
[----:B0-----:R-:W-:-:S05]  /*cb80*/  @P1 IMAD.MOV.U32 R59, RZ, RZ, R232 ;  /* 0x000000ffff3b1224 */ /* 0x001fca00078e00e8 */
[----:B------:R0:W3:Y:S01]  /*cb90*/  @P1 LDG.E.U16 R211, desc[UR16][R58.64] ;  /* 0x000000103ad31981 */ /* 0x0000e2000c1e1500 */
[----:B------:R-:W-:-:S03]  /*cba0*/  SEL R195, R75, R195, !P2 ;  /* 0x000000c34bc37207 */ /* 0x000fc60005000000 */
[----:B------:R-:W-:Y:S02]  /*cbb0*/  STL [R1+0x34c], R216 ;  /* 0x00034cd801007387 */ /* 0x000fe40000100800 */
[----:B------:R-:W-:Y:S02]  /*cbc0*/  IMAD R195, R195, UR13, RZ ;  /* 0x0000000dc3c37c24 */ /* 0x000fe4000f8e02ff */
[----:B------:R-:W-:Y:S01]  /*cbd0*/  STL [R1+0x348], R232 ;  /* 0x000348e801007387 */ /* 0x000fe20000100800 */
[----:B------:R-:W-:Y:S02]  /*cbe0*/  SEL R201, R75, R201, !P2 ;  /* 0x000000c94bc97207 */ /* 0x000fe40005000000 */
[----:B------:R-:W-:-:S03]  /*cbf0*/  PRMT R212, RZ, 0x7610, R212 ;  /* 0x00007610ffd47816 */ /* 0x000fc600000000d4 */
[----:B------:R-:W-:Y:S01]  /*cc00*/  IMAD R201, R201, UR13, RZ ;  /* 0x0000000dc9c97c24 */ /* 0x000fe2000f8e02ff */
[----:B------:R-:W-:Y:S01]  /*cc10*/  PRMT R210, RZ, 0x7610, R210 ;  /* 0x00007610ffd27816 */ /* 0x000fe200000000d2 */
[----:B--2---:R1:W-:Y:S02]  /*cc20*/  STL [R1+0x774], R231 ;  /* 0x000774e701007387 */ /* 0x0043e40000100800 */
[----:B-1----:R-:W-:-:S04]  /*cc30*/  LEA R231, P6, R195, R71, 0x1 ;  /* 0x00000047c3e77211 */ /* 0x002fc800078c08ff */
[----:B------:R-:W-:Y:S01]  /*cc40*/  LEA.HI.X.SX32 R232, R195, R70, 0x1, P6 ;  /* 0x00000046c3e87211 */ /* 0x000fe200030f0eff */
[----:B------:R-:W-:Y:S01]  /*cc50*/  STL [R1+0x36c], R231 ;  /* 0x00036ce701007387 */ /* 0x000fe20000100800 */
[----:B0-----:R-:W-:-:S03]  /*cc60*/  @P1 IMAD.MOV.U32 R58, RZ, RZ, R231 ;  /* 0x000000ffff3a1224 */ /* 0x001fc600078e00e7 */
[----:B------:R-:W-:-:S05]  /*cc70*/  @P1 IMAD.MOV.U32 R59, RZ, RZ, R232 ;  /* 0x000000ffff3b1224 */ /* 0x000fca00078e00e8 */
[----:B------:R0:W2:Y:S04]  /*cc80*/  @P1 LDG.E.U16 R212, desc[UR16][R58.64] ;  /* 0x000000103ad41981 */ /* 0x0000a8000c1e1500 */
[----:B---3--:R1:W-:Y:S02]  /*cc90*/  STL [R1+0x770], R211 ;  /* 0x000770d301007387 */ /* 0x0083e40000100800 */
[----:B-1----:R-:W-:-:S04]  /*cca0*/  LEA R211, P6, R201, R71, 0x1 ;  /* 0x00000047c9d37211 */ /* 0x002fc800078c08ff */
[----:B------:R-:W-:Y:S01]  /*ccb0*/  LEA.HI.X.SX32 R216, R201, R70, 0x1, P6 ;  /* 0x00000046c9d87211 */ /* 0x000fe200030f0eff */
[----:B0-----:R-:W-:-:S04]  /*ccc0*/  @P1 IMAD.MOV.U32 R58, RZ, RZ, R211 ;  /* 0x000000ffff3a1224 */ /* 0x001fc800078e00d3 */
[----:B------:R-:W-:-:S05]  /*ccd0*/  @P1 IMAD.MOV.U32 R59, RZ, RZ, R216 ;  /* 0x000000ffff3b1224 */ /* 0x000fca00078e00d8 */
[----:B------:R0:W3:Y:S01]  /*cce0*/  @P1 LDG.E.U16 R210, desc[UR16][R58.64] ;  /* 0x000000103ad21981 */ /* 0x0000e2000c1e1500 */
[----:B------:R-:W-:-:S03]  /*ccf0*/  SEL R203, R75, R203, !P2 ;  /* 0x000000cb4bcb7207 */ /* 0x000fc60005000000 */
[----:B------:R-:W-:Y:S02]  /*cd00*/  STL [R1+0x368], R232 ;  /* 0x000368e801007387 */ /* 0x000fe40000100800 */
[----:B------:R-:W-:Y:S02]  /*cd10*/  IMAD R203, R203, UR13, RZ ;  /* 0x0000000dcbcb7c24 */ /* 0x000fe4000f8e02ff */
[----:B------:R-:W-:Y:S01]  /*cd20*/  STL [R1+0x38c], R211 ;  /* 0x00038cd301007387 */ /* 0x000fe20000100800 */
[----:B------:R-:W-:-:S03]  /*cd30*/  SEL R209, R75, R209, !P2 ;  /* 0x000000d14bd17207 */ /* 0x000fc60005000000 */
[----:B------:R-:W-:Y:S02]  /*cd40*/  STL [R1+0x388], R216 ;  /* 0x000388d801007387 */ /* 0x000fe40000100800 */
[----:B------:R-:W-:Y:S01]  /*cd50*/  IMAD R209, R209, UR13, RZ ;  /* 0x0000000dd1d17c24 */ /* 0x000fe2000f8e02ff */
[----:B------:R-:W-:Y:S02]  /*cd60*/  PRMT R204, RZ, 0x7610, R204 ;  /* 0x00007610ffcc7816 */ /* 0x000fe400000000cc */
        /* <DEDUP_REMOVED lines=127> */
[----:B------:R1:W-:Y:S04]  /*d560*/  STL [R1+0x50c], R60 ;  /* 0x00050c3c01007387 */ /* 0x0003e80000100800 */
[----:B------:R-:W-:Y:S01]  /*d570*/  STL [R1+0x508], R63 ;  /* 0x0005083f01007387 */ /* 0x000fe20000100800 */
[----:B------:R-:W-:Y:S02]  /*d580*/  SEL R241, R75, R241, !P2 ;  /* 0x000000f14bf17207 */ /* 0x000fe40005000000 */
[----:B------:R-:W-:-:S03]  /*d590*/  PRMT R61, RZ, 0x7610, R61 ;  /* 0x00007610ff3d7816 */ /* 0x000fc6000000003d */
[----:B------:R-:W-:Y:S01]  /*d5a0*/  IMAD R241, R241, UR5, RZ ;  /* 0x00000005f1f17c24 */ /* 0x000fe2000f8e02ff */
[----:B------:R-:W-:Y:S01]  /*d5b0*/  PRMT R64, RZ, 0x7610, R64 ;  /* 0x00007610ff407816 */ /* 0x000fe20000000040 */
[----:B-1----:R-:W-:Y:S01]  /*d5c0*/  IMAD.U32 R60, RZ, RZ, UR6 ;  /* 0x00000006ff3c7e24 */ /* 0x002fe2000f8e00ff */
[----:B------:R-:W-:Y:S01]  /*d5d0*/  SEL R243, R75, R243, !P2 ;  /* 0x000000f34bf37207 */ /* 0x000fe20005000000 */
[----:B------:R-:W1:Y:S01]  /*d5e0*/  LDCU UR5, c[0x0][0x3b0] ;  /* 0x00007600ff0577ac */ /* 0x000e620008000800 */
[----:B--2---:R2:W-:Y:S02]  /*d5f0*/  STL [R1+0x73c], R62 ;  /* 0x00073c3e01007387 */ /* 0x0045e40000100800 */
[----:B--2---:R-:W-:-:S04]  /*d600*/  LEA R62, P6, R236, R71, 0x1 ;  /* 0x00000047ec3e7211 */ /* 0x004fc800078c08ff */
[----:B------:R-:W-:Y:S01]  /*d610*/  LEA.HI.X.SX32 R63, R236, R70, 0x1, P6 ;  /* 0x00000046ec3f7211 */ /* 0x000fe200030f0eff */
[----:B------:R-:W-:Y:S01]  /*d620*/  STL [R1+0x52c], R62 ;  /* 0x00052c3e01007387 */ /* 0x000fe20000100800 */
[----:B0-----:R-:W-:-:S03]  /*d630*/  @P1 IMAD.MOV.U32 R58, RZ, RZ, R62 ;  /* 0x000000ffff3a1224 */ /* 0x001fc600078e003e */
[----:B------:R-:W-:Y:S01]  /*d640*/  STL [R1+0x528], R63 ;  /* 0x0005283f01007387 */ /* 0x000fe20000100800 */
[----:B------:R-:W-:-:S05]  /*d650*/  @P1 IMAD.MOV.U32 R59, RZ, RZ, R63 ;  /* 0x000000ffff3b1224 */ /* 0x000fca00078e003f */
[----:B------:R0:W2:Y:S04]  /*d660*/  @P1 LDG.E.U16 R61, desc[UR16][R58.64] ;  /* 0x000000103a3d1981 */ /* 0x0000a8000c1e1500 */
[----:B---3--:R3:W-:Y:S02]  /*d670*/  STL [R1+0x738], R57 ;  /* 0x0007383901007387 */ /* 0x0087e40000100800 */
[----:B---3--:R-:W-:-:S04]  /*d680*/  LEA R57, P6, R226, R66, 0x1 ;  /* 0x00000042e2397211 */ /* 0x008fc800078c08ff */
[----:B0-----:R-:W-:Y:S02]  /*d690*/  LEA.HI.X.SX32 R58, R226, R67, 0x1, P6 ;  /* 0x00000043e23a7211 */ /* 0x001fe400030f0eff */
[----:B------:R-:W-:-:S04]  /*d6a0*/  LEA R62, P6, R241, R71, 0x1 ;  /* 0x00000047f13e7211 */ /* 0x000fc800078c08ff */
[----:B------:R-:W-:-:S05]  /*d6b0*/  LEA.HI.X.SX32 R63, R241, R70, 0x1, P6 ;  /* 0x00000046f13f7211 */ /* 0x000fca00030f0eff */
[----:B------:R0:W3:Y:S01]  /*d6c0*/  @P1 LDG.E.U16 R64, desc[UR16][R62.64] ;  /* 0x000000103e401981 */ /* 0x0000e2000c1e1500 */
[----:B------:R-:W-:-:S03]  /*d6d0*/  IMAD R60, R60, 0x4, R226 ;  /* 0x000000043c3c7824 */ /* 0x000fc600078e02e2 */
[----:B------:R-:W-:Y:S01]  /*d6e0*/  STL [R1+0x54c], R62 ;  /* 0x00054c3e01007387 */ /* 0x000fe20000100800 */
[----:B------:R-:W-:Y:S01]  /*d6f0*/  IMAD R243, R243, UR11, RZ ;  /* 0x0000000bf3f37c24 */ /* 0x000fe2000f8e02ff */
[----:B------:R-:W-:Y:S01]  /*d700*/  LEA R59, P6, R60, R66, 0x1 ;  /* 0x000000423c3b7211 */ /* 0x000fe200078c08ff */
[----:B------:R-:W0:Y:S01]  /*d710*/  LDCU UR11, c[0x0][0x3b0] ;  /* 0x00007600ff0b77ac */ /* 0x000e220008000800 */
[----:B------:R-:W-:Y:S01]  /*d720*/  PRMT R178, RZ, 0x7610, R178 ;  /* 0x00007610ffb27816 */ /* 0x000fe200000000b2 */
[----:B--2---:R2:W-:Y:S04]  /*d730*/  STL [R1+0x734], R61 ;  /* 0x0007343d01007387 */ /* 0x0045e80000100800 */
[----:B------:R-:W-:Y:S01]  /*d740*/  STL [R1+0x548], R63 ;  /* 0x0005483f01007387 */ /* 0x000fe20000100800 */
[----:B--2---:R-:W-:-:S04]  /*d750*/  IMAD.U32 R61, RZ, RZ, UR6 ;  /* 0x00000006ff3d7e24 */ /* 0x004fc8000f8e00ff */
[----:B0-----:R-:W-:Y:S01]  /*d760*/  IMAD R62, R61, 0x4, R60 ;  /* 0x000000043d3e7824 */ /* 0x001fe200078e023c */
[----:B------:R-:W-:Y:S01]  /*d770*/  LEA.HI.X.SX32 R60, R60, R67, 0x1, P6 ;  /* 0x000000433c3c7211 */ /* 0x000fe200030f0eff */
[----:B---3--:R0:W-:Y:S02]  /*d780*/  STL [R1+0x6ac], R64 ;  /* 0x0006ac4001007387 */ /* 0x0081e40000100800 */
[----:B0-----:R-:W-:-:S04]  /*d790*/  LEA R64, P6, R243, R71, 0x1 ;  /* 0x00000047f3407211 */ /* 0x001fc800078c08ff */
[----:B------:R-:W-:-:S05]  /*d7a0*/  LEA.HI.X.SX32 R65, R243, R70, 0x1, P6 ;  /* 0x00000046f3417211 */ /* 0x000fca00030f0eff */
[----:B------:R0:W2:Y:S01]  /*d7b0*/  @P1 LDG.E.U16 R178, desc[UR16][R64.64] ;  /* 0x0000001040b21981 */ /* 0x0000a2000c1e1500 */
[----:B------:R-:W-:-:S05]  /*d7c0*/  SEL R242, R75, R242, !P2 ;  /* 0x000000f24bf27207 */ /* 0x000fca0005000000 */
[----:B------:R-:W-:Y:S01]  /*d7d0*/  IMAD R242, R242, UR14, RZ ;  /* 0x0000000ef2f27c24 */ /* 0x000fe2000f8e02ff */
[----:B------:R-:W-:Y:S01]  /*d7e0*/  SEL R244, R75, R244, !P2 ;  /* 0x000000f44bf47207 */ /* 0x000fe20005000000 */
[----:B------:R0:W-:Y:S01]  /*d7f0*/  STL [R1+0x56c], R64 ;  /* 0x00056c4001007387 */ /* 0x0001e20000100800 */
[----:B------:R-:W-:Y:S01]  /*d800*/  PRMT R172, RZ, 0x7610, R172 ;  /* 0x00007610ffac7816 */ /* 0x000fe200000000ac */
[----:B------:R-:W3:Y:S01]  /*d810*/  LDCU UR14, c[0x0][0x3b0] ;  /* 0x00007600ff0e77ac */ /* 0x000ee20008000800 */
[----:B------:R-:W-:Y:S01]  /*d820*/  LEA R179, P6, R242, R71, 0x1 ;  /* 0x00000047f2b37211 */ /* 0x000fe200078c08ff */
[----:B-1----:R-:W-:Y:S01]  /*d830*/  IMAD R244, R244, UR5, RZ ;  /* 0x00000005f4f47c24 */ /* 0x002fe2000f8e02ff */
[----:B------:R1:W-:Y:S01]  /*d840*/  STL [R1+0x568], R65 ;  /* 0x0005684101007387 */ /* 0x0003e20000100800 */
[----:B------:R-:W-:Y:S01]  /*d850*/  PRMT R171, RZ, 0x7610, R171 ;  /* 0x00007610ffab7816 */ /* 0x000fe200000000ab */
[----:B------:R-:W2:Y:S01]  /*d860*/  LDCU UR5, c[0x0][0x3b0] ;  /* 0x00007600ff0577ac */ /* 0x000ea20008000800 */
[----:B------:R-:W-:Y:S01]  /*d870*/  LEA.HI.X.SX32 R187, R242, R70, 0x1, P6 ;  /* 0x00000046f2bb7211 */ /* 0x000fe200030f0eff */
[----:B------:R-:W-:Y:S04]  /*d880*/  STL [R1+0x58c], R179 ;  /* 0x00058cb301007387 */ /* 0x000fe80000100800 */
[----:B------:R-:W-:Y:S01]  /*d890*/  STL [R1+0x588], R187 ;  /* 0x000588bb01007387 */ /* 0x000fe20000100800 */
[----:B0-----:R-:W-:-:S02]  /*d8a0*/  @P1 IMAD.MOV.U32 R64, RZ, RZ, R179 ;  /* 0x000000ffff401224 */ /* 0x001fc400078e00b3 */
[----:B-1----:R-:W-:-:S05]  /*d8b0*/  @P1 IMAD.MOV.U32 R65, RZ, RZ, R187 ;  /* 0x000000ffff411224 */ /* 0x002fca00078e00bb */
[----:B------:R0:W3:Y:S04]  /*d8c0*/  @P1 LDG.E.U16 R172, desc[UR16][R64.64] ;  /* 0x0000001040ac1981 */ /* 0x0000e8000c1e1500 */
[----:B--2---:R1:W-:Y:S01]  /*d8d0*/  STL [R1+0x6a8], R178 ;  /* 0x0006a8b201007387 */ /* 0x0043e20000100800 */
[----:B------:R-:W-:-:S03]  /*d8e0*/  SEL R249, R75, R249, !P2 ;  /* 0x000000f94bf97207 */ /* 0x000fc60005000000 */
[----:B------:R-:W2:Y:S01]  /*d8f0*/  LDL.LU R216, [R1+0x10] ;  /* 0x0000100001d87983 */ /* 0x000ea20000300800 */
[----:B-1----:R-:W-:-:S04]  /*d900*/  LEA R178, P6, R244, R71, 0x1 ;  /* 0x00000047f4b27211 */ /* 0x002fc800078c08ff */
[----:B------:R-:W-:Y:S01]  /*d910*/  LEA.HI.X.SX32 R179, R244, R70, 0x1, P6 ;  /* 0x00000046f4b37211 */ /* 0x000fe200030f0eff */
[----:B0-----:R-:W-:-:S04]  /*d920*/  @P1 IMAD.MOV.U32 R64, RZ, RZ, R178 ;  /* 0x000000ffff401224 */ /* 0x001fc800078e00b2 */
[----:B------:R-:W-:-:S05]  /*d930*/  @P1 IMAD.MOV.U32 R65, RZ, RZ, R179 ;  /* 0x000000ffff411224 */ /* 0x000fca00078e00b3 */
[----:B------:R0:W2:Y:S01]  /*d940*/  @P1 LDG.E.U16 R171, desc[UR16][R64.64] ;  /* 0x0000001040ab1981 */ /* 0x0000a2000c1e1500 */
[----:B------:R-:W-:Y:S01]  /*d950*/  IMAD R249, R249, UR15, RZ ;  /* 0x0000000ff9f97c24 */ /* 0x000fe2000f8e02ff */
[----:B------:R-:W-:Y:S01]  /*d960*/  SEL R250, R75, R250, !P2 ;  /* 0x000000fa4bfa7207 */ /* 0x000fe20005000000 */
[----:B------:R-:W1:Y:S03]  /*d970*/  LDCU UR15, c[0x0][0x3b0] ;  /* 0x00007600ff0f77ac */ /* 0x000e660008000800 */
[C---:B------:R-:W-:Y:S01]  /*d980*/  LEA R63, P6, R249.reuse, R71, 0x1 ;  /* 0x00000047f93f7211 */ /* 0x040fe200078c08ff */
[----:B------:R-:W-:Y:S04]  /*d990*/  STL [R1+0x5ac], R178 ;  /* 0x0005acb201007387 */ /* 0x000fe80000100800 */
[----:B------:R-:W-:Y:S04]  /*d9a0*/  STL [R1+0x5a8], R179 ;  /* 0x0005a8b301007387 */ /* 0x000fe80000100800 */
[----:B------:R-:W-:Y:S01]  /*d9b0*/  STL [R1+0x5cc], R63 ;  /* 0x0005cc3f01007387 */ /* 0x000fe20000100800 */
[----:B------:R-:W-:Y:S01]  /*d9c0*/  IMAD R250, R250, UR11, RZ ;  /* 0x0000000bfafa7c24 */ /* 0x000fe2000f8e02ff */
[----:B------:R-:W-:Y:S01]  /*d9d0*/  PRMT R61, RZ, 0x7610, R61 ;  /* 0x00007610ff3d7816 */ /* 0x000fe2000000003d */
[----:B0-----:R-:W-:Y:S01]  /*d9e0*/  @P1 IMAD.MOV.U32 R64, RZ, RZ, R63 ;  /* 0x000000ffff401224 */ /* 0x001fe200078e003f */
[----:B---3--:R0:W-:Y:S01]  /*d9f0*/  STL [R1+0x698], R172 ;  /* 0x000698ac01007387 */ /* 0x0081e20000100800 */
[----:B------:R-:W-:Y:S01]  /*da00*/  PRMT R170, RZ, 0x7610, R170 ;  /* 0x00007610ffaa7816 */ /* 0x000fe200000000aa */
[----:B------:R-:W3:Y:S01]  /*da10*/  LDCU UR11, c[0x0][0x3b0] ;  /* 0x00007600ff0b77ac */ /* 0x000ee20008000800 */
[----:B0-----:R-:W-:-:S05]  /*da20*/  LEA.HI.X.SX32 R172, R249, R70, 0x1, P6 ;  /* 0x00000046f9ac7211 */ /* 0x001fca00030f0eff */
[----:B------:R-:W-:Y:S01]  /*da30*/  STL [R1+0x5c8], R172 ;  /* 0x0005c8ac01007387 */ /* 0x000fe20000100800 */
[----:B------:R-:W-:-:S05]  /*da40*/  @P1 IMAD.MOV.U32 R65, RZ, RZ, R172 ;  /* 0x000000ffff411224 */ /* 0x000fca00078e00ac */
[----:B------:R0:W3:Y:S04]  /*da50*/  @P1 LDG.E.U16 R61, desc[UR16][R64.64] ;  /* 0x00000010403d1981 */ /* 0x0000e8000c1e1500 */
[----:B--2---:R2:W-:Y:S01]  /*da60*/  STL [R1+0x694], R171 ;  /* 0x000694ab01007387 */ /* 0x0045e20000100800 */
[----:B------:R-:W-:-:S03]  /*da70*/  SEL R251, R75, R251, !P2 ;  /* 0x000000fb4bfb7207 */ /* 0x000fc60005000000 */
[----:B------:R-:W4:Y:S01]  /*da80*/  LDL.LU R212, [R1+0x14] ;  /* 0x0000140001d47983 */ /* 0x000f220000300800 */
[----:B--2---:R-:W-:-:S04]  /*da90*/  LEA R171, P6, R250, R71, 0x1 ;  /* 0x00000047faab7211 */ /* 0x004fc800078c08ff */
[----:B------:R-:W-:Y:S01]  /*daa0*/  LEA.HI.X.SX32 R172, R250, R70, 0x1, P6 ;  /* 0x00000046faac7211 */ /* 0x000fe200030f0eff */
[----:B0-----:R-:W-:-:S04]  /*dab0*/  @P1 IMAD.MOV.U32 R64, RZ, RZ, R171 ;  /* 0x000000ffff401224 */ /* 0x001fc800078e00ab */
[----:B------:R-:W-:-:S05]  /*dac0*/  @P1 IMAD.MOV.U32 R65, RZ, RZ, R172 ;  /* 0x000000ffff411224 */ /* 0x000fca00078e00ac */
[----:B------:R0:W2:Y:S01]  /*dad0*/  @P1 LDG.E.U16 R170, desc[UR16][R64.64] ;  /* 0x0000001040aa1981 */ /* 0x0000a2000c1e1500 */
[----:B------:R-:W-:-:S03]  /*dae0*/  IMAD.U32 R63, RZ, RZ, UR6 ;  /* 0x00000006ff3f7e24 */ /* 0x000fc6000f8e00ff */
[----:B------:R-:W-:Y:S01]  /*daf0*/  STL [R1+0x5ec], R171 ;  /* 0x0005ecab01007387 */ /* 0x000fe20000100800 */
[----:B------:R-:W-:Y:S01]  /*db00*/  IMAD R251, R251, UR5, RZ ;  /* 0x00000005fbfb7c24 */ /* 0x000fe2000f8e02ff */
[----:B------:R-:W-:Y:S01]  /*db10*/  PRMT R177, RZ, 0x7610, R177 ;  /* 0x00007610ffb17816 */ /* 0x000fe200000000b1 */
[----:B------:R-:W1:Y:S01]  /*db20*/  LDCU UR5, c[0x0][0x3b0] ;  /* 0x00007600ff0577ac */ /* 0x000e620008000800 */
[----:B------:R-:W4:Y:S04]  /*db30*/  LDL.LU R232, [R1+0x18] ;  /* 0x0000180001e87983 */ /* 0x000f280000300800 */
[----:B------:R-:W-:Y:S04]  /*db40*/  STL [R1+0x5e8], R172 ;  /* 0x0005e8ac01007387 */ /* 0x000fe80000100800 */
[----:B---3--:R3:W-:Y:S01]  /*db50*/  STL [R1+0x688], R61 ;  /* 0x0006883d01007387 */ /* 0x0087e20000100800 */
[----:B0-----:R-:W-:Y:S01]  /*db60*/  IMAD R64, R63, 0x4, R62 ;  /* 0x000000043f407824 */ /* 0x001fe200078e023e */
[----:B------:R-:W-:-:S02]  /*db70*/  SEL R63, R75, R216, !P2 ;  /* 0x000000d84b3f7207 */ /* 0x000fc40005000000 */
[----:B---3--:R-:W-:-:S04]  /*db80*/  LEA R61, P6, R62, R66, 0x1 ;  /* 0x000000423e3d7211 */ /* 0x008fc800078c08ff */
[----:B------:R-:W-:Y:S01]  /*db90*/  LEA.HI.X.SX32 R62, R62, R67, 0x1, P6 ;  /* 0x000000433e3e7211 */ /* 0x000fe200030f0eff */
[----:B------:R-:W-:Y:S02]  /*dba0*/  IMAD.U32 R65, RZ, RZ, UR6 ;  /* 0x00000006ff417e24 */ /* 0x000fe4000f8e00ff */
[----:B------:R-:W-:Y:S01]  /*dbb0*/  IMAD R172, R63, UR11, RZ ;  /* 0x0000000b3fac7c24 */ /* 0x000fe2000f8e02ff */
[----:B------:R-:W-:Y:S01]  /*dbc0*/  PRMT R194, RZ, 0x7610, R194 ;  /* 0x00007610ffc27816 */ /* 0x000fe200000000c2 */
[----:B------:R-:W0:Y:S01]  /*dbd0*/  LDCU UR11, c[0x0][0x3b0] ;  /* 0x00007600ff0b77ac */ /* 0x000e220008000800 */
[----:B--2---:R2:W-:Y:S04]  /*dbe0*/  STL [R1+0x684], R170 ;  /* 0x000684aa01007387 */ /* 0x0045e80000100800 */
[----:B------:R-:W3:Y:S01]  /*dbf0*/  LDL.LU R231, [R1+0x1c] ;  /* 0x00001c0001e77983 */ /* 0x000ee20000300800 */
[----:B--2---:R-:W-:-:S04]  /*dc00*/  LEA R170, P6, R251, R71, 0x1 ;  /* 0x00000047fbaa7211 */ /* 0x004fc800078c08ff */
[----:B------:R-:W-:Y:S01]  /*dc10*/  LEA.HI.X.SX32 R171, R251, R70, 0x1, P6 ;  /* 0x00000046fbab7211 */ /* 0x000fe200030f0eff */
[----:B------:R-:W-:Y:S01]  /*dc20*/  STL [R1+0x60c], R170 ;  /* 0x00060caa01007387 */ /* 0x000fe20000100800 */
[----:B------:R-:W-:-:S03]  /*dc30*/  LEA R63, P6, R64, R66, 0x1 ;  /* 0x00000042403f7211 */ /* 0x000fc600078c08ff */
[----:B------:R-:W2:Y:S04]  /*dc40*/  LDL.LU R216, [R1+0x34] ;  /* 0x0000340001d87983 */ /* 0x000ea80000300800 */
[----:B------:R0:W-:Y:S04]  /*dc50*/  STL [R1+0x608], R171 ;  /* 0x000608ab01007387 */ /* 0x0001e80000100800 */
[----:B------:R0:W2:Y:S02]  /*dc60*/  @P1 LDG.E.U16 R177, desc[UR16][R170.64] ;  /* 0x00000010aab11981 */ /* 0x0000a4000c1e1500 */
[----:B0-----:R-:W-:Y:S01]  /*dc70*/  IMAD R171, R65, 0x4, R64 ;  /* 0x0000000441ab7824 */ /* 0x001fe200078e0240 */
[----:B------:R-:W-:-:S02]  /*dc80*/  LEA.HI.X.SX32 R64, R64, R67, 0x1, P6 ;  /* 0x0000004340407211 */ /* 0x000fc400030f0eff */
[----:B------:R-:W-:-:S04]  /*dc90*/  LEA R178, P6, R172, R71, 0x1 ;  /* 0x00000047acb27211 */ /* 0x000fc800078c08ff */
[----:B------:R-:W-:-:S05]  /*dca0*/  LEA.HI.X.SX32 R172, R172, R70, 0x1, P6 ;  /* 0x00000046acac7211 */ /* 0x000fca00030f0eff */
[----:B------:R-:W-:-:S05]  /*dcb0*/  @P1 IMAD.MOV.U32 R179, RZ, RZ, R172 ;  /* 0x000000ffffb31224 */ /* 0x000fca00078e00ac */
[----:B------:R0:W3:Y:S01]  /*dcc0*/  @P1 LDG.E.U16 R194, desc[UR16][R178.64] ;  /* 0x00000010b2c21981 */ /* 0x0000e2000c1e1500 */
[----:B------:R-:W-:-:S05]  /*dcd0*/  SEL R252, R75, R252, !P2 ;  /* 0x000000fc4bfc7207 */ /* 0x000fca0005000000 */
[----:B------:R-:W-:Y:S01]  /*dce0*/  IMAD R252, R252, UR14, RZ ;  /* 0x0000000efcfc7c24 */ /* 0x000fe2000f8e02ff */
[C---:B----4-:R-:W-:Y:S01]  /*dcf0*/  SEL R65, R75.reuse, R212, !P2 ;  /* 0x000000d44b417207 */ /* 0x050fe20005000000 */
[----:B------:R0:W-:Y:S01]  /*dd00*/  STL [R1+0x62c], R178 ;  /* 0x00062cb201007387 */ /* 0x0001e20000100800 */
[----:B------:R-:W-:Y:S01]  /*dd10*/  SEL R170, R75, R232, !P2 ;  /* 0x000000e84baa7207 */ /* 0x000fe20005000000 */
[----:B------:R-:W-:Y:S01]  /*dd20*/  @!P5 IMAD.MOV R68, RZ, RZ, -R68 ;  /* 0x000000ffff44d224 */ /* 0x000fe200078e0a44 */
[C---:B------:R-:W-:Y:S01]  /*dd30*/  LEA R187, P6, R252.reuse, R71, 0x1 ;  /* 0x00000047fcbb7211 */ /* 0x040fe200078c08ff */
[----:B------:R-:W4:Y:S01]  /*dd40*/  LDL.LU R212, [R1+0x134] ;  /* 0x0001340001d47983 */ /* 0x000f220000300800 */
[----:B------:R-:W-:Y:S01]  /*dd50*/  PRMT R180, RZ, 0x7610, R180 ;  /* 0x00007610ffb47816 */ /* 0x000fe200000000b4 */
[----:B------:R-:W-:Y:S01]  /*dd60*/  @!P4 IMAD.MOV R69, RZ, RZ, -R69 ;  /* 0x000000ffff45c224 */ /* 0x000fe200078e0a45 */
[----:B------:R-:W-:Y:S01]  /*dd70*/  PRMT R185, RZ, 0x7610, R185 ;  /* 0x00007610ffb97816 */ /* 0x000fe200000000b9 */
[----:B------:R-:W-:Y:S01]  /*dd80*/  STL [R1+0x628], R172 ;  /* 0x000628ac01007387 */ /* 0x000fe20000100800 */
[----:B------:R-:W-:Y:S01]  /*dd90*/  LEA.HI.X.SX32 R195, R252, R70, 0x1, P6 ;  /* 0x00000046fcc37211 */ /* 0x000fe200030f0eff */
[----:B------:R-:W1:Y:S02]  /*dda0*/  LDCU UR14, c[0x0][0x3b0] ;  /* 0x00007600ff0e77ac */ /* 0x000e640008000800 */
[----:B------:R-:W4:Y:S04]  /*ddb0*/  LDL.LU R232, [R1+0x130] ;  /* 0x0001300001e87983 */ /* 0x000f280000300800 */
[----:B------:R-:W-:Y:S01]  /*ddc0*/  STL [R1+0x64c], R187 ;  /* 0x00064cbb01007387 */ /* 0x000fe20000100800 */
[----:B0-----:R-:W-:-:S02]  /*ddd0*/  @P1 IMAD.MOV.U32 R178, RZ, RZ, R187 ;  /* 0x000000ffffb21224 */ /* 0x001fc400078e00bb */
[----:B------:R-:W-:-:S05]  /*dde0*/  @P1 IMAD.MOV.U32 R179, RZ, RZ, R195 ;  /* 0x000000ffffb31224 */ /* 0x000fca00078e00c3 */
[----:B------:R0:W4:Y:S04]  /*ddf0*/  @P1 LDG.E.U16 R180, desc[UR16][R178.64] ;  /* 0x00000010b2b41981 */ /* 0x000128000c1e1500 */
[----:B--2---:R1:W-:Y:S04]  /*de00*/  STL [R1+0x674], R177 ;  /* 0x000674b101007387 */ /* 0x0043e80000100800 */
[----:B------:R-:W-:Y:S01]  /*de10*/  STL [R1+0x648], R195 ;  /* 0x000648c301007387 */ /* 0x000fe20000100800 */
[----:B-1----:R-:W-:-:S03]  /*de20*/  IMAD R177, R65, UR5, RZ ;  /* 0x0000000541b17c24 */ /* 0x002fc6000f8e02ff */
[----:B---3--:R1:W-:Y:S01]  /*de30*/  STL [R1+0x670], R194 ;  /* 0x000670c201007387 */ /* 0x0083e20000100800 */
[----:B------:R-:W-:Y:S01]  /*de40*/  IMAD R172, R170, UR15, RZ ;  /* 0x0000000faaac7c24 */ /* 0x000fe2000f8e02ff */
[----:B------:R-:W-:Y:S01]  /*de50*/  SEL R65, R75, R231, !P2 ;  /* 0x000000e74b417207 */ /* 0x000fe20005000000 */
[----:B------:R-:W2:Y:S01]  /*de60*/  LDCU UR5, c[0x0][0x3b0] ;  /* 0x00007600ff0577ac */ /* 0x000ea20008000800 */
[----:B-1----:R-:W-:-:S04]  /*de70*/  LEA R194, P6, R177, R71, 0x1 ;  /* 0x00000047b1c27211 */ /* 0x002fc800078c08ff */
[----:B------:R-:W-:Y:S01]  /*de80*/  LEA.HI.X.SX32 R177, R177, R70, 0x1, P6 ;  /* 0x00000046b1b17211 */ /* 0x000fe200030f0eff */
[----:B0-----:R-:W-:-:S04]  /*de90*/  @P1 IMAD.MOV.U32 R178, RZ, RZ, R194 ;  /* 0x000000ffffb21224 */ /* 0x001fc800078e00c2 */
[----:B------:R-:W-:-:S05]  /*dea0*/  @P1 IMAD.MOV.U32 R179, RZ, RZ, R177 ;  /* 0x000000ffffb31224 */ /* 0x000fca00078e00b1 */
[----:B------:R0:W3:Y:S01]  /*deb0*/  @P1 LDG.E.U16 R185, desc[UR16][R178.64] ;  /* 0x00000010b2b91981 */ /* 0x0000e2000c1e1500 */
[----:B------:R-:W-:-:S03]  /*dec0*/  LEA R187, P6, R172, R71, 0x1 ;  /* 0x00000047acbb7211 */ /* 0x000fc600078c08ff */
[----:B------:R-:W-:Y:S01]  /*ded0*/  STL [R1+0x664], R194 ;  /* 0x000664c201007387 */ /* 0x000fe20000100800 */
[----:B------:R-:W-:-:S03]  /*dee0*/  SEL R170, R75, R216, !P2 ;  /* 0x000000d84baa7207 */ /* 0x000fc60005000000 */
[----:B------:R-:W2:Y:S01]  /*def0*/  LDL.LU R231, [R1+0x13c] ;  /* 0x00013c0001e77983 */ /* 0x000ea20000300800 */
[----:B------:R-:W-:-:S03]  /*df00*/  LEA.HI.X.SX32 R172, R172, R70, 0x1, P6 ;  /* 0x00000046acac7211 */ /* 0x000fc600030f0eff */
[----:B------:R-:W-:Y:S04]  /*df10*/  STL [R1+0x660], R177 ;  /* 0x000660b101007387 */ /* 0x000fe80000100800 */
[----:B------:R-:W2:Y:S04]  /*df20*/  LDL.LU R216, [R1+0x138] ;  /* 0x0001380001d87983 */ /* 0x000ea80000300800 */
[----:B------:R-:W-:Y:S01]  /*df30*/  STL [R1+0x69c], R187 ;  /* 0x00069cbb01007387 */ /* 0x000fe20000100800 */
[----:B------:R-:W-:-:S03]  /*df40*/  PRMT R186, RZ, 0x7610, R186 ;  /* 0x00007610ffba7816 */ /* 0x000fc600000000ba */
[----:B----4-:R1:W-:Y:S01]  /*df50*/  STL [R1+0x65c], R180 ;  /* 0x00065cb401007387 */ /* 0x0103e20000100800 */
[----:B0-----:R-:W-:Y:S02]  /*df60*/  @P1 IMAD.MOV.U32 R178, RZ, RZ, R187 ;  /* 0x000000ffffb21224 */ /* 0x001fe400078e00bb */
[----:B------:R-:W-:Y:S01]  /*df70*/  @P1 IMAD.MOV.U32 R179, RZ, RZ, R172 ;  /* 0x000000ffffb31224 */ /* 0x000fe200078e00ac */
[----:B------:R-:W-:Y:S04]  /*df80*/  STL [R1+0x678], R172 ;  /* 0x000678ac01007387 */ /* 0x000fe80000100800 */
[----:B------:R0:W4:Y:S01]  /*df90*/  @P1 LDG.E.U16 R186, desc[UR16][R178.64] ;  /* 0x00000010b2ba1981 */ /* 0x000122000c1e1500 */
[----:B-1----:R-:W-:Y:S01]  /*dfa0*/  IMAD R180, R65, UR11, RZ ;  /* 0x0000000b41b47c24 */ /* 0x002fe2000f8e02ff */
[----:B------:R-:W-:-:S02]  /*dfb0*/  PRMT R115, RZ, 0x7610, R115 ;  /* 0x00007610ff737816 */ /* 0x000fc40000000073 */
[----:B---3--:R1:W-:Y:S02]  /*dfc0*/  STL [R1+0x658], R185 ;  /* 0x000658b901007387 */ /* 0x0083e40000100800 */
[----:B-1----:R-:W-:-:S04]  /*dfd0*/  LEA R185, P6, R180, R71, 0x1 ;  /* 0x00000047b4b97211 */ /* 0x002fc800078c08ff */
[----:B0-----:R-:W-:Y:S01]  /*dfe0*/  LEA.HI.X.SX32 R178, R180, R70, 0x1, P6 ;  /* 0x00000046b4b27211 */ /* 0x001fe200030f0eff */
[----:B------:R-:W-:Y:S04]  /*dff0*/  STL [R1+0x6a4], R185 ;  /* 0x0006a4b901007387 */ /* 0x000fe80000100800 */
[----:B------:R0:W-:Y:S01]  /*e000*/  STL [R1+0x6a0], R178 ;  /* 0x0006a0b201007387 */ /* 0x0001e20000100800 */
[----:B------:R-:W-:Y:S02]  /*e010*/  @P1 IMAD.MOV.U32 R179, RZ, RZ, R178 ;  /* 0x000000ffffb31224 */ /* 0x000fe400078e00b2 */
[----:B0-----:R-:W-:-:S05]  /*e020*/  @P1 IMAD.MOV.U32 R178, RZ, RZ, R185 ;  /* 0x000000ffffb21224 */ /* 0x001fca00078e00b9 */
[----:B------:R0:W3:Y:S01]  /*e030*/  @P1 LDG.E.U16 R115, desc[UR16][R178.64] ;  /* 0x00000010b2731981 */ /* 0x0000e2000c1e1500 */
[----:B------:R-:W-:Y:S01]  /*e040*/  IMAD R177, R170, UR13, RZ ;  /* 0x0000000daab17c24 */ /* 0x000fe2000f8e02ff */
[----:B------:R-:W-:-:S04]  /*e050*/  SEL R65, R75, R212, !P2 ;  /* 0x000000d44b417207 */ /* 0x000fc80005000000 */
[----:B------:R-:W-:Y:S01]  /*e060*/  LEA R170, P6, R177, R71, 0x1 ;  /* 0x00000047b1aa7211 */ /* 0x000fe200078c08ff */
[----:B------:R-:W-:Y:S01]  /*e070*/  IMAD R180, R65, UR13, RZ ;  /* 0x0000000d41b47c24 */ /* 0x000fe2000f8e02ff */
[----:B------:R-:W-:Y:S02]  /*e080*/  SEL R172, R75, R232, !P2 ;  /* 0x000000e84bac7207 */ /* 0x000fe40005000000 */
[----:B------:R-:W-:Y:S01]  /*e090*/  LEA.HI.X.SX32 R65, R177, R70, 0x1, P6 ;  /* 0x00000046b1417211 */ /* 0x000fe200030f0eff */
[----:B------:R-:W4:Y:S01]  /*e0a0*/  LDL.LU R232, [R1+0x154] ;  /* 0x0001540001e87983 */ /* 0x000f220000300800 */
[----:B------:R-:W-:-:S03]  /*e0b0*/  PRMT R193, RZ, 0x7610, R193 ;  /* 0x00007610ffc17816 */ /* 0x000fc600000000c1 */
[----:B------:R-:W-:Y:S01]  /*e0c0*/  @P1 IMAD.MOV.U32 R187, RZ, RZ, R65 ;  /* 0x000000ffffbb1224 */ /* 0x000fe200078e0041 */
[----:B0-----:R-:W-:-:S04]  /*e0d0*/  LEA R178, P6, R180, R71, 0x1 ;  /* 0x00000047b4b27211 */ /* 0x001fc800078c08ff */
[----:B------:R-:W-:Y:S02]  /*e0e0*/  LEA.HI.X.SX32 R177, R180, R70, 0x1, P6 ;  /* 0x00000046b4b17211 */ /* 0x000fe400030f0eff */
[----:B------:R-:W-:-:S03]  /*e0f0*/  PRMT R108, RZ, 0x7610, R108 ;  /* 0x00007610ff6c7816 */ /* 0x000fc6000000006c */
[----:B------:R-:W-:-:S05]  /*e100*/  @P1 IMAD.MOV.U32 R179, RZ, RZ, R177 ;  /* 0x000000ffffb31224 */ /* 0x000fca00078e00b1 */
[----:B------:R-:W4:Y:S01]  /*e110*/  @P1 LDG.E.U16 R108, desc[UR16][R178.64] ;  /* 0x00000010b26c1981 */ /* 0x000f22000c1e1500 */
[----:B--2---:R-:W-:-:S03]  /*e120*/  SEL R180, R75, R216, !P2 ;  /* 0x000000d84bb47207 */ /* 0x004fc60005000000 */
[----:B---3--:R0:W-:Y:S04]  /*e130*/  STL [R1+0x640], R115 ;  /* 0x0006407301007387 */ /* 0x0081e80000100800 */
[----:B0-----:R-:W2:Y:S04]  /*e140*/  LDL.LU R115, [R1+0x150] ;  /* 0x0001500001737983 */ /* 0x001ea80000300800 */
[----:B----4-:R0:W-:Y:S02]  /*e150*/  STL [R1+0x644], R186 ;  /* 0x000644ba01007387 */ /* 0x0101e40000100800 */
[----:B0-----:R-:W-:-:S05]  /*e160*/  @P1 IMAD.MOV.U32 R186, RZ, RZ, R170 ;  /* 0x000000ffffba1224 */ /* 0x001fca00078e00aa */
[----:B------:R0:W3:Y:S04]  /*e170*/  @P1 LDG.E.U16 R193, desc[UR16][R186.64] ;  /* 0x00000010bac11981 */ /* 0x0000e8000c1e1500 */
[----:B------:R-:W-:Y:S04]  /*e180*/  STL [R1+0x9e4], R170 ;  /* 0x0009e4aa01007387 */ /* 0x000fe80000100800 */
[----:B------:R-:W-:Y:S04]  /*e190*/  STL [R1+0x9e0], R65 ;  /* 0x0009e04101007387 */ /* 0x000fe80000100800 */
[----:B------:R-:W4:Y:S01]  /*e1a0*/  LDL.LU R216, [R1+0x15c] ;  /* 0x00015c0001d87983 */ /* 0x000f220000300800 */
[----:B------:R-:W-:Y:S01]  /*e1b0*/  IMAD R185, R172, UR13, RZ ;  /* 0x0000000dacb97c24 */ /* 0x000fe2000f8e02ff */
[----:B------:R-:W-:-:S04]  /*e1c0*/  SEL R172, R75, R231, !P2 ;  /* 0x000000e74bac7207 */ /* 0x000fc80005000000 */
[----:B0-----:R-:W-:-:S04]  /*e1d0*/  LEA R186, P6, R185, R71, 0x1 ;  /* 0x00000047b9ba7211 */ /* 0x001fc800078c08ff */
[----:B------:R-:W-:Y:S02]  /*e1e0*/  LEA.HI.X.SX32 R185, R185, R70, 0x1, P6 ;  /* 0x00000046b9b97211 */ /* 0x000fe400030f0eff */
[----:B------:R-:W-:Y:S01]  /*e1f0*/  PRMT R105, RZ, 0x7610, R105 ;  /* 0x00007610ff697816 */ /* 0x000fe20000000069 */
[----:B------:R-:W-:Y:S01]  /*e200*/  IMAD R180, R180, UR13, RZ ;  /* 0x0000000db4b47c24 */ /* 0x000fe2000f8e02ff */
[----:B------:R-:W-:Y:S01]  /*e210*/  PRMT R188, RZ, 0x7610, R188 ;  /* 0x00007610ffbc7816 */ /* 0x000fe200000000bc */
[----:B------:R-:W-:Y:S01]  /*e220*/  @P1 IMAD.MOV.U32 R187, RZ, RZ, R185 ;  /* 0x000000ffffbb1224 */ /* 0x000fe200078e00b9 */
[----:B------:R-:W-:-:S04]  /*e230*/  PRMT R93, RZ, 0x7610, R93 ;  /* 0x00007610ff5d7816 */ /* 0x000fc8000000005d */
[----:B------:R0:W2:Y:S01]  /*e240*/  @P1 LDG.E.U16 R188, desc[UR16][R186.64] ;  /* 0x00000010babc1981 */ /* 0x0000a2000c1e1500 */
[----:B------:R-:W-:Y:S02]  /*e250*/  PRMT R91, RZ, 0x7610, R91 ;  /* 0x00007610ff5b7816 */ /* 0x000fe4000000005b */
[----:B0-----:R-:W-:Y:S01]  /*e260*/  PRMT R187, RZ, 0x7610, R187 ;  /* 0x00007610ffbb7816 */ /* 0x001fe200000000bb */
[----:B---3--:R0:W-:Y:S02]  /*e270*/  STL [R1+0x63c], R193 ;  /* 0x00063cc101007387 */ /* 0x0081e40000100800 */
[----:B0-----:R-:W-:-:S05]  /*e280*/  IMAD R193, R172, UR13, RZ ;  /* 0x0000000dacc17c24 */ /* 0x001fca000f8e02ff */
[----:B------:R-:W-:-:S04]  /*e290*/  LEA R194, P6, R193, R71, 0x1 ;  /* 0x00000047c1c27211 */ /* 0x000fc800078c08ff */
[----:B------:R-:W-:-:S05]  /*e2a0*/  LEA.HI.X.SX32 R193, R193, R70, 0x1, P6 ;  /* 0x00000046c1c17211 */ /* 0x000fca00030f0eff */
[----:B------:R-:W-:-:S05]  /*e2b0*/  @P1 IMAD.MOV.U32 R195, RZ, RZ, R193 ;  /* 0x000000ffffc31224 */ /* 0x000fca00078e00c1 */
[----:B------:R-:W3:Y:S01]  /*e2c0*/  @P1 LDG.E.U16 R105, desc[UR16][R194.64] ;  /* 0x00000010c2691981 */ /* 0x000ee2000c1e1500 */
[----:B------:R-:W-:-:S03]  /*e2d0*/  SEL R172, R75, R232, !P2 ;  /* 0x000000e84bac7207 */ /* 0x000fc60005000000 */
[----:B------:R-:W-:Y:S04]  /*e2e0*/  STL [R1+0x9e8], R177 ;  /* 0x0009e8b101007387 */ /* 0x000fe80000100800 */
[----:B------:R0:W-:Y:S01]  /*e2f0*/  STL [R1+0x638], R108 ;  /* 0x0006386c01007387 */ /* 0x0001e20000100800 */
[----:B------:R-:W-:Y:S01]  /*e300*/  LEA R202, P6, R180, R71, 0x1 ;  /* 0x00000047b4ca7211 */ /* 0x000fe200078c08ff */
[----:B------:R-:W-:Y:S01]  /*e310*/  IMAD R209, R172, UR13, RZ ;  /* 0x0000000dacd17c24 */ /* 0x000fe2000f8e02ff */
[----:B--2---:R-:W-:Y:S01]  /*e320*/  SEL R179, R75, R115, !P2 ;  /* 0x000000734bb37207 */ /* 0x004fe20005000000 */
[----:B0-----:R-:W2:Y:S04]  /*e330*/  LDL.LU R108, [R1+0x158] ;  /* 0x00015800016c7983 */ /* 0x001ea80000300800 */
[----:B------:R-:W-:Y:S04]  /*e340*/  STL [R1+0x9ec], R178 ;  /* 0x0009ecb201007387 */ /* 0x000fe80000100800 */
[----:B------:R-:W-:Y:S01]  /*e350*/  STL [R1+0x9f0], R185 ;  /* 0x0009f0b901007387 */ /* 0x000fe20000100800 */
[----:B------:R-:W-:-:S03]  /*e360*/  LEA.HI.X.SX32 R201, R180, R70, 0x1, P6 ;  /* 0x00000046b4c97211 */ /* 0x000fc600030f0eff */
[----:B------:R-:W-:Y:S01]  /*e370*/  STL [R1+0x9f4], R186 ;  /* 0x0009f4ba01007387 */ /* 0x000fe20000100800 */
[----:B------:R-:W-:-:S03]  /*e380*/  IMAD R217, R179, UR13, RZ ;  /* 0x0000000db3d97c24 */ /* 0x000fc6000f8e02ff */
[----:B------:R-:W2:Y:S01]  /*e390*/  LDL.LU R115, [R1+0x174] ;  /* 0x0001740001737983 */ /* 0x000ea20000300800 */
[-C--:B------:R-:W-:Y:S02]  /*e3a0*/  LEA R210, P6, R209, R71.reuse, 0x1 ;  /* 0x00000047d1d27211 */ /* 0x080fe400078c08ff */
[----:B----4-:R-:W-:Y:S02]  /*e3b0*/  SEL R172, R75, R216, !P2 ;  /* 0x000000d84bac7207 */ /* 0x010fe40005000000 */
[-C--:B------:R-:W-:Y:S02]  /*e3c0*/  LEA.HI.X.SX32 R209, R209, R70.reuse, 0x1, P6 ;  /* 0x00000046d1d17211 */ /* 0x080fe400030f0eff */
[C---:B------:R-:W-:Y:S01]  /*e3d0*/  LEA R218, P6, R217.reuse, R71, 0x1 ;  /* 0x00000047d9da7211 */ /* 0x040fe200078c08ff */
[----:B------:R-:W-:Y:S02]  /*e3e0*/  IMAD R225, R172, UR13, RZ ;  /* 0x0000000dace17c24 */ /* 0x000fe4000f8e02ff */
[----:B------:R-:W-:Y:S01]  /*e3f0*/  @P1 IMAD.MOV.U32 R211, RZ, RZ, R209 ;  /* 0x000000ffffd31224 */ /* 0x000fe200078e00d1 */
[----:B------:R-:W-:-:S02]  /*e400*/  LEA.HI.X.SX32 R217, R217, R70, 0x1, P6 ;  /* 0x00000046d9d97211 */ /* 0x000fc400030f0eff */
[C---:B------:R-:W-:Y:S02]  /*e410*/  LEA R226, P6, R225.reuse, R71, 0x1 ;  /* 0x00000047e1e27211 */ /* 0x040fe400078c08ff */
[----:B------:R-:W4:Y:S02]  /*e420*/  @P1 LDG.E.U16 R93, desc[UR16][R210.64] ;  /* 0x00000010d25d1981 */ /* 0x000f24000c1e1500 */
[----:B------:R-:W-:Y:S01]  /*e430*/  LEA.HI.X.SX32 R225, R225, R70, 0x1, P6 ;  /* 0x00000046e1e17211 */ /* 0x000fe200030f0eff */
[----:B------:R-:W-:-:S04]  /*e440*/  @P1 IMAD.MOV.U32 R203, RZ, RZ, R201 ;  /* 0x000000ffffcb1224 */ /* 0x000fc800078e00c9 */
[----:B------:R-:W-:Y:S01]  /*e450*/  @P1 IMAD.MOV.U32 R227, RZ, RZ, R225 ;  /* 0x000000ffffe31224 */ /* 0x000fe200078e00e1 */
[----:B------:R-:W4:Y:S04]  /*e460*/  @P1 LDG.E.U16 R187, desc[UR16][R202.64] ;  /* 0x00000010cabb1981 */ /* 0x000f28000c1e1500 */
[----:B------:R-:W4:Y:S04]  /*e470*/  @P1 LDG.E.U16 R91, desc[UR16][R226.64] ;  /* 0x00000010e25b1981 */ /* 0x000f28000c1e1500 */
[----:B------:R-:W-:Y:S01]  /*e480*/  STL [R1+0x9f8], R193 ;  /* 0x0009f8c101007387 */ /* 0x000fe20000100800 */
[----:B------:R-:W-:Y:S01]  /*e490*/  PRMT R114, RZ, 0x7610, R114 ;  /* 0x00007610ff727816 */ /* 0x000fe20000000072 */
[----:B------:R-:W-:Y:S01]  /*e4a0*/  @P1 IMAD.MOV.U32 R219, RZ, RZ, R217 ;  /* 0x000000ffffdb1224 */ /* 0x000fe200078e00d9 */
[----:B------:R-:W-:-:S04]  /*e4b0*/  PRMT R90, RZ, 0x7610, R90 ;  /* 0x00007610ff5a7816 */ /* 0x000fc8000000005a */
[----:B------:R-:W4:Y:S04]  /*e4c0*/  @P1 LDG.E.U16 R114, desc[UR16][R218.64] ;  /* 0x00000010da721981 */ /* 0x000f28000c1e1500 */
[----:B---3--:R0:W-:Y:S04]  /*e4d0*/  STL [R1+0x620], R105 ;  /* 0x0006206901007387 */ /* 0x0081e80000100800 */
[----:B0-----:R-:W3:Y:S01]  /*e4e0*/  LDL.LU R105, [R1+0x170] ;  /* 0x0001700001697983 */ /* 0x001ee20000300800 */
[----:B--2---:R-:W-:-:S05]  /*e4f0*/  SEL R179, R75, R108, !P2 ;  /* 0x0000006c4bb37207 */ /* 0x004fca0005000000 */
[----:B------:R-:W-:-:S05]  /*e500*/  IMAD R233, R179, UR13, RZ ;  /* 0x0000000db3e97c24 */ /* 0x000fca000f8e02ff */
[----:B------:R-:W-:Y:S02]  /*e510*/  LEA R234, P6, R233, R71, 0x1 ;  /* 0x00000047e9ea7211 */ /* 0x000fe400078c08ff */
[----:B------:R-:W-:-:S05]  /*e520*/  SEL R172, R75, R115, !P2 ;  /* 0x000000734bac7207 */ /* 0x000fca0005000000 */
[----:B------:R-:W-:Y:S01]  /*e530*/  IMAD R241, R172, UR13, RZ ;  /* 0x0000000dacf17c24 */ /* 0x000fe2000f8e02ff */
[-C--:B------:R-:W-:Y:S01]  /*e540*/  LEA.HI.X.SX32 R233, R233, R70.reuse, 0x1, P6 ;  /* 0x00000046e9e97211 */ /* 0x080fe200030f0eff */
[----:B------:R-:W-:Y:S03]  /*e550*/  STL [R1+0x9fc], R194 ;  /* 0x0009fcc201007387 */ /* 0x000fe60000100800 */
[C---:B------:R-:W-:Y:S01]  /*e560*/  LEA R242, P6, R241.reuse, R71, 0x1 ;  /* 0x00000047f1f27211 */ /* 0x040fe200078c08ff */
[----:B------:R-:W-:Y:S03]  /*e570*/  STL [R1+0xa00], R201 ;  /* 0x000a00c901007387 */ /* 0x000fe60000100800 */
[----:B------:R-:W-:Y:S01]  /*e580*/  LEA.HI.X.SX32 R241, R241, R70, 0x1, P6 ;  /* 0x00000046f1f17211 */ /* 0x000fe200030f0eff */
[----:B------:R-:W-:Y:S04]  /*e590*/  STL [R1+0xa04], R202 ;  /* 0x000a04ca01007387 */ /* 0x000fe80000100800 */
[----:B------:R-:W2:Y:S04]  /*e5a0*/  LDL.LU R108, [R1+0x188] ;  /* 0x00018800016c7983 */ /* 0x000ea80000300800 */
[----:B------:R-:W-:Y:S01]  /*e5b0*/  STL [R1+0x624], R188 ;  /* 0x000624bc01007387 */ /* 0x000fe20000100800 */
[----:B------:R-:W-:-:S03]  /*e5c0*/  @P1 IMAD.MOV.U32 R243, RZ, RZ, R241 ;  /* 0x000000fffff31224 */ /* 0x000fc600078e00f1 */
[----:B------:R-:W-:Y:S04]  /*e5d0*/  STL [R1+0xa08], R209 ;  /* 0x000a08d101007387 */ /* 0x000fe80000100800 */
[----:B----4-:R0:W-:Y:S04]  /*e5e0*/  STL [R1+0x618], R93 ;  /* 0x0006185d01007387 */ /* 0x0101e80000100800 */
[----:B------:R-:W4:Y:S04]  /*e5f0*/  @P1 LDG.E.U16 R90, desc[UR16][R242.64] ;  /* 0x00000010f25a1981 */ /* 0x000f28000c1e1500 */
[----:B0-----:R-:W4:Y:S04]  /*e600*/  LDL.LU R93, [R1+0x178] ;  /* 0x00017800015d7983 */ /* 0x001f280000300800 */
[----:B------:R-:W-:Y:S04]  /*e610*/  STL [R1+0xa0c], R210 ;  /* 0x000a0cd201007387 */ /* 0x000fe80000100800 */
[----:B------:R-:W-:Y:S04]  /*e620*/  STL [R1+0xa10], R217 ;  /* 0x000a10d901007387 */ /* 0x000fe80000100800 */
[----:B------:R-:W-:Y:S04]  /*e630*/  STL [R1+0xa14], R218 ;  /* 0x000a14da01007387 */ /* 0x000fe80000100800 */
[----:B------:R-:W-:Y:S04]  /*e640*/  STL [R1+0x61c], R187 ;  /* 0x00061cbb01007387 */ /* 0x000fe80000100800 */
[----:B------:R-:W-:Y:S04]  /*e650*/  STL [R1+0xa18], R225 ;  /* 0x000a18e101007387 */ /* 0x000fe80000100800 */
[----:B------:R0:W-:Y:S04]  /*e660*/  STL [R1+0x600], R91 ;  /* 0x0006005b01007387 */ /* 0x0001e80000100800 */
[----:B0-----:R-:W4:Y:S01]  /*e670*/  LDL.LU R91, [R1+0x190] ;  /* 0x00019000015b7983 */ /* 0x001f220000300800 */
[----:B------:R-:W-:Y:S01]  /*e680*/  PRMT R95, RZ, 0x7610, R95 ;  /* 0x00007610ff5f7816 */ /* 0x000fe2000000005f */
[----:B------:R-:W-:Y:S01]  /*e690*/  @P1 IMAD.MOV.U32 R235, RZ, RZ, R233 ;  /* 0x000000ffffeb1224 */ /* 0x000fe200078e00e9 */
[----:B------:R-:W-:-:S06]  /*e6a0*/  PRMT R110, RZ, 0x7610, R110 ;  /* 0x00007610ff6e7816 */ /* 0x000fcc000000006e */
[----:B------:R-:W4:Y:S01]  /*e6b0*/  @P1 LDG.E.U16 R110, desc[UR16][R234.64] ;  /* 0x00000010ea6e1981 */ /* 0x000f22000c1e1500 */
[----:B------:R-:W-:Y:S02]  /*e6c0*/  PRMT R92, RZ, 0x7610, R92 ;  /* 0x00007610ff5c7816 */ /* 0x000fe4000000005c */
[----:B---3--:R-:W-:Y:S02]  /*e6d0*/  SEL R179, R75, R105, !P2 ;  /* 0x000000694bb37207 */ /* 0x008fe40005000000 */
[----:B------:R-:W3:Y:S03]  /*e6e0*/  LDL.LU R105, [R1+0x18c] ;  /* 0x00018c0001697983 */ /* 0x000ee60000300800 */
[----:B------:R-:W-:-:S05]  /*e6f0*/  IMAD R249, R179, UR13, RZ ;  /* 0x0000000db3f97c24 */ /* 0x000fca000f8e02ff */
[----:B------:R-:W-:-:S04]  /*e700*/  LEA R250, P6, R249, R71, 0x1 ;  /* 0x00000047f9fa7211 */ /* 0x000fc800078c08ff */
[----:B------:R-:W-:-:S05]  /*e710*/  LEA.HI.X.SX32 R249, R249, R70, 0x1, P6 ;  /* 0x00000046f9f97211 */ /* 0x000fca00030f0eff */
[----:B------:R-:W-:Y:S01]  /*e720*/  @P1 IMAD.MOV.U32 R251, RZ, RZ, R249 ;  /* 0x000000fffffb1224 */ /* 0x000fe200078e00f9 */
[----:B------:R-:W-:Y:S04]  /*e730*/  STL [R1+0xa1c], R226 ;  /* 0x000a1ce201007387 */ /* 0x000fe80000100800 */
[----:B------:R-:W3:Y:S04]  /*e740*/  @P1 LDG.E.U16 R95, desc[UR16][R250.64] ;  /* 0x00000010fa5f1981 */ /* 0x000ee8000c1e1500 */
[----:B------:R-:W-:Y:S04]  /*e750*/  STL [R1+0xa20], R233 ;  /* 0x000a20e901007387 */ /* 0x000fe80000100800 */
[----:B------:R-:W-:Y:S01]  /*e760*/  STL [R1+0xa24], R234 ;  /* 0x000a24ea01007387 */ /* 0x000fe20000100800 */
[----:B--2---:R-:W-:-:S05]  /*e770*/  SEL R172, R75, R108, !P2 ;  /* 0x0000006c4bac7207 */ /* 0x004fca0005000000 */
[----:B------:R-:W-:Y:S01]  /*e780*/  IMAD R187, R172, UR13, RZ ;  /* 0x0000000dacbb7c24 */ /* 0x000fe2000f8e02ff */
[----:B----4-:R-:W-:Y:S02]  /*e790*/  SEL R179, R75, R93, !P2 ;  /* 0x0000005d4bb37207 */ /* 0x010fe40005000000 */
[----:B------:R-:W2:Y:S04]  /*e7a0*/  LDL.LU R93, [R1+0x194] ;  /* 0x00019400015d7983 */ /* 0x000ea80000300800 */
[----:B------:R-:W-:Y:S04]  /*e7b0*/  STL [R1+0x604], R114 ;  /* 0x0006047201007387 */ /* 0x000fe80000100800 */
[----:B------:R-:W-:Y:S04]  /*e7c0*/  STL [R1+0xa28], R241 ;  /* 0x000a28f101007387 */ /* 0x000fe80000100800 */
[----:B------:R-:W4:Y:S04]  /*e7d0*/  LDL.LU R108, [R1+0x3c] ;  /* 0x00003c00016c7983 */ /* 0x000f280000300800 */
[----:B------:R-:W-:Y:S04]  /*e7e0*/  STL [R1+0xa2c], R242 ;  /* 0x000a2cf201007387 */ /* 0x000fe80000100800 */
[----:B------:R0:W-:Y:S02]  /*e7f0*/  STL [R1+0x5f8], R90 ;  /* 0x0005f85a01007387 */ /* 0x0001e40000100800 */
[----:B0-----:R-:W-:-:S02]  /*e800*/  LEA R90, P6, R187, R71, 0x1 ;  /* 0x00000047bb5a7211 */ /* 0x001fc400078c08ff */
[----:B------:R-:W-:Y:S02]  /*e810*/  SEL R172, R75, R91, !P2 ;  /* 0x0000005b4bac7207 */ /* 0x000fe40005000000 */
[----:B------:R-:W-:-:S05]  /*e820*/  LEA.HI.X.SX32 R91, R187, R70, 0x1, P6 ;  /* 0x00000046bb5b7211 */ /* 0x000fca00030f0eff */
[----:B------:R-:W4:Y:S01]  /*e830*/  @P1 LDG.E.U16 R92, desc[UR16][R90.64] ;  /* 0x000000105a5c1981 */ /* 0x000f22000c1e1500 */
[----:B------:R-:W-:-:S03]  /*e840*/  IMAD R180, R179, UR13, RZ ;  /* 0x0000000db3b47c24 */ /* 0x000fc6000f8e02ff */
[----:B------:R-:W-:Y:S04]  /*e850*/  STL [R1+0xa30], R249 ;  /* 0x000a30f901007387 */ /* 0x000fe80000100800 */
[----:B------:R-:W-:Y:S04]  /*e860*/  STL [R1+0x14], R90 ;  /* 0x0000145a01007387 */ /* 0x000fe80000100800 */
[----:B------:R-:W-:Y:S01]  /*e870*/  STL [R1+0xa34], R250 ;  /* 0x000a34fa01007387 */ /* 0x000fe20000100800 */
[----:B------:R-:W-:Y:S01]  /*e880*/  PRMT R97, RZ, 0x7610, R97 ;  /* 0x00007610ff617816 */ /* 0x000fe20000000061 */
[----:B------:R-:W-:Y:S01]  /*e890*/  IMAD R187, R172, UR13, RZ ;  /* 0x0000000dacbb7c24 */ /* 0x000fe2000f8e02ff */
[----:B------:R-:W-:-:S02]  /*e8a0*/  PRMT R94, RZ, 0x7610, R94 ;  /* 0x00007610ff5e7816 */ /* 0x000fc4000000005e */
[----:B---3--:R-:W-:Y:S01]  /*e8b0*/  SEL R179, R75, R105, !P2 ;  /* 0x000000694bb37207 */ /* 0x008fe20005000000 */
[----:B------:R0:W-:Y:S04]  /*e8c0*/  STL [R1+0x5e4], R95 ;  /* 0x0005e45f01007387 */ /* 0x0001e80000100800 */
[----:B0-----:R-:W3:Y:S04]  /*e8d0*/  LDL.LU R95, [R1+0x198] ;  /* 0x00019800015f7983 */ /* 0x001ee80000300800 */
[----:B------:R0:W-:Y:S04]  /*e8e0*/  STL [R1+0x5fc], R110 ;  /* 0x0005fc6e01007387 */ /* 0x0001e80000100800 */
[----:B------:R1:W-:Y:S04]  /*e8f0*/  STL [R1+0x10], R91 ;  /* 0x0000105b01007387 */ /* 0x0003e80000100800 */
[----:B------:R-:W3:Y:S01]  /*e900*/  LDL.LU R105, [R1+0x38] ;  /* 0x0000380001697983 */ /* 0x000ee20000300800 */
[----:B0-----:R-:W-:-:S04]  /*e910*/  LEA R110, P6, R180, R71, 0x1 ;  /* 0x00000047b46e7211 */ /* 0x001fc800078c08ff */
[----:B------:R-:W-:Y:S01]  /*e920*/  LEA.HI.X.SX32 R114, R180, R70, 0x1, P6 ;  /* 0x00000046b4727211 */ /* 0x000fe200030f0eff */
[----:B------:R-:W-:Y:S04]  /*e930*/  STL [R1+0x34], R110 ;  /* 0x0000346e01007387 */ /* 0x000fe80000100800 */
[----:B-1----:R-:W3:Y:S01]  /*e940*/  LDL.LU.64 R90, [R1+0xb80] ;  /* 0x000b8000015a7983 */ /* 0x002ee20000300a00 */
[----:B------:R-:W-:-:S03]  /*e950*/  @P1 IMAD.MOV.U32 R115, RZ, RZ, R114 ;  /* 0x000000ffff731224 */ /* 0x000fc600078e0072 */
[----:B------:R0:W-:Y:S02]  /*e960*/  STL [R1+0x30], R114 ;  /* 0x0000307201007387 */ /* 0x0001e40000100800 */
[----:B0-----:R-:W-:-:S05]  /*e970*/  @P1 IMAD.MOV.U32 R114, RZ, RZ, R110 ;  /* 0x000000ffff721224 */ /* 0x001fca00078e006e */
[----:B------:R0:W3:Y:S01]  /*e980*/  @P1 LDG.E.U16 R97, desc[UR16][R114.64] ;  /* 0x0000001072611981 */ /* 0x0000e2000c1e1500 */
[----:B--2---:R-:W-:-:S03]  /*e990*/  SEL R172, R75, R93, !P2 ;  /* 0x0000005d4bac7207 */ /* 0x004fc60005000000 */
[----:B----4-:R1:W-:Y:S02]  /*e9a0*/  STL [R1+0x5e0], R92 ;  /* 0x0005e05c01007387 */ /* 0x0103e40000100800 */
[----:B-1----:R-:W-:-:S04]  /*e9b0*/  LEA R92, P6, R187, R71, 0x1 ;  /* 0x00000047bb5c7211 */ /* 0x002fc800078c08ff */
[----:B------:R-:W-:-:S05]  /*e9c0*/  LEA.HI.X.SX32 R93, R187, R70, 0x1, P6 ;  /* 0x00000046bb5d7211 */ /* 0x000fca00030f0eff */
[----:B------:R-:W2:Y:S01]  /*e9d0*/  @P1 LDG.E.U16 R94, desc[UR16][R92.64] ;  /* 0x000000105c5e1981 */ /* 0x000ea2000c1e1500 */
[----:B------:R-:W-:-:S03]  /*e9e0*/  IMAD R180, R179, UR13, RZ ;  /* 0x0000000db3b47c24 */ /* 0x000fc6000f8e02ff */
[----:B------:R-:W-:Y:S02]  /*e9f0*/  STL [R1+0x54], R92 ;  /* 0x0000545c01007387 */ /* 0x000fe40000100800 */
[C---:B------:R-:W-:Y:S02]  /*ea00*/  LEA R110, P6, R180.reuse, R71, 0x1 ;  /* 0x00000047b46e7211 */ /* 0x040fe400078c08ff */
[----:B------:R-:W-:Y:S02]  /*ea10*/  SEL R179, R75, R108, !P2 ;  /* 0x0000006c4bb37207 */ /* 0x000fe40005000000 */
[----:B0-----:R-:W-:Y:S02]  /*ea20*/  LEA.HI.X.SX32 R114, R180, R70, 0x1, P6 ;  /* 0x00000046b4727211 */ /* 0x001fe400030f0eff */
[----:B------:R-:W-:-:S03]  /*ea30*/  PRMT R99, RZ, 0x7610, R99 ;  /* 0x00007610ff637816 */ /* 0x000fc60000000063 */
[----:B------:R-:W-:Y:S02]  /*ea40*/  @P1 IMAD.MOV.U32 R115, RZ, RZ, R114 ;  /* 0x000000ffff731224 */ /* 0x000fe400078e0072 */
[----:B------:R-:W-:Y:S01]  /*ea50*/  IMAD R187, R172, UR13, RZ ;  /* 0x0000000dacbb7c24 */ /* 0x000fe2000f8e02ff */
[----:B------:R-:W-:Y:S02]  /*ea60*/  PRMT R96, RZ, 0x7610, R96 ;  /* 0x00007610ff607816 */ /* 0x000fe40000000060 */
[----:B---3--:R-:W-:Y:S01]  /*ea70*/  SEL R172, R75, R95, !P2 ;  /* 0x0000005f4bac7207 */ /* 0x008fe20005000000 */
[----:B------:R0:W-:Y:S04]  /*ea80*/  STL [R1+0x5dc], R97 ;  /* 0x0005dc6101007387 */ /* 0x0001e80000100800 */
[----:B0-----:R-:W3:Y:S04]  /*ea90*/  LDL.LU R97, [R1+0x19c] ;  /* 0x00019c0001617983 */ /* 0x001ee80000300800 */
[----:B------:R0:W-:Y:S04]  /*eaa0*/  STL [R1+0x50], R93 ;  /* 0x0000505d01007387 */ /* 0x0001e80000100800 */
[----:B------:R-:W4:Y:S04]  /*eab0*/  LDL.LU R108, [R1+0x5c] ;  /* 0x00005c00016c7983 */ /* 0x000f280000300800 */
[----:B------:R-:W-:Y:S04]  /*eac0*/  STL [R1+0x74], R110 ;  /* 0x0000746e01007387 */ /* 0x000fe80000100800 */
[----:B0-----:R-:W4:Y:S04]  /*ead0*/  LDL.LU.64 R92, [R1+0xb78] ;  /* 0x000b7800015c7983 */ /* 0x001f280000300a00 */
[----:B------:R0:W-:Y:S02]  /*eae0*/  STL [R1+0x70], R114 ;  /* 0x0000707201007387 */ /* 0x0001e40000100800 */
[----:B0-----:R-:W-:-:S05]  /*eaf0*/  @P1 IMAD.MOV.U32 R114, RZ, RZ, R110 ;  /* 0x000000ffff721224 */ /* 0x001fca00078e006e */
[----:B------:R0:W4:Y:S04]  /*eb00*/  @P1 LDG.E.U16 R99, desc[UR16][R114.64] ;  /* 0x0000001072631981 */ /* 0x000128000c1e1500 */
[----:B--2---:R1:W-:Y:S02]  /*eb10*/  STL [R1+0x5d8], R94 ;  /* 0x0005d85e01007387 */ /* 0x0043e40000100800 */
[----:B-1----:R-:W-:-:S04]  /*eb20*/  LEA R94, P6, R187, R71, 0x1 ;  /* 0x00000047bb5e7211 */ /* 0x002fc800078c08ff */
[----:B------:R-:W-:-:S05]  /*eb30*/  LEA.HI.X.SX32 R95, R187, R70, 0x1, P6 ;  /* 0x00000046bb5f7211 */ /* 0x000fca00030f0eff */
[----:B------:R-:W2:Y:S01]  /*eb40*/  @P1 LDG.E.U16 R96, desc[UR16][R94.64] ;  /* 0x000000105e601981 */ /* 0x000ea2000c1e1500 */
[----:B------:R-:W-:-:S03]  /*eb50*/  IMAD R180, R179, UR13, RZ ;  /* 0x0000000db3b47c24 */ /* 0x000fc6000f8e02ff */
[----:B------:R-:W-:Y:S02]  /*eb60*/  STL [R1+0x94], R94 ;  /* 0x0000945e01007387 */ /* 0x000fe40000100800 */
[C---:B------:R-:W-:Y:S02]  /*eb70*/  LEA R110, P6, R180.reuse, R71, 0x1 ;  /* 0x00000047b46e7211 */ /* 0x040fe400078c08ff */
[----:B------:R-:W-:Y:S02]  /*eb80*/  SEL R179, R75, R105, !P2 ;  /* 0x000000694bb37207 */ /* 0x000fe40005000000 */
[----:B0-----:R-:W-:Y:S01]  /*eb90*/  LEA.HI.X.SX32 R114, R180, R70, 0x1, P6 ;  /* 0x00000046b4727211 */ /* 0x001fe200030f0eff */
[----:B------:R-:W-:Y:S01]  /*eba0*/  IMAD R187, R172, UR13, RZ ;  /* 0x0000000dacbb7c24 */ /* 0x000fe2000f8e02ff */
[----:B------:R-:W-:-:S03]  /*ebb0*/  PRMT R101, RZ, 0x7610, R101 ;  /* 0x00007610ff657816 */ /* 0x000fc60000000065 */
[----:B------:R-:W-:Y:S01]  /*ebc0*/  @P1 IMAD.MOV.U32 R115, RZ, RZ, R114 ;  /* 0x000000ffff731224 */ /* 0x000fe200078e0072 */
[----:B------:R-:W-:Y:S02]  /*ebd0*/  PRMT R98, RZ, 0x7610, R98 ;  /* 0x00007610ff627816 */ /* 0x000fe40000000062 */
[----:B---3--:R-:W-:Y:S01]  /*ebe0*/  SEL R172, R75, R97, !P2 ;  /* 0x000000614bac7207 */ /* 0x008fe20005000000 */
[----:B----4-:R0:W-:Y:S04]  /*ebf0*/  STL [R1+0x5c4], R99 ;  /* 0x0005c46301007387 */ /* 0x0101e80000100800 */
[----:B0-----:R-:W3:Y:S04]  /*ec00*/  LDL.LU R99, [R1+0x1a0] ;  /* 0x0001a00001637983 */ /* 0x001ee80000300800 */
[----:B------:R0:W-:Y:S04]  /*ec10*/  STL [R1+0x90], R95 ;  /* 0x0000905f01007387 */ /* 0x0001e80000100800 */
[----:B------:R-:W4:Y:S04]  /*ec20*/  LDL.LU R105, [R1+0x78] ;  /* 0x0000780001697983 */ /* 0x000f280000300800 */
[----:B------:R-:W-:Y:S04]  /*ec30*/  STL [R1+0xb4], R110 ;  /* 0x0000b46e01007387 */ /* 0x000fe80000100800 */
[----:B0-----:R-:W4:Y:S04]  /*ec40*/  LDL.LU.64 R94, [R1+0xb70] ;  /* 0x000b7000015e7983 */ /* 0x001f280000300a00 */
[----:B------:R0:W-:Y:S04]  /*ec50*/  STL [R1+0xb0], R114 ;  /* 0x0000b07201007387 */ /* 0x0001e80000100800 */
[----:B--2---:R1:W-:Y:S01]  /*ec60*/  STL [R1+0x5c0], R96 ;  /* 0x0005c06001007387 */ /* 0x0043e20000100800 */
[----:B0-----:R-:W-:Y:S01]  /*ec70*/  @P1 IMAD.MOV.U32 R114, RZ, RZ, R110 ;  /* 0x000000ffff721224 */ /* 0x001fe200078e006e */
[----:B-1----:R-:W-:-:S04]  /*ec80*/  LEA R96, P6, R187, R71, 0x1 ;  /* 0x00000047bb607211 */ /* 0x002fc800078c08ff */
[----:B------:R0:W2:Y:S01]  /*ec90*/  @P1 LDG.E.U16 R101, desc[UR16][R114.64] ;  /* 0x0000001072651981 */ /* 0x0000a2000c1e1500 */
[----:B------:R-:W-:-:S05]  /*eca0*/  LEA.HI.X.SX32 R97, R187, R70, 0x1, P6 ;  /* 0x00000046bb617211 */ /* 0x000fca00030f0eff */
[----:B------:R-:W4:Y:S01]  /*ecb0*/  @P1 LDG.E.U16 R98, desc[UR16][R96.64] ;  /* 0x0000001060621981 */ /* 0x000f22000c1e1500 */
[----:B------:R-:W-:-:S03]  /*ecc0*/  IMAD R180, R179, UR13, RZ ;  /* 0x0000000db3b47c24 */ /* 0x000fc6000f8e02ff */
[----:B------:R-:W-:Y:S02]  /*ecd0*/  STL [R1+0xd4], R96 ;  /* 0x0000d46001007387 */ /* 0x000fe40000100800 */
[----:B------:R-:W-:-:S04]  /*ece0*/  LEA R110, P6, R180, R71, 0x1 ;  /* 0x00000047b46e7211 */ /* 0x000fc800078c08ff */
[----:B0-----:R-:W-:Y:S01]  /*ecf0*/  LEA.HI.X.SX32 R114, R180, R70, 0x1, P6 ;  /* 0x00000046b4727211 */ /* 0x001fe200030f0eff */
[----:B------:R-:W-:Y:S01]  /*ed00*/  IMAD R187, R172, UR13, RZ ;  /* 0x0000000dacbb7c24 */ /* 0x000fe2000f8e02ff */
[C---:B------:R-:W-:Y:S02]  /*ed10*/  SEL R179, R75.reuse, R108, !P2 ;  /* 0x0000006c4bb37207 */ /* 0x040fe40005000000 */
[----:B------:R-:W-:Y:S01]  /*ed20*/  PRMT R104, RZ, 0x7610, R104 ;  /* 0x00007610ff687816 */ /* 0x000fe20000000068 */
[----:B------:R-:W-:Y:S01]  /*ed30*/  @P1 IMAD.MOV.U32 R115, RZ, RZ, R114 ;  /* 0x000000ffff731224 */ /* 0x000fe200078e0072 */
[----:B------:R-:W-:Y:S02]  /*ed40*/  PRMT R100, RZ, 0x7610, R100 ;  /* 0x00007610ff647816 */ /* 0x000fe40000000064 */
[----:B---3--:R-:W-:Y:S01]  /*ed50*/  SEL R172, R75, R99, !P2 ;  /* 0x000000634bac7207 */ /* 0x008fe20005000000 */
[----:B--2---:R0:W-:Y:S04]  /*ed60*/  STL [R1+0x5bc], R101 ;  /* 0x0005bc6501007387 */ /* 0x0041e80000100800 */
[----:B0-----:R-:W2:Y:S04]  /*ed70*/  LDL.LU R101, [R1+0x1a4] ;  /* 0x0001a40001657983 */ /* 0x001ea80000300800 */
[----:B------:R0:W-:Y:S04]  /*ed80*/  STL [R1+0xd0], R97 ;  /* 0x0000d06101007387 */ /* 0x0001e80000100800 */
[----:B------:R-:W-:Y:S04]  /*ed90*/  STL [R1+0xf4], R110 ;  /* 0x0000f46e01007387 */ /* 0x000fe80000100800 */
[----:B0-----:R-:W3:Y:S04]  /*eda0*/  LDL.LU.64 R96, [R1+0xb68] ;  /* 0x000b680001607983 */ /* 0x001ee80000300a00 */
[----:B------:R-:W3:Y:S04]  /*edb0*/  LDL.LU R108, [R1+0x1b4] ;  /* 0x0001b400016c7983 */ /* 0x000ee80000300800 */
[----:B------:R0:W-:Y:S04]  /*edc0*/  STL [R1+0xf0], R114 ;  /* 0x0000f07201007387 */ /* 0x0001e80000100800 */
[----:B----4-:R1:W-:Y:S01]  /*edd0*/  STL [R1+0x5b8], R98 ;  /* 0x0005b86201007387 */ /* 0x0103e20000100800 */
[----:B0-----:R-:W-:-:S02]  /*ede0*/  @P1 IMAD.MOV.U32 R114, RZ, RZ, R110 ;  /* 0x000000ffff721224 */ /* 0x001fc400078e006e */
[----:B------:R-:W-:Y:S01]  /*edf0*/  IMAD R180, R179, UR13, RZ ;  /* 0x0000000db3b47c24 */ /* 0x000fe2000f8e02ff */
[----:B------:R-:W4:Y:S01]  /*ee00*/  LDL.LU R110, [R1+0x1b0] ;  /* 0x0001b000016e7983 */ /* 0x000f220000300800 */
[----:B-1----:R-:W-:-:S03]  /*ee10*/  LEA R98, P6, R187, R71, 0x1 ;  /* 0x00000047bb627211 */ /* 0x002fc600078c08ff */
[----:B------:R0:W3:Y:S01]  /*ee20*/  @P1 LDG.E.U16 R104, desc[UR16][R114.64] ;  /* 0x0000001072681981 */ /* 0x0000e2000c1e1500 */
[----:B------:R-:W-:-:S05]  /*ee30*/  LEA.HI.X.SX32 R99, R187, R70, 0x1, P6 ;  /* 0x00000046bb637211 */ /* 0x000fca00030f0eff */
[----:B------:R-:W4:Y:S01]  /*ee40*/  @P1 LDG.E.U16 R100, desc[UR16][R98.64] ;  /* 0x0000001062641981 */ /* 0x000f22000c1e1500 */
[----:B0-----:R-:W-:-:S03]  /*ee50*/  LEA R114, P6, R180, R71, 0x1 ;  /* 0x00000047b4727211 */ /* 0x001fc600078c08ff */
[----:B------:R-:W-:Y:S01]  /*ee60*/  STL [R1+0x114], R98 ;  /* 0x0001146201007387 */ /* 0x000fe20000100800 */
[----:B------:R-:W-:Y:S02]  /*ee70*/  PRMT R107, RZ, 0x7610, R107 ;  /* 0x00007610ff6b7816 */ /* 0x000fe4000000006b */
[----:B------:R-:W-:Y:S01]  /*ee80*/  LEA.HI.X.SX32 R115, R180, R70, 0x1, P6 ;  /* 0x00000046b4737211 */ /* 0x000fe200030f0eff */
[----:B------:R-:W-:Y:S01]  /*ee90*/  IMAD R187, R172, UR13, RZ ;  /* 0x0000000dacbb7c24 */ /* 0x000fe2000f8e02ff */
[----:B------:R-:W-:-:S03]  /*eea0*/  SEL R179, R75, R105, !P2 ;  /* 0x000000694bb37207 */ /* 0x000fc60005000000 */
[----:B------:R0:W4:Y:S01]  /*eeb0*/  @P1 LDG.E.U16 R107, desc[UR16][R114.64] ;  /* 0x00000010726b1981 */ /* 0x000122000c1e1500 */
[----:B------:R-:W-:Y:S02]  /*eec0*/  PRMT R180, RZ, 0x7610, R180 ;  /* 0x00007610ffb47816 */ /* 0x000fe400000000b4 */
[----:B--2---:R-:W-:Y:S01]  /*eed0*/  SEL R172, R75, R101, !P2 ;  /* 0x000000654bac7207 */ /* 0x004fe20005000000 */
[----:B---3--:R1:W-:Y:S04]  /*eee0*/  STL [R1+0x5a4], R104 ;  /* 0x0005a46801007387 */ /* 0x0083e80000100800 */
[----:B-1----:R-:W2:Y:S04]  /*eef0*/  LDL.LU R104, [R1+0x98] ;  /* 0x0000980001687983 */ /* 0x002ea80000300800 */
[----:B------:R1:W-:Y:S04]  /*ef00*/  STL [R1+0x110], R99 ;  /* 0x0001106301007387 */ /* 0x0003e80000100800 */
[----:B------:R-:W3:Y:S04]  /*ef10*/  LDL.LU R105, [R1+0xd8] ;  /* 0x0000d80001697983 */ /* 0x000ee80000300800 */
[----:B------:R-:W-:Y:S04]  /*ef20*/  STL [R1+0x134], R114 ;  /* 0x0001347201007387 */ /* 0x000fe80000100800 */
[----:B-1----:R-:W2:Y:S04]  /*ef30*/  LDL.LU.64 R98, [R1+0xb60] ;  /* 0x000b600001627983 */ /* 0x002ea80000300a00 */
[----:B------:R-:W-:Y:S04]  /*ef40*/  STL [R1+0x130], R115 ;  /* 0x0001307301007387 */ /* 0x000fe80000100800 */
[----:B----4-:R1:W-:Y:S02]  /*ef50*/  STL [R1+0x5a0], R100 ;  /* 0x0005a06401007387 */ /* 0x0103e40000100800 */
[----:B-1----:R-:W-:-:S04]  /*ef60*/  LEA R100, P6, R187, R71, 0x1 ;  /* 0x00000047bb647211 */ /* 0x002fc800078c08ff */
[----:B------:R-:W-:-:S05]  /*ef70*/  LEA.HI.X.SX32 R101, R187, R70, 0x1, P6 ;  /* 0x00000046bb657211 */ /* 0x000fca00030f0eff */
[----:B------:R-:W4:Y:S01]  /*ef80*/  @P1 LDG.E.U16 R180, desc[UR16][R100.64] ;  /* 0x0000001064b41981 */ /* 0x000f22000c1e1500 */
[----:B------:R-:W-:Y:S02]  /*ef90*/  IMAD R179, R179, UR13, RZ ;  /* 0x0000000db3b37c24 */ /* 0x000fe4000f8e02ff */
[----:B------:R-:W-:-:S03]  /*efa0*/  IMAD R187, R172, UR13, RZ ;  /* 0x0000000dacbb7c24 */ /* 0x000fc6000f8e02ff */
[----:B0-----:R-:W-:-:S04]  /*efb0*/  LEA R114, P6, R179, R71, 0x1 ;  /* 0x00000047b3727211 */ /* 0x001fc800078c08ff */
[----:B------:R-:W-:Y:S02]  /*efc0*/  LEA.HI.X.SX32 R115, R179, R70, 0x1, P6 ;  /* 0x00000046b3737211 */ /* 0x000fe400030f0eff */
[----:B------:R-:W-:Y:S02]  /*efd0*/  SEL R179, R75, R108, !P2 ;  /* 0x0000006c4bb37207 */ /* 0x000fe40005000000 */
[----:B------:R-:W-:Y:S01]  /*efe0*/  LEA R108, P6, R187, R71, 0x1 ;  /* 0x00000047bb6c7211 */ /* 0x000fe200078c08ff */
[----:B------:R0:W-:Y:S01]  /*eff0*/  STL [R1+0x59c], R107 ;  /* 0x00059c6b01007387 */ /* 0x0001e20000100800 */
[----:B------:R-:W-:Y:S02]  /*f000*/  PRMT R112, RZ, 0x7610, R112 ;  /* 0x00007610ff707816 */ /* 0x000fe40000000070 */
[----:B------:R-:W-:Y:S02]  /*f010*/  SEL R172, R75, R110, !P2 ;  /* 0x0000006e4bac7207 */ /* 0x000fe40005000000 */
[----:B------:R-:W-:-:S02]  /*f020*/  LEA.HI.X.SX32 R110, R187, R70, 0x1, P6 ;  /* 0x00000046bb6e7211 */ /* 0x000fc400030f0eff */
[----:B------:R1:W2:Y:S04]  /*f030*/  @P1 LDG.E.U16 R112, desc[UR16][R114.64] ;  /* 0x0000001072701981 */ /* 0x0002a8000c1e1500 */
[----:B0-----:R-:W2:Y:S04]  /*f040*/  LDL.LU R107, [R1+0xbc] ;  /* 0x0000bc00016b7983 */ /* 0x001ea80000300800 */
[----:B------:R-:W-:Y:S01]  /*f050*/  STL [R1+0x154], R100 ;  /* 0x0001546401007387 */ /* 0x000fe20000100800 */
[----:B------:R-:W-:-:S03]  /*f060*/  PRMT R106, RZ, 0x7610, R106 ;  /* 0x00007610ff6a7816 */ /* 0x000fc6000000006a */
[----:B------:R0:W-:Y:S04]  /*f070*/  STL [R1+0x150], R101 ;  /* 0x0001506501007387 */ /* 0x0001e80000100800 */
[----:B------:R1:W-:Y:S04]  /*f080*/  STL [R1+0x174], R114 ;  /* 0x0001747201007387 */ /* 0x0003e80000100800 */
[----:B0-----:R-:W2:Y:S04]  /*f090*/  LDL.LU.64 R100, [R1+0xb58] ;  /* 0x000b580001647983 */ /* 0x001ea80000300a00 */
[----:B------:R0:W-:Y:S01]  /*f0a0*/  STL [R1+0x170], R115 ;  /* 0x0001707301007387 */ /* 0x0001e20000100800 */
[----:B-1----:R-:W-:-:S03]  /*f0b0*/  @P1 IMAD.MOV.U32 R114, RZ, RZ, R108 ;  /* 0x000000ffff721224 */ /* 0x002fc600078e006c */
[----:B------:R-:W-:Y:S01]  /*f0c0*/  STL [R1+0x1b4], R108 ;  /* 0x0001b46c01007387 */ /* 0x000fe20000100800 */
[----:B0-----:R-:W-:-:S05]  /*f0d0*/  @P1 IMAD.MOV.U32 R115, RZ, RZ, R110 ;  /* 0x000000ffff731224 */ /* 0x001fca00078e006e */
[----:B------:R-:W2:Y:S01]  /*f0e0*/  @P1 LDG.E.U16 R106, desc[UR16][R114.64] ;  /* 0x00000010726a1981 */ /* 0x000ea2000c1e1500 */
[----:B------:R-:W-:Y:S01]  /*f0f0*/  IMAD R187, R172, UR13, RZ ;  /* 0x0000000dacbb7c24 */ /* 0x000fe2000f8e02ff */
[----:B------:R-:W-:Y:S02]  /*f100*/  PRMT R109, RZ, 0x7610, R109 ;  /* 0x00007610ff6d7816 */ /* 0x000fe4000000006d */
[----:B---3--:R-:W-:Y:S01]  /*f110*/  SEL R172, R75, R105, !P2 ;  /* 0x000000694bac7207 */ /* 0x008fe20005000000 */
[----:B----4-:R0:W-:Y:S02]  /*f120*/  STL [R1+0x598], R180 ;  /* 0x000598b401007387 */ /* 0x0101e40000100800 */
[----:B0-----:R-:W-:Y:S01]  /*f130*/  IMAD R180, R179, UR13, RZ ;  /* 0x0000000db3b47c24 */ /* 0x001fe2000f8e02ff */
[----:B--2---:R-:W-:-:S04]  /*f140*/  SEL R179, R75, R104, !P2 ;  /* 0x000000684bb37207 */ /* 0x004fc80005000000 */
[----:B------:R-:W-:-:S04]  /*f150*/  LEA R104, P6, R180, R71, 0x1 ;  /* 0x00000047b4687211 */ /* 0x000fc800078c08ff */
[----:B------:R-:W-:-:S05]  /*f160*/  LEA.HI.X.SX32 R105, R180, R70, 0x1, P6 ;  /* 0x00000046b4697211 */ /* 0x000fca00030f0eff */
[----:B------:R-:W2:Y:S04]  /*f170*/  @P1 LDG.E.U16 R109, desc[UR16][R104.64] ;  /* 0x00000010686d1981 */ /* 0x000ea8000c1e1500 */
[----:B------:R-:W-:Y:S04]  /*f180*/  STL [R1+0x1b0], R110 ;  /* 0x0001b06e01007387 */ /* 0x000fe80000100800 */
[----:B------:R-:W-:Y:S04]  /*f190*/  STL [R1+0x1d4], R104 ;  /* 0x0001d46801007387 */ /* 0x000fe80000100800 */
[----:B------:R-:W3:Y:S01]  /*f1a0*/  LDL.LU R114, [R1+0xf8] ;  /* 0x0000f80001727983 */ /* 0x000ee20000300800 */
[----:B------:R-:W-:-:S03]  /*f1b0*/  IMAD R188, R179, UR13, RZ ;  /* 0x0000000db3bc7c24 */ /* 0x000fc6000f8e02ff */
[----:B------:R-:W4:Y:S01]  /*f1c0*/  LDL.LU R115, [R1+0xdc] ;  /* 0x0000dc0001737983 */ /* 0x000f220000300800 */
[----:B------:R-:W-:Y:S02]  /*f1d0*/  SEL R179, R75, R107, !P2 ;  /* 0x0000006b4bb37207 */ /* 0x000fe40005000000 */
[----:B------:R-:W-:Y:S02]  /*f1e0*/  PRMT R111, RZ, 0x7610, R111 ;  /* 0x00007610ff6f7816 */ /* 0x000fe4000000006f */
[----:B------:R-:W-:Y:S01]  /*f1f0*/  PRMT R113, RZ, 0x7610, R113 ;  /* 0x00007610ff717816 */ /* 0x000fe20000000071 */
[----:B------:R0:W-:Y:S04]  /*f200*/  STL [R1+0x580], R106 ;  /* 0x0005806a01007387 */ /* 0x0001e80000100800 */
[----:B------:R1:W-:Y:S01]  /*f210*/  STL [R1+0x1d0], R105 ;  /* 0x0001d06901007387 */ /* 0x0003e20000100800 */
[----:B0-----:R-:W-:-:S04]  /*f220*/  LEA R106, P6, R187, R71, 0x1 ;  /* 0x00000047bb6a7211 */ /* 0x001fc800078c08ff */
[----:B------:R-:W-:Y:S01]  /*f230*/  LEA.HI.X.SX32 R107, R187, R70, 0x1, P6 ;  /* 0x00000046bb6b7211 */ /* 0x000fe200030f0eff */
[----:B------:R-:W-:Y:S01]  /*f240*/  STL [R1+0x1f4], R106 ;  /* 0x0001f46a01007387 */ /* 0x000fe20000100800 */
[----:B------:R-:W-:-:S03]  /*f250*/  LEA R108, P6, R188, R71, 0x1 ;  /* 0x00000047bc6c7211 */ /* 0x000fc600078c08ff */
[----:B-1----:R-:W3:Y:S04]  /*f260*/  LDL.LU.64 R104, [R1+0xb50] ;  /* 0x000b500001687983 */ /* 0x002ee80000300a00 */
[----:B------:R0:W-:Y:S04]  /*f270*/  STL [R1+0x1f0], R107 ;  /* 0x0001f06b01007387 */ /* 0x0001e80000100800 */
[----:B------:R-:W3:Y:S04]  /*f280*/  @P1 LDG.E.U16 R111, desc[UR16][R106.64] ;  /* 0x000000106a6f1981 */ /* 0x000ee8000c1e1500 */
[----:B------:R-:W-:Y:S04]  /*f290*/  STL [R1+0x584], R112 ;  /* 0x0005847001007387 */ /* 0x000fe80000100800 */
[----:B------:R-:W-:Y:S04]  /*f2a0*/  STL [R1+0x214], R108 ;  /* 0x0002146c01007387 */ /* 0x000fe80000100800 */
[----:B--2---:R1:W-:Y:S01]  /*f2b0*/  STL [R1+0x57c], R109 ;  /* 0x00057c6d01007387 */ /* 0x0043e20000100800 */
[----:B------:R-:W-:-:S02]  /*f2c0*/  IMAD R172, R172, UR13, RZ ;  /* 0x0000000dacac7c24 */ /* 0x000fc4000f8e02ff */
[----:B------:R-:W-:Y:S01]  /*f2d0*/  IMAD R179, R179, UR13, RZ ;  /* 0x0000000db3b37c24 */ /* 0x000fe2000f8e02ff */
[----:B0-----:R-:W2:Y:S01]  /*f2e0*/  LDL.LU.64 R106, [R1+0xb48] ;  /* 0x000b4800016a7983 */ /* 0x001ea20000300a00 */
[----:B-1----:R-:W-:-:S05]  /*f2f0*/  LEA.HI.X.SX32 R109, R188, R70, 0x1, P6 ;  /* 0x00000046bc6d7211 */ /* 0x002fca00030f0eff */
[----:B------:R-:W2:Y:S01]  /*f300*/  @P1 LDG.E.U16 R113, desc[UR16][R108.64] ;  /* 0x000000106c711981 */ /* 0x000ea2000c1e1500 */
[----:B------:R-:W-:-:S03]  /*f310*/  LEA R110, P6, R172, R71, 0x1 ;  /* 0x00000047ac6e7211 */ /* 0x000fc600078c08ff */
[----:B------:R-:W-:Y:S04]  /*f320*/  STL [R1+0x210], R109 ;  /* 0x0002106d01007387 */ /* 0x000fe80000100800 */
[----:B------:R-:W-:Y:S01]  /*f330*/  STL [R1+0x234], R110 ;  /* 0x0002346e01007387 */ /* 0x000fe20000100800 */
[----:B------:R-:W-:Y:S02]  /*f340*/  PRMT R117, RZ, 0x7610, R117 ;  /* 0x00007610ff757816 */ /* 0x000fe40000000075 */
[----:B------:R-:W-:Y:S01]  /*f350*/  PRMT R116, RZ, 0x7610, R116 ;  /* 0x00007610ff747816 */ /* 0x000fe20000000074 */
[----:B---3--:R0:W-:Y:S02]  /*f360*/  STL [R1+0x578], R111 ;  /* 0x0005786f01007387 */ /* 0x0081e40000100800 */
[----:B0-----:R-:W-:-:S02]  /*f370*/  LEA.HI.X.SX32 R111, R172, R70, 0x1, P6 ;  /* 0x00000046ac6f7211 */ /* 0x001fc400030f0eff */
[----:B------:R-:W-:-:S03]  /*f380*/  LEA R112, P6, R179, R71, 0x1 ;  /* 0x00000047b3707211 */ /* 0x000fc600078c08ff */
[----:B------:R-:W-:Y:S04]  /*f390*/  STL [R1+0x230], R111 ;  /* 0x0002306f01007387 */ /* 0x000fe80000100800 */
[----:B------:R-:W3:Y:S04]  /*f3a0*/  LDL.LU.64 R108, [R1+0xb40] ;  /* 0x000b4000016c7983 */ /* 0x000ee80000300a00 */
[----:B------:R-:W-:Y:S04]  /*f3b0*/  STL [R1+0x254], R112 ;  /* 0x0002547001007387 */ /* 0x000fe80000100800 */
[----:B------:R-:W3:Y:S04]  /*f3c0*/  @P1 LDG.E.U16 R117, desc[UR16][R110.64] ;  /* 0x000000106e751981 */ /* 0x000ee8000c1e1500 */
[----:B--2---:R0:W-:Y:S01]  /*f3d0*/  STL [R1+0x564], R113 ;  /* 0x0005647101007387 */ /* 0x0041e20000100800 */
[----:B------:R-:W1:Y:S01]  /*f3e0*/  S2R R102, SR_TID.X ;  /* 0x0000000000667919 */ /* 0x000e620000002100 */
[----:B------:R-:W-:-:S02]  /*f3f0*/  SEL R172, R75, R114, !P2 ;  /* 0x000000724bac7207 */ /* 0x000fc40005000000 */
[----:B0-----:R-:W-:Y:S01]  /*f400*/  LEA.HI.X.SX32 R113, R179, R70, 0x1, P6 ;  /* 0x00000046b3717211 */ /* 0x001fe200030f0eff */
[----:B------:R-:W2:Y:S04]  /*f410*/  LDL.LU.64 R110, [R1+0xb38] ;  /* 0x000b3800016e7983 */ /* 0x000ea80000300a00 */
[----:B------:R-:W2:Y:S01]  /*f420*/  @P1 LDG.E.U16 R116, desc[UR16][R112.64] ;  /* 0x0000001070741981 */ /* 0x000ea2000c1e1500 */
[C---:B------:R-:W-:Y:S01]  /*f430*/  LEA R66, P6, R171.reuse, R66, 0x1 ;  /* 0x00000042ab427211 */ /* 0x040fe200078c08ff */
[----:B------:R-:W-:Y:S01]  /*f440*/  @P3 IMAD.MOV.U32 R114, RZ, RZ, R0 ;  /* 0x000000ffff723224 */ /* 0x000fe200078e0000 */
[----:B------:R-:W-:Y:S02]  /*f450*/  PRMT R188, RZ, 0x7610, R188 ;  /* 0x00007610ffbc7816 */ /* 0x000fe400000000bc */
[----:B------:R-:W-:-:S02]  /*f460*/  LEA.HI.X.SX32 R67, R171, R67, 0x1, P6 ;  /* 0x00000043ab437211 */ /* 0x000fc400030f0eff */
[----:B----4-:R-:W-:Y:S01]  /*f470*/  SEL R171, R75, R115, !P2 ;  /* 0x000000734bab7207 */ /* 0x010fe20005000000 */
[----:B------:R-:W-:Y:S01]  /*f480*/  @P3 IMAD.MOV.U32 R115, RZ, RZ, R3 ;  /* 0x000000ffff733224 */ /* 0x000fe200078e0003 */
[----:B------:R0:W-:Y:S01]  /*f490*/  STL [R1+0x250], R113 ;  /* 0x0002507101007387 */ /* 0x0001e20000100800 */
[----:B------:R-:W-:Y:S01]  /*f4a0*/  IMAD R172, R172, UR13, RZ ;  /* 0x0000000dacac7c24 */ /* 0x000fe2000f8e02ff */
[----:B------:R-:W-:Y:S02]  /*f4b0*/  PLOP3.LUT P6, PT, PT, PT, UP1, 0x80, 0x8 ;  /* 0x000000000008781c */ /* 0x000fe40003fcf018 */
[----:B------:R-:W4:Y:S04]  /*f4c0*/  @P3 LDG.E.U16 R188, desc[UR16][R114.64] ;  /* 0x0000001072bc3981 */ /* 0x000f28000c1e1500 */
[----:B0-----:R-:W4:Y:S01]  /*f4d0*/  LDL.LU.64 R112, [R1+0xb30] ;  /* 0x000b300001707983 */ /* 0x001f220000300a00 */
[----:B-1----:R-:W-:-:S04]  /*f4e0*/  SHF.R.U32.HI R102, RZ, 0x6, R102 ;  /* 0x00000006ff667819 */ /* 0x002fc80000011666 */
[----:B------:R-:W-:Y:S02]  /*f4f0*/  SGXT.U32 R102, R102, 0x2 ;  /* 0x000000026666781a */ /* 0x000fe40000000000 */
[----:B------:R-:W-:Y:S01]  /*f500*/  PRMT R195, RZ, 0x7610, R195 ;  /* 0x00007610ffc37816 */ /* 0x000fe200000000c3 */
[----:B---3--:R0:W-:Y:S02]  /*f510*/  STL [R1+0x560], R117 ;  /* 0x0005607501007387 */ /* 0x0081e40000100800 */
[----:B0-----:R-:W-:-:S04]  /*f520*/  LOP3.LUT R117, R102, 0x8, RZ, 0xfc, !PT ;  /* 0x0000000866757812 */ /* 0x001fc800078efcff */
[----:B------:R-:W-:Y:S01]  /*f530*/  ISETP.LT.AND P3, PT, R117, UR20, P6 ;  /* 0x0000001475007c0c */ /* 0x000fe2000b761270 */
[----:B--2---:R0:W-:Y:S02]  /*f540*/  STL [R1+0x55c], R116 ;  /* 0x00055c7401007387 */ /* 0x0041e40000100800 */
[----:B0-----:R-:W-:-:S04]  /*f550*/  LEA R116, P5, R172, R71, 0x1 ;  /* 0x00000047ac747211 */ /* 0x001fc800078a08ff */
[----:B------:R-:W-:-:S05]  /*f560*/  LEA.HI.X.SX32 R117, R172, R70, 0x1, P5 ;  /* 0x00000046ac757211 */ /* 0x000fca00028f0eff */
[----:B------:R-:W2:Y:S01]  /*f570*/  @P1 LDG.E.U16 R195, desc[UR16][R116.64] ;  /* 0x0000001074c31981 */ /* 0x000ea2000c1e1500 */
[----:B------:R-:W-:-:S03]  /*f580*/  IMAD R171, R171, UR13, RZ ;  /* 0x0000000dabab7c24 */ /* 0x000fc6000f8e02ff */
[----:B------:R-:W-:Y:S04]  /*f590*/  STL [R1+0xa3c], R0 ;  /* 0x000a3c0001007387 */ /* 0x000fe80000100800 */
[----:B------:R-:W-:Y:S04]  /*f5a0*/  STL [R1+0xa38], R3 ;  /* 0x000a380301007387 */ /* 0x000fe80000100800 */
[----:B------:R-:W-:Y:S04]  /*f5b0*/  STL [R1+0x274], R116 ;  /* 0x0002747401007387 */ /* 0x000fe80000100800 */
[----:B------:R-:W3:Y:S04]  /*f5c0*/  LDL.LU.64 R114, [R1+0xb28] ;  /* 0x000b280001727983 */ /* 0x000ee80000300a00 */
[----:B----4-:R0:W-:Y:S02]  /*f5d0*/  STL [R1+0x39c], R188 ;  /* 0x00039cbc01007387 */ /* 0x0101e40000100800 */
[----:B0-----:R-:W-:-:S04]  /*f5e0*/  LEA R188, P6, R171, R71, 0x1 ;  /* 0x00000047abbc7211 */ /* 0x001fc800078c08ff */
[----:B------:R-:W-:Y:S01]  /*f5f0*/  LEA.HI.X.SX32 R194, R171, R70, 0x1, P6 ;  /* 0x00000046abc27211 */ /* 0x000fe200030f0eff */
[----:B------:R-:W-:Y:S04]  /*f600*/  STL [R1+0x294], R188 ;  /* 0x000294bc01007387 */ /* 0x000fe80000100800 */
[----:B------:R0:W-:Y:S01]  /*f610*/  STL [R1+0x270], R117 ;  /* 0x0002707501007387 */ /* 0x0001e20000100800 */
[----:B------:R-:W-:-:S03]  /*f620*/  PRMT R187, RZ, 0x7610, R187 ;  /* 0x00007610ffbb7816 */ /* 0x000fc600000000bb */
[----:B0-----:R-:W4:Y:S04]  /*f630*/  LDL.LU.64 R116, [R1+0xb20] ;  /* 0x000b200001747983 */ /* 0x001f280000300a00 */
[----:B------:R-:W-:Y:S01]  /*f640*/  STL [R1+0x290], R194 ;  /* 0x000290c201007387 */ /* 0x000fe20000100800 */
[----:B------:R-:W-:-:S03]  /*f650*/  PRMT R183, RZ, 0x7610, R183 ;  /* 0x00007610ffb77816 */ /* 0x000fc600000000b7 */
[----:B--2---:R0:W-:Y:S02]  /*f660*/  STL [R1+0x558], R195 ;  /* 0x000558c301007387 */ /* 0x0041e40000100800 */
[----:B0-----:R-:W-:Y:S02]  /*f670*/  @P1 IMAD.MOV.U32 R195, RZ, RZ, R194 ;  /* 0x000000ffffc31224 */ /* 0x001fe400078e00c2 */
[----:B------:R-:W-:-:S05]  /*f680*/  @P1 IMAD.MOV.U32 R194, RZ, RZ, R188 ;  /* 0x000000ffffc21224 */ /* 0x000fca00078e00bc */
[----:B------:R0:W2:Y:S02]  /*f690*/  @P1 LDG.E.U16 R187, desc[UR16][R194.64] ;  /* 0x00000010c2bb1981 */ /* 0x0000a4000c1e1500 */
[----:B0-----:R-:W-:Y:S02]  /*f6a0*/  @P3 IMAD.MOV.U32 R194, RZ, RZ, R4 ;  /* 0x000000ffffc23224 */ /* 0x001fe400078e0004 */
[----:B------:R-:W-:-:S05]  /*f6b0*/  @P3 IMAD.MOV.U32 R195, RZ, RZ, R7 ;  /* 0x000000ffffc33224 */ /* 0x000fca00078e0007 */
[----:B------:R0:W3:Y:S01]  /*f6c0*/  @P3 LDG.E.U16 R183, desc[UR16][R194.64] ;  /* 0x00000010c2b73981 */ /* 0x0000e2000c1e1500 */
[C---:B------:R-:W-:Y:S02]  /*f6d0*/  ISETP.GT.U32.AND P6, PT, R72.reuse, R120, PT ;  /* 0x000000784800720c */ /* 0x040fe40003fc4070 */
[----:B------:R-:W-:Y:S02]  /*f6e0*/  ISETP.GT.U32.AND P5, PT, R72, R118, PT ;  /* 0x000000764800720c */ /* 0x000fe40003fa4070 */
[----:B------:R-:W-:Y:S01]  /*f6f0*/  SEL R68, R75, R68, !P2 ;  /* 0x000000444b447207 */ /* 0x000fe20005000000 */
[----:B------:R-:W-:Y:S01]  /*f700*/  STL [R1+0xa44], R4 ;  /* 0x000a440401007387 */ /* 0x000fe20000100800 */
[----:B------:R-:W-:-:S03]  /*f710*/  PLOP3.LUT P3, PT, PT, PT, UP1, 0x80, 0x8 ;  /* 0x000000000008781c */ /* 0x000fc60003f6f018 */
[----:B------:R-:W-:Y:S01]  /*f720*/  STL [R1+0xa40], R7 ;  /* 0x000a400701007387 */ /* 0x000fe20000100800 */
[----:B------:R-:W-:-:S03]  /*f730*/  IMAD R68, R68, UR13, RZ ;  /* 0x0000000d44447c24 */ /* 0x000fc6000f8e02ff */
[--C-:B------:R-:W-:Y:S01]  /*f740*/  @!P6 IMAD.IADD R120, R120, 0x1, -R72.reuse ;  /* 0x000000017878e824 */ /* 0x100fe200078e0a48 */
[----:B0-----:R-:W-:Y:S01]  /*f750*/  LOP3.LUT R194, R102, 0x20, RZ, 0xfc, !PT ;  /* 0x0000002066c27812 */ /* 0x001fe200078efcff */
[----:B------:R-:W-:Y:S01]  /*f760*/  @!P5 IMAD.IADD R118, R118, 0x1, -R72 ;  /* 0x000000017676d824 */ /* 0x000fe200078e0a48 */
[----:B------:R-:W-:Y:S02]  /*f770*/  PLOP3.LUT P5, PT, PT, PT, UP1, 0x80, 0x8 ;  /* 0x000000000008781c */ /* 0x000fe40003faf018 */
[----:B------:R-:W-:Y:S02]  /*f780*/  PRMT R184, RZ, 0x7610, R184 ;  /* 0x00007610ffb87816 */ /* 0x000fe400000000b8 */
[----:B------:R-:W-:Y:S02]  /*f790*/  PRMT R180, RZ, 0x7610, R180 ;  /* 0x00007610ffb47816 */ /* 0x000fe400000000b4 */
[----:B------:R-:W-:Y:S02]  /*f7a0*/  PRMT R179, RZ, 0x7610, R179 ;  /* 0x00007610ffb37816 */ /* 0x000fe400000000b3 */
[----:B------:R-:W-:Y:S01]  /*f7b0*/  PRMT R175, RZ, 0x7610, R175 ;  /* 0x00007610ffaf7816 */ /* 0x000fe200000000af */
[----:B--2---:R0:W-:Y:S02]  /*f7c0*/  STL [R1+0x544], R187 ;  /* 0x000544bb01007387 */ /* 0x0041e40000100800 */
[----:B0-----:R-:W-:-:S04]  /*f7d0*/  LOP3.LUT R187, R102, 0x10, RZ, 0xfc, !PT ;  /* 0x0000001066bb7812 */ /* 0x001fc800078efcff */
[----:B------:R-:W-:Y:S02]  /*f7e0*/  ISETP.LT.AND P6, PT, R187, UR20, P3 ;  /* 0x00000014bb007c0c */ /* 0x000fe40009fc1270 */
[C---:B------:R-:W-:Y:S01]  /*f7f0*/  LEA R187, P4, R68.reuse, R71, 0x1 ;  /* 0x0000004744bb7211 */ /* 0x040fe200078808ff */
[----:B---3--:R0:W-:Y:S01]  /*f800*/  STL [R1+0x398], R183 ;  /* 0x000398b701007387 */ /* 0x0081e20000100800 */
[----:B------:R-:W-:Y:S02]  /*f810*/  PLOP3.LUT P3, PT, PT, PT, UP1, 0x80, 0x8 ;  /* 0x000000000008781c */ /* 0x000fe40003f6f018 */
[----:B------:R-:W-:Y:S02]  /*f820*/  LEA.HI.X.SX32 R188, R68, R70, 0x1, P4 ;  /* 0x0000004644bc7211 */ /* 0x000fe400020f0eff */
[----:B------:R-:W-:Y:S02]  /*f830*/  ISETP.LT.AND P3, PT, R194, UR20, P3 ;  /* 0x00000014c2007c0c */ /* 0x000fe40009f61270 */
[----:B0-----:R-:W-:Y:S01]  /*f840*/  LOP3.LUT R183, R102, 0x18, RZ, 0xfc, !PT ;  /* 0x0000001866b77812 */ /* 0x001fe200078efcff */
[----:B------:R-:W-:-:S02]  /*f850*/  @P1 IMAD.MOV.U32 R194, RZ, RZ, R187 ;  /* 0x000000ffffc21224 */ /* 0x000fc400078e00bb */
[----:B------:R-:W-:Y:S01]  /*f860*/  @P1 IMAD.MOV.U32 R195, RZ, RZ, R188 ;  /* 0x000000ffffc31224 */ /* 0x000fe200078e00bc */
[----:B------:R-:W-:Y:S02]  /*f870*/  ISETP.LT.AND P5, PT, R183, UR20, P5 ;  /* 0x00000014b7007c0c */ /* 0x000fe4000afa1270 */
[----:B------:R-:W-:Y:S02]  /*f880*/  LOP3.LUT R183, R102, 0x28, RZ, 0xfc, !PT ;  /* 0x0000002866b77812 */ /* 0x000fe400078efcff */
[----:B------:R0:W2:Y:S01]  /*f890*/  @P1 LDG.E.U16 R184, desc[UR16][R194.64] ;  /* 0x00000010c2b81981 */ /* 0x0000a2000c1e1500 */
[----:B------:R-:W-:-:S04]  /*f8a0*/  PLOP3.LUT P4, PT, PT, PT, UP1, 0x80, 0x8 ;  /* 0x000000000008781c */ /* 0x000fc80003f8f018 */
[----:B------:R-:W-:Y:S01]  /*f8b0*/  ISETP.LT.AND P4, PT, R183, UR20, P4 ;  /* 0x00000014b7007c0c */ /* 0x000fe2000a781270 */
[----:B0-----:R-:W-:Y:S02]  /*f8c0*/  @P6 IMAD.MOV.U32 R194, RZ, RZ, R8 ;  /* 0x000000ffffc26224 */ /* 0x001fe400078e0008 */
[----:B------:R-:W-:-:S05]  /*f8d0*/  @P6 IMAD.MOV.U32 R195, RZ, RZ, R11 ;  /* 0x000000ffffc36224 */ /* 0x000fca00078e000b */
[----:B------:R0:W3:Y:S02]  /*f8e0*/  @P6 LDG.E.U16 R180, desc[UR16][R194.64] ;  /* 0x00000010c2b46981 */ /* 0x0000e4000c1e1500 */
[----:B0-----:R-:W-:Y:S02]  /*f8f0*/  @P5 IMAD.MOV.U32 R194, RZ, RZ, R12 ;  /* 0x000000ffffc25224 */ /* 0x001fe400078e000c */
[----:B------:R-:W-:-:S05]  /*f900*/  @P5 IMAD.MOV.U32 R195, RZ, RZ, R15 ;  /* 0x000000ffffc35224 */ /* 0x000fca00078e000f */
[----:B------:R0:W2:Y:S01]  /*f910*/  @P5 LDG.E.U16 R179, desc[UR16][R194.64] ;  /* 0x00000010c2b35981 */ /* 0x0000a2000c1e1500 */
[----:B------:R-:W-:Y:S01]  /*f920*/  PRMT R68, RZ, 0x7610, R68 ;  /* 0x00007610ff447816 */ /* 0x000fe20000000044 */
[----:B0-----:R-:W-:Y:S02]  /*f930*/  @P3 IMAD.MOV.U32 R194, RZ, RZ, R16 ;  /* 0x000000ffffc23224 */ /* 0x001fe400078e0010 */
[----:B------:R-:W-:-:S05]  /*f940*/  @P3 IMAD.MOV.U32 R195, RZ, RZ, R19 ;  /* 0x000000ffffc33224 */ /* 0x000fca00078e0013 */
[----:B------:R0:W2:Y:S02]  /*f950*/  @P3 LDG.E.U16 R175, desc[UR16][R194.64] ;  /* 0x00000010c2af3981 */ /* 0x0000a4000c1e1500 */
[----:B0-----:R-:W-:Y:S02]  /*f960*/  @P4 IMAD.MOV.U32 R194, RZ, RZ, R20 ;  /* 0x000000ffffc24224 */ /* 0x001fe400078e0014 */
[----:B------:R-:W-:-:S05]  /*f970*/  @P4 IMAD.MOV.U32 R195, RZ, RZ, R23 ;  /* 0x000000ffffc34224 */ /* 0x000fca00078e0017 */
[----:B------:R-:W2:Y:S01]  /*f980*/  @P4 LDG.E.U16 R68, desc[UR16][R194.64] ;  /* 0x00000010c2444981 */ /* 0x000ea2000c1e1500 */
[----:B------:R-:W-:-:S03]  /*f990*/  ISETP.GT.U32.AND P5, PT, R72, R124, PT ;  /* 0x0000007c4800720c */ /* 0x000fc60003fa4070 */
[----:B------:R-:W-:Y:S01]  /*f9a0*/  STL [R1+0x2b4], R187 ;  /* 0x0002b4bb01007387 */ /* 0x000fe20000100800 */
[----:B------:R-:W-:-:S03]  /*f9b0*/  ISETP.GT.U32.AND P6, PT, R72, R122, PT ;  /* 0x0000007a4800720c */ /* 0x000fc60003fc4070 */
[----:B------:R-:W-:Y:S04]  /*f9c0*/  STL [R1+0x2b0], R188 ;  /* 0x0002b0bc01007387 */ /* 0x000fe80000100800 */
[----:B------:R-:W-:Y:S04]  /*f9d0*/  STL [R1+0xa4c], R8 ;  /* 0x000a4c0801007387 */ /* 0x000fe80000100800 */
[----:B------:R-:W-:Y:S04]  /*f9e0*/  STL [R1+0xa48], R11 ;  /* 0x000a480b01007387 */ /* 0x000fe80000100800 */
[----:B------:R-:W-:Y:S01]  /*f9f0*/  STL [R1+0xa54], R12 ;  /* 0x000a540c01007387 */ /* 0x000fe20000100800 */
[----:B------:R-:W-:-:S03]  /*fa00*/  SEL R69, R75, R69, !P2 ;  /* 0x000000454b457207 */ /* 0x000fc60005000000 */
[----:B------:R-:W-:Y:S01]  /*fa10*/  STL [R1+0xa50], R15 ;  /* 0x000a500f01007387 */ /* 0x000fe20000100800 */
[----:B------:R-:W-:-:S03]  /*fa20*/  ISETP.GT.U32.AND P3, PT, R72, R126, PT ;  /* 0x0000007e4800720c */ /* 0x000fc60003f64070 */
[----:B------:R-:W-:Y:S04]  /*fa30*/  STL [R1+0xa5c], R16 ;  /* 0x000a5c1001007387 */ /* 0x000fe80000100800 */
[----:B------:R-:W-:Y:S01]  /*fa40*/  STL [R1+0xa58], R19 ;  /* 0x000a581301007387 */ /* 0x000fe20000100800 */
[----:B------:R-:W-:-:S03]  /*fa50*/  PLOP3.LUT P4, PT, PT, PT, UP1, 0x80, 0x8 ;  /* 0x000000000008781c */ /* 0x000fc60003f8f018 */
[----:B------:R-:W-:Y:S04]  /*fa60*/  STL [R1+0xa64], R20 ;  /* 0x000a641401007387 */ /* 0x000fe80000100800 */
[----:B------:R-:W-:Y:S01]  /*fa70*/  STL [R1+0xa60], R23 ;  /* 0x000a601701007387 */ /* 0x000fe20000100800 */
[----:B------:R-:W-:Y:S02]  /*fa80*/  IMAD R69, R69, UR13, RZ ;  /* 0x0000000d45457c24 */ /* 0x000fe4000f8e02ff */
[--C-:B------:R-:W-:Y:S01]  /*fa90*/  @!P5 IMAD.IADD R124, R124, 0x1, -R72.reuse ;  /* 0x000000017c7cd824 */ /* 0x100fe200078e0a48 */
[----:B------:R-:W-:Y:S01]  /*faa0*/  PLOP3.LUT P5, PT, PT, PT, UP1, 0x80, 0x8 ;  /* 0x000000000008781c */ /* 0x000fe20003faf018 */
[----:B------:R-:W-:Y:S01]  /*fab0*/  @!P6 IMAD.IADD R122, R122, 0x1, -R72 ;  /* 0x000000017a7ae824 */ /* 0x000fe200078e0a48 */
[----:B------:R-:W-:Y:S01]  /*fac0*/  PRMT R176, RZ, 0x7610, R176 ;  /* 0x00007610ffb07816 */ /* 0x000fe200000000b0 */
[----:B------:R-:W-:Y:S01]  /*fad0*/  @!P3 IMAD.IADD R126, R126, 0x1, -R72 ;  /* 0x000000017e7eb824 */ /* 0x000fe200078e0a48 */
[----:B------:R-:W-:-:S02]  /*fae0*/  PLOP3.LUT P3, PT, PT, PT, UP1, 0x80, 0x8 ;  /* 0x000000000008781c */ /* 0x000fc40003f6f018 */
[----:B------:R-:W-:Y:S02]  /*faf0*/  PRMT R172, RZ, 0x7610, R172 ;  /* 0x00007610ffac7816 */ /* 0x000fe400000000ac */
[----:B------:R-:W-:Y:S02]  /*fb00*/  PRMT R171, RZ, 0x7610, R171 ;  /* 0x00007610ffab7816 */ /* 0x000fe400000000ab */
[----:B------:R-:W-:Y:S01]  /*fb10*/  PRMT R74, RZ, 0x7610, R74 ;  /* 0x00007610ff4a7816 */ /* 0x000fe2000000004a */
[----:B--2---:R0:W-:Y:S04]  /*fb20*/  STL [R1+0x524], R68 ;  /* 0x0005244401007387 */ /* 0x0041e80000100800 */
[----:B------:R1:W-:Y:S01]  /*fb30*/  STL [R1+0x520], R175 ;  /* 0x000520af01007387 */ /* 0x0003e20000100800 */
[----:B0-----:R-:W-:-:S04]  /*fb40*/  LOP3.LUT R68, R102, 0x30, RZ, 0xfc, !PT ;  /* 0x0000003066447812 */ /* 0x001fc800078efcff */
[----:B------:R-:W-:Y:S02]  /*fb50*/  ISETP.LT.AND P4, PT, R68, UR20, P4 ;  /* 0x0000001444007c0c */ /* 0x000fe4000a781270 */
[C---:B-1----:R-:W-:Y:S02]  /*fb60*/  LOP3.LUT R175, R102.reuse, 0x38, RZ, 0xfc, !PT ;  /* 0x0000003866af7812 */ /* 0x042fe400078efcff */
[----:B------:R-:W-:Y:S01]  /*fb70*/  LEA R68, P6, R69, R71, 0x1 ;  /* 0x0000004745447211 */ /* 0x000fe200078c08ff */
[----:B------:R-:W-:Y:S01]  /*fb80*/  STL [R1+0x540], R184 ;  /* 0x000540b801007387 */ /* 0x000fe20000100800 */
[----:B------:R-:W-:Y:S02]  /*fb90*/  ISETP.LT.AND P5, PT, R175, UR20, P5 ;  /* 0x00000014af007c0c */ /* 0x000fe4000afa1270 */
[----:B------:R-:W-:Y:S01]  /*fba0*/  LEA.HI.X.SX32 R69, R69, R70, 0x1, P6 ;  /* 0x0000004645457211 */ /* 0x000fe200030f0eff */
[----:B---3--:R-:W-:Y:S04]  /*fbb0*/  STL [R1+0x53c], R180 ;  /* 0x00053cb401007387 */ /* 0x008fe80000100800 */
[----:B------:R0:W-:Y:S04]  /*fbc0*/  STL [R1+0x538], R179 ;  /* 0x000538b301007387 */ /* 0x0001e80000100800 */
[----:B------:R1:W-:Y:S04]  /*fbd0*/  STL [R1+0x2d4], R68 ;  /* 0x0002d44401007387 */ /* 0x0003e80000100800 */
[----:B------:R1:W2:Y:S01]  /*fbe0*/  @P1 LDG.E.U16 R176, desc[UR16][R68.64] ;  /* 0x0000001044b01981 */ /* 0x0002a2000c1e1500 */
[----:B0-----:R-:W-:-:S03]  /*fbf0*/  LOP3.LUT R179, R102, 0x40, RZ, 0xfc, !PT ;  /* 0x0000004066b37812 */ /* 0x001fc600078efcff */
[----:B------:R0:W-:Y:S01]  /*fc00*/  STL [R1+0x2d0], R69 ;  /* 0x0002d04501007387 */ /* 0x0001e20000100800 */
[----:B------:R-:W-:Y:S01]  /*fc10*/  ISETP.LT.AND P3, PT, R179, UR20, P3 ;  /* 0x00000014b3007c0c */ /* 0x000fe20009f61270 */
[----:B-1----:R-:W-:Y:S02]  /*fc20*/  @P4 IMAD.MOV.U32 R68, RZ, RZ, R24 ;  /* 0x000000ffff444224 */ /* 0x002fe400078e0018 */
[----:B0-----:R-:W-:Y:S01]  /*fc30*/  @P4 IMAD.MOV.U32 R69, RZ, RZ, R27 ;  /* 0x000000ffff454224 */ /* 0x001fe200078e001b */
[----:B------:R-:W-:Y:S04]  /*fc40*/  STL [R1+0xa6c], R24 ;  /* 0x000a6c1801007387 */ /* 0x000fe80000100800 */
[----:B------:R0:W3:Y:S04]  /*fc50*/  @P4 LDG.E.U16 R172, desc[UR16][R68.64] ;  /* 0x0000001044ac4981 */ /* 0x0000e8000c1e1500 */
[----:B------:R-:W-:Y:S04]  /*fc60*/  STL [R1+0xa68], R27 ;  /* 0x000a681b01007387 */ /* 0x000fe80000100800 */
[----:B------:R-:W-:Y:S01]  /*fc70*/  STL.S16 [R1+0x500], R171 ;  /* 0x000500ab01007387 */ /* 0x000fe20000100600 */
[----:B0-----:R-:W-:-:S02]  /*fc80*/  @P5 IMAD.MOV.U32 R68, RZ, RZ, R28 ;  /* 0x000000ffff445224 */ /* 0x001fc400078e001c */
[----:B------:R-:W-:Y:S01]  /*fc90*/  @P5 IMAD.MOV.U32 R69, RZ, RZ, R31 ;  /* 0x000000ffff455224 */ /* 0x000fe200078e001f */
[----:B------:R-:W-:Y:S04]  /*fca0*/  STL [R1+0xa74], R28 ;  /* 0x000a741c01007387 */ /* 0x000fe80000100800 */
[----:B------:R-:W-:Y:S04]  /*fcb0*/  STL [R1+0xa70], R31 ;  /* 0x000a701f01007387 */ /* 0x000fe80000100800 */
[----:B------:R0:W2:Y:S04]  /*fcc0*/  @P5 LDG.E.U16 R74, desc[UR16][R68.64] ;  /* 0x00000010444a5981 */ /* 0x0000a8000c1e1500 */
[----:B------:R-:W-:Y:S04]  /*fcd0*/  STL [R1+0xa7c], R32 ;  /* 0x000a7c2001007387 */ /* 0x000fe80000100800 */
[----:B------:R1:W-:Y:S01]  /*fce0*/  STL [R1+0xa78], R35 ;  /* 0x000a782301007387 */ /* 0x0003e20000100800 */
[----:B0-----:R-:W-:-:S03]  /*fcf0*/  @P3 IMAD.MOV.U32 R69, RZ, RZ, R35 ;  /* 0x000000ffff453224 */ /* 0x001fc600078e0023 */
[----:B-1----:R-:W2:Y:S01]  /*fd00*/  LDL.LU R35, [R1+0x500] ;  /* 0x0005000001237983 */ /* 0x002ea20000300800 */
[----:B------:R-:W-:Y:S01]  /*fd10*/  @P3 IMAD.MOV.U32 R68, RZ, RZ, R32 ;  /* 0x000000ffff443224 */ /* 0x000fe200078e0020 */
[----:B------:R-:W-:Y:S02]  /*fd20*/  LOP3.LUT R175, R102, 0x48, RZ, 0xfc, !PT ;  /* 0x0000004866af7812 */ /* 0x000fe400078efcff */
[----:B------:R-:W-:Y:S02]  /*fd30*/  PLOP3.LUT P6, PT, PT, PT, UP1, 0x80, 0x8 ;  /* 0x000000000008781c */ /* 0x000fe40003fcf018 */
[----:B--2---:R0:W2:Y:S02]  /*fd40*/  @P3 LDG.E.U16 R35, desc[UR16][R68.64] ;  /* 0x0000001044233981 */ /* 0x0040a4000c1e1500 */
[----:B------:R-:W-:Y:S02]  /*fd50*/  ISETP.LT.AND P6, PT, R175, UR20, P6 ;  /* 0x00000014af007c0c */ /* 0x000fe4000b7c1270 */
[----:B------:R-:W-:-:S02]  /*fd60*/  PLOP3.LUT P3, PT, PT, PT, UP1, 0x80, 0x8 ;  /* 0x000000000008781c */ /* 0x000fc40003f6f018 */
[----:B------:R-:W-:Y:S02]  /*fd70*/  PRMT R32, RZ, 0x7610, R32 ;  /* 0x00007610ff207816 */ /* 0x000fe40000000020 */
[----:B------:R-:W-:-:S07]  /*fd80*/  PRMT R73, RZ, 0x7610, R73 ;  /* 0x00007610ff497816 */ /* 0x000fce0000000049 */
[----:B0-----:R-:W-:Y:S02]  /*fd90*/  @P6 IMAD.MOV.U32 R68, RZ, RZ, R36 ;  /* 0x000000ffff446224 */ /* 0x001fe400078e0024 */
[----:B------:R-:W-:-:S05]  /*fda0*/  @P6 IMAD.MOV.U32 R69, RZ, RZ, R39 ;  /* 0x000000ffff456224 */ /* 0x000fca00078e0027 */
[----:B------:R0:W3:Y:S04]  /*fdb0*/  @P6 LDG.E.U16 R32, desc[UR16][R68.64] ;  /* 0x0000001044206981 */ /* 0x0000e8000c1e1500 */
[----:B--2---:R-:W-:Y:S04]  /*fdc0*/  STL [R1+0xad4], R35 ;  /* 0x000ad42301007387 */ /* 0x004fe80000100800 */
[----:B------:R1:W-:Y:S02]  /*fdd0*/  STL [R1+0x504], R74 ;  /* 0x0005044a01007387 */ /* 0x0003e40000100800 */
[----:B-1----:R-:W-:-:S04]  /*fde0*/  LOP3.LUT R74, R102, 0x50, RZ, 0xfc, !PT ;  /* 0x00000050664a7812 */ /* 0x002fc800078efcff */
[----:B------:R-:W-:-:S13]  /*fdf0*/  ISETP.LT.AND P3, PT, R74, UR20, P3 ;  /* 0x000000144a007c0c */ /* 0x000fda0009f61270 */
[----:B0-----:R-:W-:Y:S02]  /*fe00*/  @P3 IMAD.MOV.U32 R68, RZ, RZ, R40 ;  /* 0x000000ffff443224 */ /* 0x001fe400078e0028 */
[----:B------:R-:W-:-:S05]  /*fe10*/  @P3 IMAD.MOV.U32 R69, RZ, RZ, R43 ;  /* 0x000000ffff453224 */ /* 0x000fca00078e002b */
[----:B------:R-:W2:Y:S04]  /*fe20*/  @P3 LDG.E.U16 R73, desc[UR16][R68.64] ;  /* 0x0000001044493981 */ /* 0x000ea8000c1e1500 */
[----:B------:R-:W-:Y:S04]  /*fe30*/  STL [R1+0xa84], R36 ;  /* 0x000a842401007387 */ /* 0x000fe80000100800 */
[----:B------:R-:W-:Y:S04]  /*fe40*/  STL [R1+0xa80], R39 ;  /* 0x000a802701007387 */ /* 0x000fe80000100800 */
[----:B------:R-:W-:Y:S04]  /*fe50*/  STL [R1+0x518], R176 ;  /* 0x000518b001007387 */ /* 0x000fe80000100800 */
[----:B---3--:R-:W-:Y:S01]  /*fe60*/  STL [R1+0x51c], R172 ;  /* 0x00051cac01007387 */ /* 0x008fe20000100800 */
[----:B------:R-:W-:-:S03]  /*fe70*/  PLOP3.LUT P3, PT, PT, PT, UP1, 0x80, 0x8 ;  /* 0x000000000008781c */ /* 0x000fc60003f6f018 */
[----:B------:R-:W-:Y:S04]  /*fe80*/  STL [R1+0xa8c], R40 ;  /* 0x000a8c2801007387 */ /* 0x000fe80000100800 */
[----:B------:R-:W-:Y:S01]  /*fe90*/  STL [R1+0xa88], R43 ;  /* 0x000a882b01007387 */ /* 0x000fe20000100800 */
[----:B------:R-:W-:-:S03]  /*fea0*/  PRMT R56, RZ, 0x7610, R56 ;  /* 0x00007610ff387816 */ /* 0x000fc60000000038 */
[----:B--2---:R0:W-:Y:S02]  /*feb0*/  STL [R1+0x4f8], R73 ;  /* 0x0004f84901007387 */ /* 0x0041e40000100800 */
[----:B0-----:R-:W-:-:S04]  /*fec0*/  LOP3.LUT R73, R102, 0x58, RZ, 0xfc, !PT ;  /* 0x0000005866497812 */ /* 0x001fc800078efcff */
[----:B------:R-:W-:-:S13]  /*fed0*/  ISETP.LT.AND P3, PT, R73, UR20, P3 ;  /* 0x0000001449007c0c */ /* 0x000fda0009f61270 */
[----:B------:R-:W-:Y:S02]  /*fee0*/  @P3 IMAD.MOV.U32 R68, RZ, RZ, R44 ;  /* 0x000000ffff443224 */ /* 0x000fe400078e002c */
[----:B------:R-:W-:-:S05]  /*fef0*/  @P3 IMAD.MOV.U32 R69, RZ, RZ, R47 ;  /* 0x000000ffff453224 */ /* 0x000fca00078e002f */
[----:B------:R-:W2:Y:S01]  /*ff00*/  @P3 LDG.E.U16 R56, desc[UR16][R68.64] ;  /* 0x0000001044383981 */ /* 0x000ea2000c1e1500 */
        /* <DEDUP_REMOVED lines=33> */
[----:B------:R-:W-:Y:S02]  /*10120*/  PRMT R43, RZ, 0x7610, R43 ;  /* 0x00007610ff2b7816 */ /* 0x000fe4000000002b */
[----:B------:R-:W-:Y:S01]  /*10130*/  PRMT R35, RZ, 0x7610, R35 ;  /* 0x00007610ff237816 */ /* 0x000fe20000000023 */
[----:B--2---:R0:W-:Y:S02]  /*10140*/  STL [R1+0x4d8], R36 ;  /* 0x0004d82401007387 */ /* 0x0041e40000100800 */
[----:B0-----:R-:W-:-:S04]  /*10150*/  LOP3.LUT R36, R102, 0x78, RZ, 0xfc, !PT ;  /* 0x0000007866247812 */ /* 0x001fc800078efcff */
[----:B------:R-:W-:Y:S02]  /*10160*/  ISETP.LT.AND P3, PT, R36, UR20, P3 ;  /* 0x0000001424007c0c */ /* 0x000fe40009f61270 */
[----:B------:R-:W-:-:S11]  /*10170*/  LOP3.LUT R36, R102, 0x4, RZ, 0xfc, !PT ;  /* 0x0000000466247812 */ /* 0x000fd600078efcff */
[----:B------:R-:W-:Y:S02]  /*10180*/  @P3 IMAD.MOV.U32 R68, RZ, RZ, R63 ;  /* 0x000000ffff443224 */ /* 0x000fe400078e003f */
[----:B------:R-:W-:-:S05]  /*10190*/  @P3 IMAD.MOV.U32 R69, RZ, RZ, R64 ;  /* 0x000000ffff453224 */ /* 0x000fca00078e0040 */
[----:B------:R0:W2:Y:S01]  /*101a0*/  @P3 LDG.E.U16 R43, desc[UR16][R68.64] ;  /* 0x00000010442b3981 */ /* 0x0000a2000c1e1500 */
[----:B------:R-:W-:-:S04]  /*101b0*/  PLOP3.LUT P3, PT, PT, PT, UP1, 0x80, 0x8 ;  /* 0x000000000008781c */ /* 0x000fc80003f6f018 */
[----:B------:R-:W-:-:S13]  /*101c0*/  ISETP.LT.AND P3, PT, R36, UR20, P3 ;  /* 0x0000001424007c0c */ /* 0x000fda0009f61270 */
[----:B0-----:R-:W-:Y:S02]  /*101d0*/  @P3 IMAD.MOV.U32 R68, RZ, RZ, R2 ;  /* 0x000000ffff443224 */ /* 0x001fe400078e0002 */
[----:B------:R-:W-:-:S05]  /*101e0*/  @P3 IMAD.MOV.U32 R69, RZ, RZ, R5 ;  /* 0x000000ffff453224 */ /* 0x000fca00078e0005 */
[----:B------:R-:W3:Y:S04]  /*101f0*/  @P3 LDG.E.U16 R35, desc[UR16][R68.64] ;  /* 0x0000001044233981 */ /* 0x000ee8000c1e1500 */
[----:B------:R-:W-:Y:S04]  /*10200*/  STL [R1+0xab4], R63 ;  /* 0x000ab43f01007387 */ /* 0x000fe80000100800 */
[----:B------:R-:W-:Y:S01]  /*10210*/  STL [R1+0xab0], R64 ;  /* 0x000ab04001007387 */ /* 0x000fe20000100800 */
[----:B------:R-:W-:Y:S02]  /*10220*/  PLOP3.LUT P3, PT, PT, PT, UP1, 0x80, 0x8 ;  /* 0x000000000008781c */ /* 0x000fe40003f6f018 */
[----:B------:R-:W-:Y:S01]  /*10230*/  PRMT R28, RZ, 0x7610, R28 ;  /* 0x00007610ff1c7816 */ /* 0x000fe2000000001c */
[----:B--2---:R-:W-:Y:S04]  /*10240*/  STL [R1+0xadc], R43 ;  /* 0x000adc2b01007387 */ /* 0x004fe80000100800 */
[----:B------:R-:W-:Y:S04]  /*10250*/  STL [R1+0xabc], R2 ;  /* 0x000abc0201007387 */ /* 0x000fe80000100800 */
[----:B------:R-:W-:Y:S04]  /*10260*/  STL [R1+0xab8], R5 ;  /* 0x000ab80501007387 */ /* 0x000fe80000100800 */
[----:B---3--:R0:W-:Y:S02]  /*10270*/  STL [R1+0x4c0], R35 ;  /* 0x0004c02301007387 */ /* 0x0081e40000100800 */
[----:B0-----:R-:W-:-:S04]  /*10280*/  LOP3.LUT R35, R102, 0xc, RZ, 0xfc, !PT ;  /* 0x0000000c66237812 */ /* 0x001fc800078efcff */
[----:B------:R-:W-:Y:S01]  /*10290*/  ISETP.LT.AND P3, PT, R35, UR20, P3 ;  /* 0x0000001423007c0c */ /* 0x000fe20009f61270 */
[----:B------:R0:W-:-:S12]  /*102a0*/  STL [R1+0xae0], R6 ;  /* 0x000ae00601007387 */ /* 0x0001d80000100800 */
[----:B------:R-:W-:Y:S02]  /*102b0*/  @P3 IMAD.MOV.U32 R68, RZ, RZ, R6 ;  /* 0x000000ffff443224 */ /* 0x000fe400078e0006 */
[----:B------:R-:W-:Y:S01]  /*102c0*/  @P3 IMAD.MOV.U32 R69, RZ, RZ, R9 ;  /* 0x000000ffff453224 */ /* 0x000fe200078e0009 */
[----:B0-----:R-:W-:-:S04]  /*102d0*/  LOP3.LUT R6, R102, 0x14, RZ, 0xfc, !PT ;  /* 0x0000001466067812 */ /* 0x001fc800078efcff */
[----:B------:R0:W2:Y:S01]  /*102e0*/  @P3 LDG.E.U16 R28, desc[UR16][R68.64] ;  /* 0x00000010441c3981 */ /* 0x0000a2000c1e1500 */
[----:B------:R-:W-:-:S04]  /*102f0*/  PLOP3.LUT P3, PT, PT, PT, UP1, 0x80, 0x8 ;  /* 0x000000000008781c */ /* 0x000fc80003f6f018 */
[----:B------:R-:W-:Y:S01]  /*10300*/  ISETP.LT.AND P3, PT, R6, UR20, P3 ;  /* 0x0000001406007c0c */ /* 0x000fe20009f61270 */
[----:B------:R1:W-:Y:S01]  /*10310*/  STL [R1+0xac0], R9 ;  /* 0x000ac00901007387 */ /* 0x0003e20000100800 */
[----:B------:R-:W-:Y:S02]  /*10320*/  LOP3.LUT R6, R102, 0x1c, RZ, 0xfc, !PT ;  /* 0x0000001c66067812 */ /* 0x000fe400078efcff */
[----:B-1----:R-:W-:-:S09]  /*10330*/  PRMT R9, RZ, 0x7610, R9 ;  /* 0x00007610ff097816 */ /* 0x002fd20000000009 */
[----:B0-----:R-:W-:Y:S02]  /*10340*/  @P3 IMAD.MOV.U32 R68, RZ, RZ, R10 ;  /* 0x000000ffff443224 */ /* 0x001fe400078e000a */
[----:B------:R-:W-:-:S05]  /*10350*/  @P3 IMAD.MOV.U32 R69, RZ, RZ, R13 ;  /* 0x000000ffff453224 */ /* 0x000fca00078e000d */
[----:B------:R0:W3:Y:S01]  /*10360*/  @P3 LDG.E.U16 R9, desc[UR16][R68.64] ;  /* 0x0000001044093981 */ /* 0x0000e2000c1e1500 */
[----:B------:R-:W-:-:S04]  /*10370*/  PLOP3.LUT P3, PT, PT, PT, UP1, 0x80, 0x8 ;  /* 0x000000000008781c */ /* 0x000fc80003f6f018 */
[----:B------:R-:W-:Y:S02]  /*10380*/  ISETP.LT.AND P3, PT, R6, UR20, P3 ;  /* 0x0000001406007c0c */ /* 0x000fe40009f61270 */
[----:B------:R-:W-:-:S11]  /*10390*/  PRMT R2, RZ, 0x7610, R2 ;  /* 0x00007610ff027816 */ /* 0x000fd60000000002 */
[----:B0-----:R-:W-:Y:S02]  /*103a0*/  @P3 IMAD.MOV.U32 R68, RZ, RZ, R14 ;  /* 0x000000ffff443224 */ /* 0x001fe400078e000e */
[----:B------:R-:W-:-:S05]  /*103b0*/  @P3 IMAD.MOV.U32 R69, RZ, RZ, R17 ;  /* 0x000000ffff453224 */ /* 0x000fca00078e0011 */
[----:B------:R0:W4:Y:S01]  /*103c0*/  @P3 LDG.E.U16 R2, desc[UR16][R68.64] ;  /* 0x0000001044023981 */ /* 0x000122000c1e1500 */
[----:B------:R-:W-:Y:S02]  /*103d0*/  PLOP3.LUT P3, PT, PT, PT, UP1, 0x80, 0x8 ;  /* 0x000000000008781c */ /* 0x000fe40003f6f018 */
[----:B------:R-:W-:-:S04]  /*103e0*/  LOP3.LUT R6, R102, 0x24, RZ, 0xfc, !PT ;  /* 0x0000002466067812 */ /* 0x000fc800078efcff */
[----:B------:R-:W-:Y:S02]  /*103f0*/  ISETP.LT.AND P3, PT, R6, UR20, P3 ;  /* 0x0000001406007c0c */ /* 0x000fe40009f61270 */
[----:B------:R-:W-:-:S11]  /*10400*/  PRMT R5, RZ, 0x7610, R5 ;  /* 0x00007610ff057816 */ /* 0x000fd60000000005 */
[----:B0-----:R-:W-:Y:S02]  /*10410*/  @P3 IMAD.MOV.U32 R68, RZ, RZ, R18 ;  /* 0x000000ffff443224 */ /* 0x001fe400078e0012 */
[----:B------:R-:W-:-:S05]  /*10420*/  @P3 IMAD.MOV.U32 R69, RZ, RZ, R21 ;  /* 0x000000ffff453224 */ /* 0x000fca00078e0015 */
[----:B------:R0:W4:Y:S01]  /*10430*/  @P3 LDG.E.U16 R5, desc[UR16][R68.64] ;  /* 0x0000001044053981 */ /* 0x000122000c1e1500 */
[----:B------:R-:W-:-:S13]  /*10440*/  ISETP.GT.U32.AND P4, PT, R72, R128, PT ;  /* 0x000000804800720c */ /* 0x000fda0003f84070 */
[--C-:B------:R-:W-:Y:S01]  /*10450*/  @!P4 IMAD.IADD R128, R128, 0x1, -R72.reuse ;  /* 0x000000018080c824 */ /* 0x100fe200078e0a48 */
[----:B------:R-:W-:Y:S01]  /*10460*/  ISETP.GT.U32.AND P4, PT, R72, R132, PT ;  /* 0x000000844800720c */ /* 0x000fe20003f84070 */
[----:B------:R-:W-:Y:S04]  /*10470*/  STL [R1+0xae8], R10 ;  /* 0x000ae80a01007387 */ /* 0x000fe80000100800 */
[----:B------:R-:W-:Y:S08]  /*10480*/  STL [R1+0xae4], R13 ;  /* 0x000ae40d01007387 */ /* 0x000ff00000100800 */
[----:B------:R-:W-:Y:S01]  /*10490*/  @!P4 IMAD.IADD R132, R132, 0x1, -R72 ;  /* 0x000000018484c824 */ /* 0x000fe200078e0a48 */
[----:B------:R-:W-:-:S02]  /*104a0*/  ISETP.GT.U32.AND P4, PT, R72, R136, PT ;  /* 0x000000884800720c */ /* 0x000fc40003f84070 */
[----:B------:R-:W-:-:S11]  /*104b0*/  PLOP3.LUT P3, PT, PT, PT, UP1, 0x80, 0x8 ;  /* 0x000000000008781c */ /* 0x000fd60003f6f018 */
[----:B------:R-:W-:Y:S01]  /*104c0*/  @!P4 IMAD.IADD R136, R136, 0x1, -R72 ;  /* 0x000000018888c824 */ /* 0x000fe200078e0a48 */
[----:B------:R-:W-:Y:S02]  /*104d0*/  ISETP.GT.U32.AND P4, PT, R72, R138, PT ;  /* 0x0000008a4800720c */ /* 0x000fe40003f84070 */
[----:B------:R-:W-:-:S11]  /*104e0*/  PRMT R63, RZ, 0x7610, R63 ;  /* 0x00007610ff3f7816 */ /* 0x000fd6000000003f */
[----:B------:R-:W-:Y:S01]  /*104f0*/  @!P4 IMAD.IADD R138, R138, 0x1, -R72 ;  /* 0x000000018a8ac824 */ /* 0x000fe200078e0a48 */
[----:B------:R-:W-:Y:S02]  /*10500*/  ISETP.GT.U32.AND P4, PT, R72, R139, PT ;  /* 0x0000008b4800720c */ /* 0x000fe40003f84070 */
[----:B------:R-:W-:-:S11]  /*10510*/  PRMT R64, RZ, 0x7610, R64 ;  /* 0x00007610ff407816 */ /* 0x000fd60000000040 */
[----:B------:R-:W-:Y:S01]  /*10520*/  @!P4 IMAD.IADD R139, R139, 0x1, -R72 ;  /* 0x000000018b8bc824 */ /* 0x000fe200078e0a48 */
[----:B------:R-:W-:-:S13]  /*10530*/  ISETP.GT.U32.AND P4, PT, R72, R141, PT ;  /* 0x0000008d4800720c */ /* 0x000fda0003f84070 */
[----:B------:R-:W-:Y:S01]  /*10540*/  @!P4 IMAD.IADD R141, R141, 0x1, -R72 ;  /* 0x000000018d8dc824 */ /* 0x000fe200078e0a48 */
[----:B------:R-:W-:-:S13]  /*10550*/  ISETP.GT.U32.AND P4, PT, R72, R146, PT ;  /* 0x000000924800720c */ /* 0x000fda0003f84070 */
[----:B------:R-:W-:Y:S01]  /*10560*/  @!P4 IMAD.IADD R146, R146, 0x1, -R72 ;  /* 0x000000019292c824 */ /* 0x000fe200078e0a48 */
[----:B------:R-:W-:-:S13]  /*10570*/  ISETP.GT.U32.AND P4, PT, R72, R148, PT ;  /* 0x000000944800720c */ /* 0x000fda0003f84070 */
[----:B------:R-:W-:Y:S01]  /*10580*/  @!P4 IMAD.IADD R148, R148, 0x1, -R72 ;  /* 0x000000019494c824 */ /* 0x000fe200078e0a48 */
[----:B------:R-:W-:-:S13]  /*10590*/  ISETP.GT.U32.AND P4, PT, R72, R149, PT ;  /* 0x000000954800720c */ /* 0x000fda0003f84070 */
[----:B------:R-:W-:Y:S01]  /*105a0*/  @!P4 IMAD.IADD R149, R149, 0x1, -R72 ;  /* 0x000000019595c824 */ /* 0x000fe200078e0a48 */
[----:B------:R-:W-:Y:S01]  /*105b0*/  ISETP.GT.U32.AND P4, PT, R72, R151, PT ;  /* 0x000000974800720c */ /* 0x000fe20003f84070 */
[----:B---3--:R-:W-:Y:S04]  /*105c0*/  STL [R1+0xaec], R9 ;  /* 0x000aec0901007387 */ /* 0x008fe80000100800 */
[----:B--2---:R-:W-:Y:S04]  /*105d0*/  STL [R1+0x4bc], R28 ;  /* 0x0004bc1c01007387 */ /* 0x004fe80000100800 */
[----:B------:R-:W-:Y:S04]  /*105e0*/  STL [R1+0xaf4], R14 ;  /* 0x000af40e01007387 */ /* 0x000fe80000100800 */
[----:B------:R-:W-:Y:S04]  /*105f0*/  STL [R1+0xaf0], R17 ;  /* 0x000af01101007387 */ /* 0x000fe80000100800 */
[----:B----4-:R1:W-:Y:S02]  /*10600*/  STL [R1+0xaf8], R2 ;  /* 0x000af80201007387 */ /* 0x0103e40000100800 */
[----:B-1----:R-:W-:-:S04]  /*10610*/  LOP3.LUT R2, R102, 0x2c, RZ, 0xfc, !PT ;  /* 0x0000002c66027812 */ /* 0x002fc800078efcff */
[----:B------:R-:W-:Y:S02]  /*10620*/  ISETP.LT.AND P3, PT, R2, UR20, P3 ;  /* 0x0000001402007c0c */ /* 0x000fe40009f61270 */
[----:B------:R-:W-:-:S11]  /*10630*/  LOP3.LUT R2, R102, 0x34, RZ, 0xfc, !PT ;  /* 0x0000003466027812 */ /* 0x000fd600078efcff */
[----:B0-----:R-:W-:Y:S02]  /*10640*/  @P3 IMAD.MOV.U32 R68, RZ, RZ, R22 ;  /* 0x000000ffff443224 */ /* 0x001fe400078e0016 */
[----:B------:R-:W-:-:S05]  /*10650*/  @P3 IMAD.MOV.U32 R69, RZ, RZ, R25 ;  /* 0x000000ffff453224 */ /* 0x000fca00078e0019 */
[----:B------:R0:W2:Y:S01]  /*10660*/  @P3 LDG.E.U16 R63, desc[UR16][R68.64] ;  /* 0x00000010443f3981 */ /* 0x0000a2000c1e1500 */
[----:B------:R-:W-:-:S04]  /*10670*/  PLOP3.LUT P3, PT, PT, PT, UP1, 0x80, 0x8 ;  /* 0x000000000008781c */ /* 0x000fc80003f6f018 */
[----:B------:R-:W-:Y:S01]  /*10680*/  ISETP.LT.AND P3, PT, R2, UR20, P3 ;  /* 0x0000001402007c0c */ /* 0x000fe20009f61270 */
[----:B------:R-:W-:Y:S04]  /*10690*/  STL [R1+0xb00], R18 ;  /* 0x000b001201007387 */ /* 0x000fe80000100800 */
[----:B------:R-:W-:Y:S04]  /*106a0*/  STL [R1+0xafc], R21 ;  /* 0x000afc1501007387 */ /* 0x000fe80000100800 */
[----:B------:R-:W-:Y:S04]  /*106b0*/  STL [R1+0xb04], R5 ;  /* 0x000b040501007387 */ /* 0x000fe80000100800 */
[----:B0-----:R-:W-:Y:S01]  /*106c0*/  @P3 IMAD.MOV.U32 R68, RZ, RZ, R26 ;  /* 0x000000ffff443224 */ /* 0x001fe200078e001a */
[----:B------:R-:W3:Y:S01]  /*106d0*/  LDL R74, [R1] ;  /* 0x00000000014a7983 */ /* 0x000ee20000100800 */
[----:B------:R-:W-:-:S05]  /*106e0*/  @P3 IMAD.MOV.U32 R69, RZ, RZ, R29 ;  /* 0x000000ffff453224 */ /* 0x000fca00078e001d */
[----:B------:R0:W4:Y:S01]  /*106f0*/  @P3 LDG.E.U16 R64, desc[UR16][R68.64] ;  /* 0x0000001044403981 */ /* 0x000122000c1e1500 */
        /* <DEDUP_REMOVED lines=27> */
[----:B------:R-:W-:Y:S02]  /*108b0*/  ISETP.GT.U32.AND P4, PT, R72, R214, PT ;  /* 0x000000d64800720c */ /* 0x000fe40003f84070 */
[----:B------:R-:W-:Y:S02]  /*108c0*/  PLOP3.LUT P3, PT, PT, PT, UP1, 0x80, 0x8 ;  /* 0x000000000008781c */ /* 0x000fe40003f6f018 */
[----:B------:R-:W-:-:S09]  /*108d0*/  LOP3.LUT R2, R102, 0x3c, RZ, 0xfc, !PT ;  /* 0x0000003c66027812 */ /* 0x000fd200078efcff */
[----:B------:R-:W-:Y:S01]  /*108e0*/  @!P4 IMAD.IADD R214, R214, 0x1, -R72 ;  /* 0x00000001d6d6c824 */ /* 0x000fe200078e0a48 */
[----:B------:R-:W-:Y:S02]  /*108f0*/  ISETP.GT.U32.AND P4, PT, R72, R222, PT ;  /* 0x000000de4800720c */ /* 0x000fe40003f84070 */
[----:B------:R-:W-:Y:S02]  /*10900*/  ISETP.LT.AND P3, PT, R2, UR20, P3 ;  /* 0x0000001402007c0c */ /* 0x000fe40009f61270 */
[----:B------:R-:W-:-:S09]  /*10910*/  PRMT R59, RZ, 0x7610, R59 ;  /* 0x00007610ff3b7816 */ /* 0x000fd2000000003b */
[----:B------:R-:W-:Y:S01]  /*10920*/  @!P4 IMAD.IADD R222, R222, 0x1, -R72 ;  /* 0x00000001dedec824 */ /* 0x000fe200078e0a48 */
[----:B------:R-:W-:Y:S01]  /*10930*/  ISETP.GT.U32.AND P4, PT, R72, R82, PT ;  /* 0x000000524800720c */ /* 0x000fe20003f84070 */
[----:B0-----:R-:W-:Y:S02]  /*10940*/  @P3 IMAD.MOV.U32 R68, RZ, RZ, R30 ;  /* 0x000000ffff443224 */ /* 0x001fe400078e001e */
[----:B------:R-:W-:Y:S01]  /*10950*/  @P3 IMAD.MOV.U32 R69, RZ, RZ, R33 ;  /* 0x000000ffff453224 */ /* 0x000fe200078e0021 */
[----:B------:R-:W-:-:S04]  /*10960*/  LOP3.LUT R2, R102, 0x44, RZ, 0xfc, !PT ;  /* 0x0000004466027812 */ /* 0x000fc800078efcff */
[----:B------:R0:W4:Y:S01]  /*10970*/  @P3 LDG.E.U16 R59, desc[UR16][R68.64] ;  /* 0x00000010443b3981 */ /* 0x000122000c1e1500 */
[----:B------:R-:W-:-:S04]  /*10980*/  PLOP3.LUT P3, PT, PT, PT, UP1, 0x80, 0x8 ;  /* 0x000000000008781c */ /* 0x000fc80003f6f018 */
[----:B------:R-:W-:Y:S01]  /*10990*/  @!P4 IMAD.IADD R82, R82, 0x1, -R72 ;  /* 0x000000015252c824 */ /* 0x000fe200078e0a48 */
[----:B------:R-:W-:Y:S02]  /*109a0*/  ISETP.GT.U32.AND P4, PT, R72, R84, PT ;  /* 0x000000544800720c */ /* 0x000fe40003f84070 */
[----:B------:R-:W-:Y:S01]  /*109b0*/  ISETP.LT.AND P3, PT, R2, UR20, P3 ;  /* 0x0000001402007c0c */ /* 0x000fe20009f61270 */
[----:B------:R-:W-:Y:S04]  /*109c0*/  STL [R1+0xb0c], R22 ;  /* 0x000b0c1601007387 */ /* 0x000fe80000100800 */
[----:B------:R-:W-:Y:S01]  /*109d0*/  STL [R1+0xb08], R25 ;  /* 0x000b081901007387 */ /* 0x000fe20000100800 */
[----:B------:R-:W-:-:S05]  /*109e0*/  PRMT R60, RZ, 0x7610, R60 ;  /* 0x00007610ff3c7816 */ /* 0x000fca000000003c */
[----:B------:R-:W-:Y:S02]  /*109f0*/  @!P4 IMAD.IADD R84, R84, 0x1, -R72 ;  /* 0x000000015454c824 */ /* 0x000fe400078e0a48 */
[----:B0-----:R-:W-:Y:S02]  /*10a00*/  @P3 IMAD.MOV.U32 R68, RZ, RZ, R34 ;  /* 0x000000ffff443224 */ /* 0x001fe400078e0022 */
[----:B------:R-:W-:Y:S01]  /*10a10*/  @P3 IMAD.MOV.U32 R69, RZ, RZ, R37 ;  /* 0x000000ffff453224 */ /* 0x000fe200078e0025 */
[----:B------:R-:W-:-:S04]  /*10a20*/  LOP3.LUT R2, R102, 0x4c, RZ, 0xfc, !PT ;  /* 0x0000004c66027812 */ /* 0x000fc800078efcff */
[----:B------:R0:W4:Y:S01]  /*10a30*/  @P3 LDG.E.U16 R60, desc[UR16][R68.64] ;  /* 0x00000010443c3981 */ /* 0x000122000c1e1500 */
[----:B------:R-:W-:-:S04]  /*10a40*/  PLOP3.LUT P3, PT, PT, PT, UP1, 0x80, 0x8 ;  /* 0x000000000008781c */ /* 0x000fc80003f6f018 */
[----:B------:R-:W-:Y:S01]  /*10a50*/  ISETP.LT.AND P3, PT, R2, UR20, P3 ;  /* 0x0000001402007c0c */ /* 0x000fe20009f61270 */
[----:B--2---:R-:W-:Y:S04]  /*10a60*/  STL [R1+0xb10], R63 ;  /* 0x000b103f01007387 */ /* 0x004fe80000100800 */
[----:B------:R1:W-:Y:S04]  /*10a70*/  STL [R1+0xb18], R26 ;  /* 0x000b181a01007387 */ /* 0x0003e80000100800 */
[----:B-1----:R-:W2:Y:S04]  /*10a80*/  LDL.LU R26, [R1+0x4] ;  /* 0x00000400011a7983 */ /* 0x002ea80000300800 */
[----:B------:R1:W-:Y:S01]  /*10a90*/  STL [R1+0xb14], R29 ;  /* 0x000b141d01007387 */ /* 0x0003e20000100800 */
[----:B---3--:R-:W-:-:S03]  /*10aa0*/  ISETP.GT.U32.AND P4, PT, R72, R74, PT ;  /* 0x0000004a4800720c */ /* 0x008fc60003f84070 */
[----:B-1----:R-:W3:Y:S04]  /*10ab0*/  LDL.LU R29, [R1+0x40] ;  /* 0x00004000011d7983 */ /* 0x002ee80000300800 */
[----:B----4-:R1:W-:Y:S04]  /*10ac0*/  STL [R1+0xb1c], R64 ;  /* 0x000b1c4001007387 */ /* 0x0103e80000100800 */
[----:B-1----:R-:W4:Y:S04]  /*10ad0*/  LDL.LU R64, [R1+0x20] ;  /* 0x0000200001407983 */ /* 0x002f280000300800 */
[----:B------:R-:W2:Y:S04]  /*10ae0*/  LDL.LU R63, [R1+0x24] ;  /* 0x00002400013f7983 */ /* 0x000ea80000300800 */
[----:B------:R-:W2:Y:S04]  /*10af0*/  LDL.LU R22, [R1+0x60] ;  /* 0x0000600001167983 */ /* 0x000ea80000300800 */
[----:B------:R-:W2:Y:S04]  /*10b00*/  LDL.LU R25, [R1+0x44] ;  /* 0x0000440001197983 */ /* 0x000ea80000300800 */
[----:B------:R-:W2:Y:S01]  /*10b10*/  LDL.LU R5, [R1+0x80] ;  /* 0x0000800001057983 */ /* 0x000ea20000300800 */
[----:B------:R-:W-:-:S03]  /*10b20*/  @!P4 IMAD.IADD R74, R74, 0x1, -R72 ;  /* 0x000000014a4ac824 */ /* 0x000fc600078e0a48 */
[----:B------:R1:W-:Y:S04]  /*10b30*/  STL.64 [R1+0xac8], R32 ;  /* 0x000ac82001007387 */ /* 0x0003e80000100a00 */
[----:B------:R0:W-:Y:S04]  /*10b40*/  @!P4 STL [R1], R74 ;  /* 0x0000004a0100c387 */ /* 0x0001e80000100800 */
[----:B------:R-:W3:Y:S04]  /*10b50*/  LDL.LU R18, [R1+0x64] ;  /* 0x0000640001127983 */ /* 0x000ee80000300800 */
[----:B------:R-:W3:Y:S04]  /*10b60*/  LDL.LU R21, [R1+0xa0] ;  /* 0x0000a00001157983 */ /* 0x000ee80000300800 */
[----:B-1----:R-:W3:Y:S01]  /*10b70*/  LDL.LU R33, [R1+0x84] ;  /* 0x0000840001217983 */ /* 0x002ee20000300800 */
[----:B------:R-:W-:Y:S01]  /*10b80*/  PRMT R54, RZ, 0x7610, R54 ;  /* 0x00007610ff367816 */ /* 0x000fe20000000036 */
[----:B0-----:R-:W-:-:S02]  /*10b90*/  @P3 IMAD.MOV.U32 R68, RZ, RZ, R38 ;  /* 0x000000ffff443224 */ /* 0x001fc400078e0026 */
[----:B------:R-:W-:Y:S01]  /*10ba0*/  @P3 IMAD.MOV.U32 R69, RZ, RZ, R41 ;  /* 0x000000ffff453224 */ /* 0x000fe200078e0029 */
[----:B------:R-:W-:Y:S01]  /*10bb0*/  LOP3.LUT R6, R102, 0x54, RZ, 0xfc, !PT ;  /* 0x0000005466067812 */ /* 0x000fe200078efcff */
[----:B------:R-:W4:Y:S04]  /*10bc0*/  LDL.LU R2, [R1+0xc0] ;  /* 0x0000c00001027983 */ /* 0x000f280000300800 */
[----:B------:R0:W4:Y:S01]  /*10bd0*/  @P3 LDG.E.U16 R54, desc[UR16][R68.64] ;  /* 0x0000001044363981 */ /* 0x000122000c1e1500 */
[----:B------:R-:W-:-:S03]  /*10be0*/  PLOP3.LUT P3, PT, PT, PT, UP1, 0x80, 0x8 ;  /* 0x000000000008781c */ /* 0x000fc60003f6f018 */
[----:B------:R-:W4:Y:S01]  /*10bf0*/  LDL.LU R14, [R1+0xa4] ;  /* 0x0000a400010e7983 */ /* 0x000f220000300800 */
[----:B------:R-:W-:-:S03]  /*10c00*/  ISETP.LT.AND P3, PT, R6, UR20, P3 ;  /* 0x0000001406007c0c */ /* 0x000fc60009f61270 */
[----:B------:R-:W4:Y:S01]  /*10c10*/  LDL.LU R17, [R1+0xe0] ;  /* 0x0000e00001117983 */ /* 0x000f220000300800 */
[----:B------:R-:W-:-:S03]  /*10c20*/  PRMT R53, RZ, 0x7610, R53 ;  /* 0x00007610ff357816 */ /* 0x000fc60000000035 */
[----:B------:R-:W4:Y:S04]  /*10c30*/  LDL.LU R9, [R1+0xc4] ;  /* 0x0000c40001097983 */ /* 0x000f280000300800 */
[----:B------:R-:W4:Y:S02]  /*10c40*/  LDL.LU R39, [R1+0x100] ;  /* 0x0001000001277983 */ /* 0x000f240000300800 */
[----:B0-----:R-:W-:Y:S02]  /*10c50*/  @P3 IMAD.MOV.U32 R68, RZ, RZ, R42 ;  /* 0x000000ffff443224 */ /* 0x001fe400078e002a */
[----:B------:R-:W4:Y:S01]  /*10c60*/  LDL.LU R10, [R1+0xe4] ;  /* 0x0000e400010a7983 */ /* 0x000f220000300800 */
[----:B------:R-:W-:-:S03]  /*10c70*/  @P3 IMAD.MOV.U32 R69, RZ, RZ, R45 ;  /* 0x000000ffff453224 */ /* 0x000fc600078e002d */
[----:B------:R-:W4:Y:S01]  /*10c80*/  LDL.LU R13, [R1+0x180] ;  /* 0x00018000010d7983 */ /* 0x000f220000300800 */
[----:B------:R-:W-:-:S03]  /*10c90*/  LOP3.LUT R6, R102, 0x5c, RZ, 0xfc, !PT ;  /* 0x0000005c66067812 */ /* 0x000fc600078efcff */
[----:B------:R0:W4:Y:S01]  /*10ca0*/  @P3 LDG.E.U16 R53, desc[UR16][R68.64] ;  /* 0x0000001044353981 */ /* 0x000122000c1e1500 */
[----:B------:R-:W-:-:S04]  /*10cb0*/  PLOP3.LUT P3, PT, PT, PT, UP1, 0x80, 0x8 ;  /* 0x000000000008781c */ /* 0x000fc80003f6f018 */
[----:B------:R-:W-:Y:S02]  /*10cc0*/  ISETP.LT.AND P3, PT, R6, UR20, P3 ;  /* 0x0000001406007c0c */ /* 0x000fe40009f61270 */
[----:B------:R-:W4:Y:S04]  /*10cd0*/  LDL.LU R6, [R1+0x17c] ;  /* 0x00017c0001067983 */ /* 0x000f280000300800 */
[----:B------:R-:W4:Y:S04]  /*10ce0*/  LDL.LU R43, [R1+0x164] ;  /* 0x00016400012b7983 */ /* 0x000f280000300800 */
[----:B------:R-:W4:Y:S04]  /*10cf0*/  LDL.LU R74, [R1+0x160] ;  /* 0x00016000014a7983 */ /* 0x000f280000300800 */
[----:B------:R-:W4:Y:S01]  /*10d00*/  LDL.LU R55, [R1+0x1c0] ;  /* 0x0001c00001377983 */ /* 0x000f220000300800 */
[----:B------:R-:W-:Y:S01]  /*10d10*/  ISETP.GT.U32.AND P5, PT, R72, R130, PT ;  /* 0x000000824800720c */ /* 0x000fe20003fa4070 */
[----:B0-----:R-:W-:Y:S01]  /*10d20*/  @P3 IMAD.MOV.U32 R68, RZ, RZ, R46 ;  /* 0x000000ffff443224 */ /* 0x001fe200078e002e */
[----:B------:R-:W-:Y:S01]  /*10d30*/  PRMT R50, RZ, 0x7610, R50 ;  /* 0x00007610ff327816 */ /* 0x000fe20000000032 */
[----:B------:R-:W-:Y:S01]  /*10d40*/  @P3 IMAD.MOV.U32 R69, RZ, RZ, R49 ;  /* 0x000000ffff453224 */ /* 0x000fe200078e0031 */
[----:B------:R-:W-:Y:S01]  /*10d50*/  LOP3.LUT R28, R102, 0x64, RZ, 0xfc, !PT ;  /* 0x00000064661c7812 */ /* 0x000fe200078efcff */
[----:B------:R-:W4:Y:S04]  /*10d60*/  LDL.LU R35, [R1+0x144] ;  /* 0x0001440001237983 */ /* 0x000f280000300800 */
[----:B------:R0:W4:Y:S04]  /*10d70*/  @P3 LDG.E.U16 R50, desc[UR16][R68.64] ;  /* 0x0000001044323981 */ /* 0x000128000c1e1500 */
[----:B------:R-:W-:Y:S01]  /*10d80*/  @!P5 IMAD.IADD R130, R130, 0x1, -R72 ;  /* 0x000000018282d824 */ /* 0x000fe200078e0a48 */
[----:B------:R-:W-:Y:S01]  /*10d90*/  ISETP.GT.U32.AND P5, PT, R72, R133, PT ;  /* 0x000000854800720c */ /* 0x000fe20003fa4070 */
[----:B------:R-:W4:Y:S01]  /*10da0*/  LDL.LU R73, [R1+0x140] ;  /* 0x0001400001497983 */ /* 0x000f220000300800 */
[----:B------:R-:W-:-:S02]  /*10db0*/  PLOP3.LUT P3, PT, PT, PT, UP1, 0x80, 0x8 ;  /* 0x000000000008781c */ /* 0x000fc40003f6f018 */
[----:B------:R-:W-:Y:S01]  /*10dc0*/  PRMT R48, RZ, 0x7610, R48 ;  /* 0x00007610ff307816 */ /* 0x000fe20000000030 */
[----:B------:R-:W4:Y:S08]  /*10dd0*/  LDL.LU R32, [R1+0x124] ;  /* 0x0001240001207983 */ /* 0x000f300000300800 */
[----:B------:R-:W-:Y:S01]  /*10de0*/  @!P5 IMAD.IADD R133, R133, 0x1, -R72 ;  /* 0x000000018585d824 */ /* 0x000fe200078e0a48 */
[----:B------:R-:W-:Y:S01]  /*10df0*/  ISETP.GT.U32.AND P5, PT, R72, R140, PT ;  /* 0x0000008c4800720c */ /* 0x000fe20003fa4070 */
[----:B------:R-:W4:-:S12]  /*10e00*/  LDL.LU R36, [R1+0x120] ;  /* 0x0001200001247983 */ /* 0x000f180000300800 */
        /* <DEDUP_REMOVED lines=26> */
[----:B------:R-:W-:-:S11]  /*10fb0*/  ISETP.LT.AND P3, PT, R28, UR20, P3 ;  /* 0x000000141c007c0c */ /* 0x000fd60009f61270 */
[----:B------:R-:W-:Y:S01]  /*10fc0*/  @!P5 IMAD.IADD R90, R90, 0x1, -R72 ;  /* 0x000000015a5ad824 */ /* 0x000fe200078e0a48 */
[----:B--2---:R-:W-:Y:S01]  /*10fd0*/  ISETP.GT.U32.AND P5, PT, R72, R5, PT ;  /* 0x000000054800720c */ /* 0x004fe20003fa4070 */
[----:B0-----:R-:W-:Y:S02]  /*10fe0*/  @P3 IMAD.MOV.U32 R68, RZ, RZ, R51 ;  /* 0x000000ffff443224 */ /* 0x001fe400078e0033 */
[----:B------:R-:W-:Y:S01]  /*10ff0*/  @P3 IMAD.MOV.U32 R69, RZ, RZ, R52 ;  /* 0x000000ffff453224 */ /* 0x000fe200078e0034 */
[----:B------:R-:W-:-:S04]  /*11000*/  LOP3.LUT R28, R102, 0x6c, RZ, 0xfc, !PT ;  /* 0x0000006c661c7812 */ /* 0x000fc800078efcff */
[----:B------:R0:W2:Y:S05]  /*11010*/  @P3 LDG.E.U16 R48, desc[UR16][R68.64] ;  /* 0x0000001044303981 */ /* 0x0000aa000c1e1500 */
[----:B------:R-:W-:Y:S01]  /*11020*/  @!P5 IMAD.IADD R5, R5, 0x1, -R72 ;  /* 0x000000010505d824 */ /* 0x000fe200078e0a48 */
[----:B---3--:R-:W-:Y:S02]  /*11030*/  ISETP.GT.U32.AND P5, PT, R72, R33, PT ;  /* 0x000000214800720c */ /* 0x008fe40003fa4070 */
[----:B------:R-:W-:-:S04]  /*11040*/  PLOP3.LUT P3, PT, PT, PT, UP1, 0x80, 0x8 ;  /* 0x000000000008781c */ /* 0x000fc80003f6f018 */
[----:B------:R-:W-:Y:S02]  /*11050*/  ISETP.LT.AND P3, PT, R28, UR20, P3 ;  /* 0x000000141c007c0c */ /* 0x000fe40009f61270 */
[----:B------:R-:W3:Y:S01]  /*11060*/  LDL.LU R28, [R1+0x104] ;  /* 0x00010400011c7983 */ /* 0x000ee20000300800 */
[----:B------:R-:W-:-:S03]  /*11070*/  ISETP.GT.U32.AND P6, PT, R72, R134, PT ;  /* 0x000000864800720c */ /* 0x000fc60003fc4070 */
[----:B------:R-:W2:Y:S01]  /*11080*/  LDL.LU R194, [R1+0x184] ;  /* 0x0001840001c27983 */ /* 0x000ea20000300800 */
[--C-:B------:R-:W-:Y:S01]  /*11090*/  @!P5 IMAD.IADD R33, R33, 0x1, -R72.reuse ;  /* 0x000000012121d824 */ /* 0x100fe200078e0a48 */
[----:B------:R-:W-:Y:S02]  /*110a0*/  ISETP.GT.U32.AND P5, PT, R72, R100, PT ;  /* 0x000000644800720c */ /* 0x000fe40003fa4070 */
[----:B------:R-:W2:Y:S06]  /*110b0*/  LDL.LU R176, [R1+0x1c4] ;  /* 0x0001c40001b07983 */ /* 0x000eac0000300800 */
[----:B------:R-:W-:-:S05]  /*110c0*/  @!P6 IMAD.IADD R134, R134, 0x1, -R72 ;  /* 0x000000018686e824 */ /* 0x000fca00078e0a48 */
[----:B------:R-:W-:Y:S01]  /*110d0*/  @!P5 IMAD.IADD R100, R100, 0x1, -R72 ;  /* 0x000000016464d824 */ /* 0x000fe200078e0a48 */
[C---:B------:R-:W-:Y:S02]  /*110e0*/  ISETP.GT.U32.AND P6, PT, R72.reuse, R135, PT ;  /* 0x000000874800720c */ /* 0x040fe40003fc4070 */
[----:B----4-:R-:W-:Y:S01]  /*110f0*/  ISETP.GT.U32.AND P5, PT, R72, R13, PT ;  /* 0x0000000d4800720c */ /* 0x010fe20003fa4070 */
[----:B0-----:R-:W-:Y:S01]  /*11100*/  @P3 IMAD.MOV.U32 R68, RZ, RZ, R57 ;  /* 0x000000ffff443224 */ /* 0x001fe200078e0039 */
[----:B------:R-:W-:-:S09]  /*11110*/  PRMT R47, RZ, 0x7610, R47 ;  /* 0x00007610ff2f7816 */ /* 0x000fd2000000002f */
[--C-:B------:R-:W-:Y:S02]  /*11120*/  @!P6 IMAD.IADD R135, R135, 0x1, -R72.reuse ;  /* 0x000000018787e824 */ /* 0x100fe400078e0a48 */
[----:B------:R-:W-:Y:S01]  /*11130*/  @!P5 IMAD.IADD R13, R13, 0x1, -R72 ;  /* 0x000000010d0dd824 */ /* 0x000fe200078e0a48 */
[C---:B------:R-:W-:Y:S02]  /*11140*/  ISETP.GT.U32.AND P6, PT, R72.reuse, R137, PT ;  /* 0x000000894800720c */ /* 0x040fe40003fc4070 */
[----:B------:R-:W-:Y:S01]  /*11150*/  ISETP.GT.U32.AND P5, PT, R72, R74, PT ;  /* 0x0000004a4800720c */ /* 0x000fe20003fa4070 */
[----:B------:R-:W-:Y:S01]  /*11160*/  @P3 IMAD.MOV.U32 R69, RZ, RZ, R58 ;  /* 0x000000ffff453224 */ /* 0x000fe200078e003a */
[----:B------:R-:W-:-:S04]  /*11170*/  LOP3.LUT R56, R102, 0x74, RZ, 0xfc, !PT ;  /* 0x0000007466387812 */ /* 0x000fc800078efcff */
[----:B------:R0:W4:Y:S01]  /*11180*/  @P3 LDG.E.U16 R47, desc[UR16][R68.64] ;  /* 0x00000010442f3981 */ /* 0x000122000c1e1500 */
[----:B------:R-:W-:-:S04]  /*11190*/  PLOP3.LUT P3, PT, PT, PT, UP1, 0x80, 0x8 ;  /* 0x000000000008781c */ /* 0x000fc80003f6f018 */
[--C-:B------:R-:W-:Y:S02]  /*111a0*/  @!P6 IMAD.IADD R137, R137, 0x1, -R72.reuse ;  /* 0x000000018989e824 */ /* 0x100fe400078e0a48 */
[--C-:B------:R-:W-:Y:S01]  /*111b0*/  @!P5 IMAD.IADD R74, R74, 0x1, -R72.reuse ;  /* 0x000000014a4ad824 */ /* 0x100fe200078e0a48 */
[----:B------:R-:W-:Y:S02]  /*111c0*/  ISETP.GE.AND P5, PT, R55, RZ, PT ;  /* 0x000000ff3700720c */ /* 0x000fe40003fa6270 */
[----:B------:R-:W4:Y:S01]  /*111d0*/  LDL.LU R55, [R1+0x23c] ;  /* 0x00023c0001377983 */ /* 0x000f220000300800 */
[----:B------:R-:W-:Y:S02]  /*111e0*/  ISETP.GT.U32.AND P6, PT, R72, R142, PT ;  /* 0x0000008e4800720c */ /* 0x000fe40003fc4070 */
[----:B------:R-:W-:Y:S02]  /*111f0*/  ISETP.LT.AND P3, PT, R56, UR20, P3 ;  /* 0x0000001438007c0c */ /* 0x000fe40009f61270 */
[----:B------:R-:W4:Y:S09]  /*11200*/  LDL.LU R56, [R1+0x258] ;  /* 0x0002580001387983 */ /* 0x000f320000300800 */
[----:B------:R-:W-:Y:S01]  /*11210*/  @!P6 IMAD.IADD R142, R142, 0x1, -R72 ;  /* 0x000000018e8ee824 */ /* 0x000fe200078e0a48 */
[----:B------:R-:W-:-:S13]  /*11220*/  ISETP.GT.U32.AND P6, PT, R72, R144, PT ;  /* 0x000000904800720c */ /* 0x000fda0003fc4070 */
[----:B------:R-:W-:Y:S01]  /*11230*/  @!P6 IMAD.IADD R144, R144, 0x1, -R72 ;  /* 0x000000019090e824 */ /* 0x000fe200078e0a48 */
[----:B------:R-:W-:-:S13]  /*11240*/  ISETP.GT.U32.AND P6, PT, R72, R145, PT ;  /* 0x000000914800720c */ /* 0x000fda0003fc4070 */
[----:B------:R-:W-:Y:S01]  /*11250*/  @!P6 IMAD.IADD R145, R145, 0x1, -R72 ;  /* 0x000000019191e824 */ /* 0x000fe200078e0a48 */
[C---:B------:R-:W-:Y:S02]  /*11260*/  ISETP.GT.U32.AND P6, PT, R72.reuse, R147, PT ;  /* 0x000000934800720c */ /* 0x040fe40003fc4070 */
[----:B------:R-:W-:-:S11]  /*11270*/  ISETP.GT.U32.AND P4, PT, R72, R64, PT ;  /* 0x000000404800720c */ /* 0x000fd60003f84070 */
[--C-:B------:R-:W-:Y:S01]  /*11280*/  @!P6 IMAD.IADD R147, R147, 0x1, -R72.reuse ;  /* 0x000000019393e824 */ /* 0x100fe200078e0a48 */
[----:B------:R-:W-:Y:S01]  /*11290*/  ISETP.GT.U32.AND P6, PT, R72, R152, PT ;  /* 0x000000984800720c */ /* 0x000fe20003fc4070 */
[----:B------:R-:W-:Y:S01]  /*112a0*/  @!P4 IMAD.IADD R64, R64, 0x1, -R72 ;  /* 0x000000014040c824 */ /* 0x000fe200078e0a48 */
[----:B------:R-:W-:-:S11]  /*112b0*/  ISETP.GT.U32.AND P4, PT, R72, R26, PT ;  /* 0x0000001a4800720c */ /* 0x000fd60003f84070 */
[--C-:B------:R-:W-:Y:S01]  /*112c0*/  @!P6 IMAD.IADD R152, R152, 0x1, -R72.reuse ;  /* 0x000000019898e824 */ /* 0x100fe200078e0a48 */
[----:B------:R-:W-:Y:S01]  /*112d0*/  ISETP.GT.U32.AND P6, PT, R72, R154, PT ;  /* 0x0000009a4800720c */ /* 0x000fe20003fc4070 */
[----:B------:R-:W-:Y:S01]  /*112e0*/  @!P4 IMAD.IADD R26, R26, 0x1, -R72 ;  /* 0x000000011a1ac824 */ /* 0x000fe200078e0a48 */
[----:B------:R-:W-:-:S11]  /*112f0*/  ISETP.GT.U32.AND P4, PT, R72, R63, PT ;  /* 0x0000003f4800720c */ /* 0x000fd60003f84070 */
[--C-:B------:R-:W-:Y:S01]  /*11300*/  @!P6 IMAD.IADD R154, R154, 0x1, -R72.reuse ;  /* 0x000000019a9ae824 */ /* 0x100fe200078e0a48 */
[C---:B------:R-:W-:Y:S01]  /*11310*/  ISETP.GT.U32.AND P6, PT, R72.reuse, R155, PT ;  /* 0x0000009b4800720c */ /* 0x040fe20003fc4070 */
[----:B------:R-:W-:Y:S01]  /*11320*/  @!P4 IMAD.IADD R63, R63, 0x1, -R72 ;  /* 0x000000013f3fc824 */ /* 0x000fe200078e0a48 */
        /* <DEDUP_REMOVED lines=41> */
[----:B------:R-:W-:Y:S01]  /*115c0*/  @!P6 IMAD.IADD R198, R198, 0x1, -R72 ;  /* 0x00000001c6c6e824 */ /* 0x000fe200078e0a48 */
[C---:B------:R-:W-:Y:S01]  /*115d0*/  ISETP.GT.U32.AND P6, PT, R72.reuse, R79, PT ;  /* 0x0000004f4800720c */ /* 0x040fe20003fc4070 */
[----:B0-----:R-:W-:Y:S01]  /*115e0*/  @P3 IMAD.MOV.U32 R68, RZ, RZ, R61 ;  /* 0x000000ffff443224 */ /* 0x001fe200078e003d */
[----:B------:R-:W-:Y:S01]  /*115f0*/  PRMT R44, RZ, 0x7610, R44 ;  /* 0x00007610ff2c7816 */ /* 0x000fe2000000002c */
[----:B------:R-:W-:Y:S02]  /*11600*/  @P3 IMAD.MOV.U32 R69, RZ, RZ, R62 ;  /* 0x000000ffff453224 */ /* 0x000fe400078e003e */
[----:B------:R-:W-:Y:S01]  /*11610*/  @!P4 IMAD.IADD R73, R73, 0x1, -R72 ;  /* 0x000000014949c824 */ /* 0x000fe200078e0a48 */
[C---:B---3--:R-:W-:Y:S01]  /*11620*/  ISETP.GT.U32.AND P4, PT, R72.reuse, R28, PT ;  /* 0x0000001c4800720c */ /* 0x048fe20003f84070 */
[----:B------:R-:W-:Y:S01]  /*11630*/  @!P5 IMAD.MOV R76, RZ, RZ, -R76 ;  /* 0x000000ffff4cd224 */ /* 0x000fe200078e0a4c */
[----:B------:R0:W3:Y:S05]  /*11640*/  @P3 LDG.E.U16 R44, desc[UR16][R68.64] ;  /* 0x00000010442c3981 */ /* 0x0000ea000c1e1500 */
[----:B------:R-:W-:Y:S01]  /*11650*/  @!P6 IMAD.IADD R79, R79, 0x1, -R72 ;  /* 0x000000014f4fe824 */ /* 0x000fe200078e0a48 */
[----:B------:R-:W-:-:S02]  /*11660*/  ISETP.GT.U32.AND P6, PT, R72, R80, PT ;  /* 0x000000504800720c */ /* 0x000fc40003fc4070 */
[----:B------:R-:W-:Y:S02]  /*11670*/  ISETP.GT.U32.AND P3, PT, R72, R111, PT ;  /* 0x0000006f4800720c */ /* 0x000fe40003f64070 */
[----:B------:R-:W-:Y:S01]  /*11680*/  SEL R76, R75, R76, !P2 ;  /* 0x0000004c4b4c7207 */ /* 0x000fe20005000000 */
[----:B------:R-:W-:-:S04]  /*11690*/  @!P4 IMAD.IADD R28, R28, 0x1, -R72 ;  /* 0x000000011c1cc824 */ /* 0x000fc800078e0a48 */
[----:B------:R-:W-:Y:S01]  /*116a0*/  IMAD R76, R76, UR13, RZ ;  /* 0x0000000d4c4c7c24 */ /* 0x000fe2000f8e02ff */
[----:B------:R-:W-:-:S03]  /*116b0*/  ISETP.GT.U32.AND P5, PT, R72, R113, PT ;  /* 0x000000714800720c */ /* 0x000fc60003fa4070 */
[--C-:B------:R-:W-:Y:S01]  /*116c0*/  @!P6 IMAD.IADD R80, R80, 0x1, -R72.reuse ;  /* 0x000000015050e824 */ /* 0x100fe200078e0a48 */
[----:B------:R-:W-:Y:S01]  /*116d0*/  ISETP.GT.U32.AND P6, PT, R72, R229, PT ;  /* 0x000000e54800720c */ /* 0x000fe20003fc4070 */
[----:B------:R-:W-:Y:S01]  /*116e0*/  @!P3 IMAD.IADD R111, R111, 0x1, -R72 ;  /* 0x000000016f6fb824 */ /* 0x000fe200078e0a48 */
[----:B------:R-:W-:Y:S02]  /*116f0*/  LEA R171, P4, R76, R71, 0x1 ;  /* 0x000000474cab7211 */ /* 0x000fe400078808ff */
[----:B--2---:R-:W-:Y:S02]  /*11700*/  ISETP.GT.U32.AND P3, PT, R72, R194, PT ;  /* 0x000000c24800720c */ /* 0x004fe40003f64070 */
[----:B------:R-:W-:Y:S01]  /*11710*/  LEA.HI.X.SX32 R172, R76, R70, 0x1, P4 ;  /* 0x000000464cac7211 */ /* 0x000fe200020f0eff */
[----:B0-----:R-:W-:Y:S01]  /*11720*/  @P1 IMAD.MOV.U32 R68, RZ, RZ, R171 ;  /* 0x000000ffff441224 */ /* 0x001fe200078e00ab */
[----:B------:R-:W-:-:S03]  /*11730*/  PRMT R31, RZ, 0x7610, R31 ;  /* 0x00007610ff1f7816 */ /* 0x000fc6000000001f */
[----:B------:R-:W-:Y:S02]  /*11740*/  @P1 IMAD.MOV.U32 R69, RZ, RZ, R172 ;  /* 0x000000ffff451224 */ /* 0x000fe400078e00ac */
[--C-:B------:R-:W-:Y:S01]  /*11750*/  @!P6 IMAD.IADD R229, R229, 0x1, -R72.reuse ;  /* 0x00000001e5e5e824 */ /* 0x100fe200078e0a48 */
[----:B------:R-:W-:Y:S01]  /*11760*/  ISETP.GT.U32.AND P6, PT, R72, R237, PT ;  /* 0x000000ed4800720c */ /* 0x000fe20003fc4070 */
[--C-:B------:R-:W-:Y:S01]  /*11770*/  @!P5 IMAD.IADD R113, R113, 0x1, -R72.reuse ;  /* 0x000000017171d824 */ /* 0x100fe200078e0a48 */
[----:B------:R-:W-:Y:S01]  /*11780*/  ISETP.GE.AND P5, PT, R176, RZ, PT ;  /* 0x000000ffb000720c */ /* 0x000fe20003fa6270 */
[----:B------:R0:W2:Y:S01]  /*11790*/  @P1 LDG.E.U16 R31, desc[UR16][R68.64] ;  /* 0x00000010441f1981 */ /* 0x0000a2000c1e1500 */
[----:B------:R-:W-:Y:S01]  /*117a0*/  @!P3 IMAD.IADD R194, R194, 0x1, -R72 ;  /* 0x00000001c2c2b824 */ /* 0x000fe200078e0a48 */
[----:B------:R-:W-:Y:S02]  /*117b0*/  PLOP3.LUT P3, PT, PT, PT, UP1, 0x80, 0x8 ;  /* 0x000000000008781c */ /* 0x000fe40003f6f018 */
[----:B------:R-:W-:Y:S01]  /*117c0*/  STL [R1+0x2f4], R171 ;  /* 0x0002f4ab01007387 */ /* 0x000fe20000100800 */
[----:B0-----:R-:W-:-:S03]  /*117d0*/  LOP3.LUT R68, R102, 0x7c, RZ, 0xfc, !PT ;  /* 0x0000007c66447812 */ /* 0x001fc600078efcff */
[----:B------:R-:W-:Y:S01]  /*117e0*/  STL [R1+0x2f0], R172 ;  /* 0x0002f0ac01007387 */ /* 0x000fe20000100800 */
[----:B------:R-:W-:-:S03]  /*117f0*/  ISETP.LT.AND P3, PT, R68, UR20, P3 ;  /* 0x0000001444007c0c */ /* 0x000fc60009f61270 */
[----:B------:R-:W2:Y:S01]  /*11800*/  LDL.LU R176, [R1+0x25c] ;  /* 0x00025c0001b07983 */ /* 0x000ea20000300800 */
[----:B------:R-:W-:Y:S01]  /*11810*/  @!P6 IMAD.IADD R237, R237, 0x1, -R72 ;  /* 0x00000001edede824 */ /* 0x000fe200078e0a48 */
[----:B------:R-:W-:Y:S01]  /*11820*/  ISETP.GT.U32.AND P6, PT, R72, R230, PT ;  /* 0x000000e64800720c */ /* 0x000fe20003fc4070 */
[----:B------:R-:W-:Y:S01]  /*11830*/  @!P5 IMAD.MOV R78, RZ, RZ, -R78 ;  /* 0x000000ffff4ed224 */ /* 0x000fe200078e0a4e */
[----:B------:R-:W-:Y:S02]  /*11840*/  PRMT R40, RZ, 0x7610, R40 ;  /* 0x00007610ff287816 */ /* 0x000fe40000000028 */
[----:B----4-:R-:W-:Y:S02]  /*11850*/  ISETP.GE.AND P5, PT, R55, RZ, PT ;  /* 0x000000ff3700720c */ /* 0x010fe40003fa6270 */
[----:B------:R-:W4:Y:S04]  /*11860*/  LDL.LU R55, [R1+0x27c] ;  /* 0x00027c0001377983 */ /* 0x000f280000300800 */
[----:B------:R-:W3:Y:S01]  /*11870*/  @P3 LDG.E.U16 R40, desc[UR16][R66.64] ;  /* 0x0000001042283981 */ /* 0x000ee2000c1e1500 */
[----:B------:R-:W-:-:S03]  /*11880*/  ISETP.GE.AND P3, PT, R56, RZ, PT ;  /* 0x000000ff3800720c */ /* 0x000fc60003f66270 */
[----:B------:R-:W3:Y:S01]  /*11890*/  LDL.LU R56, [R1+0x280] ;  /* 0x0002800001387983 */ /* 0x000ee20000300800 */
        /* <DEDUP_REMOVED lines=36> */
[C---:B------:R-:W-:Y:S01]  /*11ae0*/  ISETP.GT.U32.AND P6, PT, R72.reuse, R115, PT ;  /* 0x000000734800720c */ /* 0x040fe20003fc4070 */
[----:B------:R-:W-:Y:S01]  /*11af0*/  @!P4 IMAD.IADD R117, R117, 0x1, -R72 ;  /* 0x000000017575c824 */ /* 0x000fe200078e0a48 */
[----:B------:R-:W-:Y:S02]  /*11b00*/  ISETP.GT.U32.AND P4, PT, R72, R119, PT ;  /* 0x000000774800720c */ /* 0x000fe40003f84070 */
[----:B------:R-:W-:-:S09]  /*11b10*/  SEL R78, R75, R78, !P2 ;  /* 0x0000004e4b4e7207 */ /* 0x000fd20005000000 */
[--C-:B------:R-:W-:Y:S01]  /*11b20*/  @!P6 IMAD.IADD R115, R115, 0x1, -R72.reuse ;  /* 0x000000017373e824 */ /* 0x100fe200078e0a48 */
[----:B------:R-:W-:Y:S01]  /*11b30*/  ISETP.GT.U32.AND P6, PT, R72, R121, PT ;  /* 0x000000794800720c */ /* 0x000fe20003fc4070 */
[----:B------:R-:W-:Y:S02]  /*11b40*/  IMAD R78, R78, UR13, RZ ;  /* 0x0000000d4e4e7c24 */ /* 0x000fe4000f8e02ff */
[----:B------:R-:W-:Y:S01]  /*11b50*/  @!P5 IMAD.MOV R77, RZ, RZ, -R77 ;  /* 0x000000ffff4dd224 */ /* 0x000fe200078e0a4d */
[C---:B------:R-:W-:Y:S01]  /*11b60*/  ISETP.GT.U32.AND P5, PT, R72.reuse, R125, PT ;  /* 0x0000007d4800720c */ /* 0x040fe20003fa4070 */
[----:B------:R-:W-:Y:S01]  /*11b70*/  @!P4 IMAD.IADD R119, R119, 0x1, -R72 ;  /* 0x000000017777c824 */ /* 0x000fe200078e0a48 */
[----:B------:R-:W-:Y:S02]  /*11b80*/  ISETP.GT.U32.AND P4, PT, R72, R123, PT ;  /* 0x0000007b4800720c */ /* 0x000fe40003f84070 */
[----:B------:R-:W-:-:S05]  /*11b90*/  SEL R77, R75, R77, !P2 ;  /* 0x0000004d4b4d7207 */ /* 0x000fca0005000000 */
[----:B------:R-:W-:Y:S01]  /*11ba0*/  @!P6 IMAD.IADD R121, R121, 0x1, -R72 ;  /* 0x000000017979e824 */ /* 0x000fe200078e0a48 */
[----:B------:R-:W-:-:S04]  /*11bb0*/  LEA R68, P6, R78, R71, 0x1 ;  /* 0x000000474e447211 */ /* 0x000fc800078c08ff */
[----:B------:R-:W-:Y:S01]  /*11bc0*/  LEA.HI.X.SX32 R69, R78, R70, 0x1, P6 ;  /* 0x000000464e457211 */ /* 0x000fe200030f0eff */
[----:B------:R0:W-:Y:S01]  /*11bd0*/  STL [R1+0x314], R68 ;  /* 0x0003144401007387 */ /* 0x0001e20000100800 */
[----:B------:R-:W-:Y:S01]  /*11be0*/  PRMT R24, RZ, 0x7610, R24 ;  /* 0x00007610ff187816 */ /* 0x000fe20000000018 */
[----:B------:R-:W-:Y:S02]  /*11bf0*/  IMAD R77, R77, UR13, RZ ;  /* 0x0000000d4d4d7c24 */ /* 0x000fe4000f8e02ff */
[----:B------:R1:W-:Y:S01]  /*11c00*/  STL [R1+0x310], R69 ;  /* 0x0003104501007387 */ /* 0x0003e20000100800 */
[----:B------:R-:W-:-:S03]  /*11c10*/  @!P3 IMAD.MOV R79, RZ, RZ, -R79 ;  /* 0x000000ffff4fb224 */ /* 0x000fc600078e0a4f */
[----:B------:R-:W3:Y:S01]  /*11c20*/  LDL.LU R184, [R1+0x29c] ;  /* 0x00029c0001b87983 */ /* 0x000ee20000300800 */
[--C-:B------:R-:W-:Y:S02]  /*11c30*/  @!P4 IMAD.IADD R123, R123, 0x1, -R72.reuse ;  /* 0x000000017b7bc824 */ /* 0x100fe400078e0a48 */
[----:B------:R-:W-:Y:S01]  /*11c40*/  @!P5 IMAD.IADD R125, R125, 0x1, -R72 ;  /* 0x000000017d7dd824 */ /* 0x000fe200078e0a48 */
[----:B------:R0:W3:Y:S01]  /*11c50*/  @P1 LDG.E.U16 R24, desc[UR16][R68.64] ;  /* 0x0000001044181981 */ /* 0x0000e2000c1e1500 */
[----:B--2---:R-:W-:Y:S02]  /*11c60*/  ISETP.GE.AND P4, PT, R176, RZ, PT ;  /* 0x000000ffb000720c */ /* 0x004fe40003f86270 */
[----:B------:R-:W-:Y:S01]  /*11c70*/  ISETP.GT.U32.AND P5, PT, R72, R127, PT ;  /* 0x0000007f4800720c */ /* 0x000fe20003fa4070 */
[----:B------:R-:W2:Y:S01]  /*11c80*/  LDL.LU R176, [R1+0x2a4] ;  /* 0x0002a40001b07983 */ /* 0x000ea20000300800 */
[----:B0-----:R-:W-:-:S04]  /*11c90*/  LEA R68, P3, R77, R71, 0x1 ;  /* 0x000000474d447211 */ /* 0x001fc800078608ff */
[----:B-1----:R-:W-:Y:S01]  /*11ca0*/  LEA.HI.X.SX32 R69, R77, R70, 0x1, P3 ;  /* 0x000000464d457211 */ /* 0x002fe200018f0eff */
[----:B------:R0:W-:Y:S01]  /*11cb0*/  STL [R1+0x334], R68 ;  /* 0x0003344401007387 */ /* 0x0001e20000100800 */
[----:B----4-:R-:W-:-:S03]  /*11cc0*/  ISETP.GE.AND P3, PT, R55, RZ, PT ;  /* 0x000000ff3700720c */ /* 0x010fc60003f66270 */
[----:B------:R1:W-:Y:S04]  /*11cd0*/  STL [R1+0x330], R69 ;  /* 0x0003304501007387 */ /* 0x0003e80000100800 */
[----:B------:R-:W4:Y:S01]  /*11ce0*/  LDL.LU R55, [R1+0x2b8] ;  /* 0x0002b80001377983 */ /* 0x000f220000300800 */
[----:B------:R-:W-:Y:S01]  /*11cf0*/  @!P5 IMAD.IADD R127, R127, 0x1, -R72 ;  /* 0x000000017f7fd824 */ /* 0x000fe200078e0a48 */
[----:B---3--:R-:W-:Y:S02]  /*11d00*/  ISETP.GE.AND P5, PT, R56, RZ, PT ;  /* 0x000000ff3800720c */ /* 0x008fe40003fa6270 */
[----:B------:R-:W3:Y:S01]  /*11d10*/  LDL.LU R56, [R1+0x2bc] ;  /* 0x0002bc0001387983 */ /* 0x000ee20000300800 */
[----:B------:R-:W-:Y:S02]  /*11d20*/  ISETP.GT.U32.AND P6, PT, R72, R129, PT ;  /* 0x000000814800720c */ /* 0x000fe40003fc4070 */
[----:B------:R-:W-:-:S02]  /*11d30*/  SEL R79, R75, R79, !P2 ;  /* 0x0000004f4b4f7207 */ /* 0x000fc40005000000 */
[----:B------:R-:W-:Y:S01]  /*11d40*/  PRMT R27, RZ, 0x7610, R27 ;  /* 0x00007610ff1b7816 */ /* 0x000fe2000000001b */
[----:B------:R-:W-:Y:S01]  /*11d50*/  @!P4 IMAD.MOV R80, RZ, RZ, -R80 ;  /* 0x000000ffff50c224 */ /* 0x000fe200078e0a50 */
[----:B------:R-:W-:Y:S01]  /*11d60*/  ISETP.GT.U32.AND P4, PT, R72, R131, PT ;  /* 0x000000834800720c */ /* 0x000fe20003f84070 */
[----:B------:R-:W-:-:S03]  /*11d70*/  IMAD R79, R79, UR13, RZ ;  /* 0x0000000d4f4f7c24 */ /* 0x000fc6000f8e02ff */
[----:B------:R0:W3:Y:S03]  /*11d80*/  @P1 LDG.E.U16 R27, desc[UR16][R68.64] ;  /* 0x00000010441b1981 */ /* 0x0000e6000c1e1500 */
[----:B------:R-:W-:Y:S01]  /*11d90*/  @!P6 IMAD.IADD R129, R129, 0x1, -R72 ;  /* 0x000000018181e824 */ /* 0x000fe200078e0a48 */
[----:B------:R-:W-:Y:S02]  /*11da0*/  SEL R80, R75, R80, !P2 ;  /* 0x000000504b507207 */ /* 0x000fe40005000000 */
[----:B0-----:R-:W-:-:S04]  /*11db0*/  LEA R68, P6, R79, R71, 0x1 ;  /* 0x000000474f447211 */ /* 0x001fc800078c08ff */
[----:B-1----:R-:W-:Y:S01]  /*11dc0*/  LEA.HI.X.SX32 R69, R79, R70, 0x1, P6 ;  /* 0x000000464f457211 */ /* 0x002fe200030f0eff */
[----:B------:R0:W-:Y:S01]  /*11dd0*/  STL [R1+0x354], R68 ;  /* 0x0003544401007387 */ /* 0x0001e20000100800 */
[----:B------:R-:W-:Y:S01]  /*11de0*/  PRMT R20, RZ, 0x7610, R20 ;  /* 0x00007610ff147816 */ /* 0x000fe20000000014 */
[----:B------:R-:W-:Y:S02]  /*11df0*/  @!P4 IMAD.IADD R131, R131, 0x1, -R72 ;  /* 0x000000018383c824 */ /* 0x000fe400078e0a48 */
[----:B------:R1:W-:Y:S01]  /*11e00*/  STL [R1+0x350], R69 ;  /* 0x0003504501007387 */ /* 0x0003e20000100800 */
[----:B------:R-:W-:-:S03]  /*11e10*/  IMAD R80, R80, UR13, RZ ;  /* 0x0000000d50507c24 */ /* 0x000fc6000f8e02ff */
[----:B------:R-:W3:Y:S01]  /*11e20*/  LDL.LU R175, [R1+0x2c0] ;  /* 0x0002c00001af7983 */ /* 0x000ee20000300800 */
[----:B------:R-:W-:-:S03]  /*11e30*/  @!P5 IMAD.MOV R81, RZ, RZ, -R81 ;  /* 0x000000ffff51d224 */ /* 0x000fc600078e0a51 */
[----:B------:R0:W3:Y:S02]  /*11e40*/  @P1 LDG.E.U16 R20, desc[UR16][R68.64] ;  /* 0x0000001044141981 */ /* 0x0000e4000c1e1500 */
[----:B------:R-:W-:Y:S02]  /*11e50*/  SEL R81, R75, R81, !P2 ;  /* 0x000000514b517207 */ /* 0x000fe40005000000 */
[----:B0-----:R-:W-:-:S04]  /*11e60*/  LEA R68, P6, R80, R71, 0x1 ;  /* 0x0000004750447211 */ /* 0x001fc800078c08ff */
[----:B-1----:R-:W-:Y:S01]  /*11e70*/  LEA.HI.X.SX32 R69, R80, R70, 0x1, P6 ;  /* 0x0000004650457211 */ /* 0x002fe200030f0eff */
[----:B------:R-:W-:Y:S02]  /*11e80*/  @!P3 IMAD.MOV R83, RZ, RZ, -R83 ;  /* 0x000000ffff53b224 */ /* 0x000fe400078e0a53 */
[----:B------:R-:W-:Y:S01]  /*11e90*/  IMAD R81, R81, UR13, RZ ;  /* 0x0000000d51517c24 */ /* 0x000fe2000f8e02ff */
[----:B------:R-:W-:-:S06]  /*11ea0*/  PRMT R23, RZ, 0x7610, R23 ;  /* 0x00007610ff177816 */ /* 0x000fcc0000000017 */
[----:B------:R0:W3:Y:S01]  /*11eb0*/  @P1 LDG.E.U16 R23, desc[UR16][R68.64] ;  /* 0x0000001044171981 */ /* 0x0000e2000c1e1500 */
[----:B------:R-:W-:-:S03]  /*11ec0*/  ISETP.GE.AND P4, PT, R184, RZ, PT ;  /* 0x000000ffb800720c */ /* 0x000fc60003f86270 */
[----:B------:R-:W3:Y:S01]  /*11ed0*/  LDL.LU R184, [R1+0x2a0] ;  /* 0x0002a00001b87983 */ /* 0x000ee20000300800 */
[----:B--2---:R-:W-:-:S03]  /*11ee0*/  ISETP.GE.AND P5, PT, R176, RZ, PT ;  /* 0x000000ffb000720c */ /* 0x004fc60003fa6270 */
[----:B------:R0:W-:Y:S04]  /*11ef0*/  STL [R1+0x374], R68 ;  /* 0x0003744401007387 */ /* 0x0001e80000100800 */
[----:B------:R1:W-:Y:S04]  /*11f00*/  STL [R1+0x370], R69 ;  /* 0x0003704501007387 */ /* 0x0003e80000100800 */
[----:B------:R-:W2:Y:S02]  /*11f10*/  LDL.LU R183, [R1+0x2c4] ;  /* 0x0002c40001b77983 */ /* 0x000ea40000300800 */
[----:B------:R-:W-:Y:S01]  /*11f20*/  @!P5 IMAD.MOV R82, RZ, RZ, -R82 ;  /* 0x000000ffff52d224 */ /* 0x000fe200078e0a52 */
[----:B----4-:R-:W-:-:S02]  /*11f30*/  ISETP.GE.AND P3, PT, R55, RZ, PT ;  /* 0x000000ff3700720c */ /* 0x010fc40003f66270 */
[----:B------:R-:W4:Y:S01]  /*11f40*/  LDL.LU R55, [R1+0x298] ;  /* 0x0002980001377983 */ /* 0x000f220000300800 */
[----:B---3--:R-:W-:Y:S02]  /*11f50*/  ISETP.GE.AND P5, PT, R56, RZ, PT ;  /* 0x000000ff3800720c */ /* 0x008fe40003fa6270 */
[----:B------:R-:W-:-:S04]  /*11f60*/  LEA R56, P6, R81, R71, 0x1 ;  /* 0x0000004751387211 */ /* 0x000fc800078c08ff */
[----:B0-----:R-:W-:Y:S01]  /*11f70*/  LEA.HI.X.SX32 R68, R81, R70, 0x1, P6 ;  /* 0x0000004651447211 */ /* 0x001fe200030f0eff */
[----:B------:R-:W-:Y:S04]  /*11f80*/  STL [R1+0x394], R56 ;  /* 0x0003943801007387 */ /* 0x000fe80000100800 */
[----:B------:R0:W-:Y:S01]  /*11f90*/  STL [R1+0x390], R68 ;  /* 0x0003904401007387 */ /* 0x0001e20000100800 */
[----:B-1----:R-:W-:Y:S02]  /*11fa0*/  @P1 IMAD.MOV.U32 R69, RZ, RZ, R68 ;  /* 0x000000ffff451224 */ /* 0x002fe400078e0044 */
[----:B0-----:R-:W-:Y:S02]  /*11fb0*/  @P1 IMAD.MOV.U32 R68, RZ, RZ, R56 ;  /* 0x000000ffff441224 */ /* 0x001fe400078e0038 */
[----:B------:R-:W3:Y:S01]  /*11fc0*/  LDL.LU R56, [R1+0x2d8] ;  /* 0x0002d80001387983 */ /* 0x000ee20000300800 */
[----:B------:R-:W-:Y:S01]  /*11fd0*/  SEL R82, R75, R82, !P2 ;  /* 0x000000524b527207 */ /* 0x000fe20005000000 */
[----:B------:R-:W-:Y:S01]  /*11fe0*/  IMAD.MOV.U32 R176, RZ, RZ, R85 ;  /* 0x000000ffffb07224 */ /* 0x000fe200078e0055 */
[----:B------:R-:W-:Y:S01]  /*11ff0*/  PRMT R16, RZ, 0x7610, R16 ;  /* 0x00007610ff107816 */ /* 0x000fe20000000010 */
[----:B------:R-:W-:-:S02]  /*12000*/  @!P5 IMAD.MOV R84, RZ, RZ, -R84 ;  /* 0x000000ffff54d224 */ /* 0x000fc400078e0a54 */
[----:B------:R-:W-:Y:S02]  /*12010*/  @!P4 IMAD.MOV R176, RZ, RZ, -R176 ;  /* 0x000000ffffb0c224 */ /* 0x000fe400078e0ab0 */
[----:B------:R-:W-:Y:S01]  /*12020*/  IMAD R82, R82, UR13, RZ ;  /* 0x0000000d52527c24 */ /* 0x000fe2000f8e02ff */
[----:B------:R-:W-:Y:S01]  /*12030*/  SEL R84, R75, R84, !P2 ;  /* 0x000000544b547207 */ /* 0x000fe20005000000 */
[----:B------:R0:W3:Y:S01]  /*12040*/  @P1 LDG.E.U16 R16, desc[UR16][R68.64] ;  /* 0x0000001044101981 */ /* 0x0000e2000c1e1500 */
[----:B------:R-:W-:-:S03]  /*12050*/  ISETP.GE.AND P4, PT, R175, RZ, PT ;  /* 0x000000ffaf00720c */ /* 0x000fc60003f86270 */
[----:B------:R-:W3:Y:S01]  /*12060*/  LDL.LU R175, [R1+0x284] ;  /* 0x0002840001af7983 */ /* 0x000ee20000300800 */
[----:B------:R-:W-:Y:S01]  /*12070*/  IMAD R84, R84, UR13, RZ ;  /* 0x0000000d54547c24 */ /* 0x000fe2000f8e02ff */
[C---:B0-----:R-:W-:Y:S02]  /*12080*/  LEA R68, P6, R82.reuse, R71, 0x1 ;  /* 0x0000004752447211 */ /* 0x041fe400078c08ff */
[----:B------:R-:W-:Y:S02]  /*12090*/  PRMT R19, RZ, 0x7610, R19 ;  /* 0x00007610ff137816 */ /* 0x000fe40000000013 */
[----:B------:R-:W-:Y:S01]  /*120a0*/  LEA.HI.X.SX32 R69, R82, R70, 0x1, P6 ;  /* 0x0000004652457211 */ /* 0x000fe200030f0eff */
[----:B------:R0:W-:Y:S01]  /*120b0*/  STL [R1+0x3b4], R68 ;  /* 0x0003b44401007387 */ /* 0x0001e20000100800 */
[----:B------:R-:W-:-:S03]  /*120c0*/  @!P3 IMAD.MOV R87, RZ, RZ, -R87 ;  /* 0x000000ffff57b224 */ /* 0x000fc600078e0a57 */
[----:B------:R1:W-:Y:S04]  /*120d0*/  STL [R1+0x3b0], R69 ;  /* 0x0003b04501007387 */ /* 0x0003e80000100800 */
[----:B------:R0:W3:Y:S01]  /*120e0*/  @P1 LDG.E.U16 R19, desc[UR16][R68.64] ;  /* 0x0000001044131981 */ /* 0x0000e2000c1e1500 */
[----:B------:R-:W-:-:S03]  /*120f0*/  ISETP.GE.AND P5, PT, R184, RZ, PT ;  /* 0x000000ffb800720c */ /* 0x000fc60003fa6270 */
[----:B------:R-:W3:Y:S10]  /*12100*/  LDL.LU R184, [R1+0x2dc] ;  /* 0x0002dc0001b87983 */ /* 0x000ef40000300800 */
[----:B------:R-:W-:Y:S01]  /*12110*/  @!P5 IMAD.MOV R86, RZ, RZ, -R86 ;  /* 0x000000ffff56d224 */ /* 0x000fe200078e0a56 */
[----:B--2---:R-:W-:-:S02]  /*12120*/  ISETP.GE.AND P3, PT, R183, RZ, PT ;  /* 0x000000ffb700720c */ /* 0x004fc40003f66270 */
[----:B------:R-:W2:Y:S01]  /*12130*/  LDL.LU R183, [R1+0x278] ;  /* 0x0002780001b77983 */ /* 0x000ea20000300800 */
[----:B----4-:R-:W-:Y:S02]  /*12140*/  ISETP.GE.AND P5, PT, R55, RZ, PT ;  /* 0x000000ff3700720c */ /* 0x010fe40003fa6270 */
[----:B------:R-:W-:-:S04]  /*12150*/  LEA R55, P6, R84, R71, 0x1 ;  /* 0x0000004754377211 */ /* 0x000fc800078c08ff */
[----:B0-----:R-:W-:Y:S01]  /*12160*/  LEA.HI.X.SX32 R68, R84, R70, 0x1, P6 ;  /* 0x0000004654447211 */ /* 0x001fe200030f0eff */
[----:B------:R-:W-:Y:S04]  /*12170*/  STL [R1+0x3d4], R55 ;  /* 0x0003d43701007387 */ /* 0x000fe80000100800 */
[----:B------:R0:W-:Y:S01]  /*12180*/  STL [R1+0x3d0], R68 ;  /* 0x0003d04401007387 */ /* 0x0001e20000100800 */
[----:B-1----:R-:W-:-:S03]  /*12190*/  @P1 IMAD.MOV.U32 R69, RZ, RZ, R68 ;  /* 0x000000ffff451224 */ /* 0x002fc600078e0044 */
[----:B------:R-:W4:Y:S01]  /*121a0*/  LDL.LU R216, [R1+0x2e0] ;  /* 0x0002e00001d87983 */ /* 0x000f220000300800 */
[----:B0-----:R-:W-:Y:S02]  /*121b0*/  @P1 IMAD.MOV.U32 R68, RZ, RZ, R55 ;  /* 0x000000ffff441224 */ /* 0x001fe400078e0037 */
[----:B------:R-:W-:-:S04]  /*121c0*/  IMAD.MOV.U32 R55, RZ, RZ, R89 ;  /* 0x000000ffff377224 */ /* 0x000fc800078e0059 */
[----:B------:R-:W-:Y:S01]  /*121d0*/  @!P4 IMAD.MOV R55, RZ, RZ, -R55 ;  /* 0x000000ffff37c224 */ /* 0x000fe200078e0a37 */
[----:B---3--:R-:W-:Y:S02]  /*121e0*/  ISETP.GE.AND P4, PT, R56, RZ, PT ;  /* 0x000000ff3800720c */ /* 0x008fe40003f86270 */
[----:B------:R-:W3:Y:S01]  /*121f0*/  LDL.LU R56, [R1+0x264] ;  /* 0x0002640001387983 */ /* 0x000ee20000300800 */
[----:B------:R-:W-:Y:S02]  /*12200*/  SEL R86, R75, R86, !P2 ;  /* 0x000000564b567207 */ /* 0x000fe40005000000 */
[----:B------:R-:W-:Y:S01]  /*12210*/  PRMT R12, RZ, 0x7610, R12 ;  /* 0x00007610ff0c7816 */ /* 0x000fe2000000000c */
[----:B------:R-:W-:Y:S02]  /*12220*/  @!P5 IMAD.MOV R88, RZ, RZ, -R88 ;  /* 0x000000ffff58d224 */ /* 0x000fe400078e0a58 */
[----:B------:R-:W-:Y:S01]  /*12230*/  IMAD R86, R86, UR13, RZ ;  /* 0x0000000d56567c24 */ /* 0x000fe2000f8e02ff */
[----:B------:R-:W-:-:S02]  /*12240*/  ISETP.GE.AND P5, PT, R175, RZ, PT ;  /* 0x000000ffaf00720c */ /* 0x000fc40003fa6270 */
[----:B------:R0:W3:Y:S01]  /*12250*/  @P1 LDG.E.U16 R12, desc[UR16][R68.64] ;  /* 0x00000010440c1981 */ /* 0x0000e2000c1e1500 */
[----:B------:R-:W-:Y:S02]  /*12260*/  SEL R88, R75, R88, !P2 ;  /* 0x000000584b587207 */ /* 0x000fe40005000000 */
[----:B------:R-:W-:Y:S02]  /*12270*/  PRMT R15, RZ, 0x7610, R15 ;  /* 0x00007610ff0f7816 */ /* 0x000fe4000000000f */
[----:B0-----:R-:W-:-:S04]  /*12280*/  LEA R68, P6, R86, R71, 0x1 ;  /* 0x0000004756447211 */ /* 0x001fc800078c08ff */
[----:B------:R-:W-:Y:S01]  /*12290*/  LEA.HI.X.SX32 R69, R86, R70, 0x1, P6 ;  /* 0x0000004656457211 */ /* 0x000fe200030f0eff */
[----:B------:R0:W-:Y:S01]  /*122a0*/  STL [R1+0x3f4], R68 ;  /* 0x0003f44401007387 */ /* 0x0001e20000100800 */
[----:B------:R-:W-:-:S03]  /*122b0*/  IMAD R88, R88, UR13, RZ ;  /* 0x0000000d58587c24 */ /* 0x000fc6000f8e02ff */
[----:B------:R1:W-:Y:S01]  /*122c0*/  STL [R1+0x3f0], R69 ;  /* 0x0003f04501007387 */ /* 0x0003e20000100800 */
[----:B------:R-:W-:-:S03]  /*122d0*/  @!P5 IMAD.MOV R90, RZ, RZ, -R90 ;  /* 0x000000ffff5ad224 */ /* 0x000fc600078e0a5a */
[----:B------:R-:W3:Y:S01]  /*122e0*/  LDL.LU R175, [R1+0x2e4] ;  /* 0x0002e40001af7983 */ /* 0x000ee20000300800 */
[----:B------:R-:W-:-:S03]  /*122f0*/  @!P3 IMAD.MOV R91, RZ, RZ, -R91 ;  /* 0x000000ffff5bb224 */ /* 0x000fc600078e0a5b */
[----:B------:R0:W3:Y:S01]  /*12300*/  @P1 LDG.E.U16 R15, desc[UR16][R68.64] ;  /* 0x00000010440f1981 */ /* 0x0000e2000c1e1500 */
[----:B------:R-:W-:Y:S02]  /*12310*/  SEL R90, R75, R90, !P2 ;  /* 0x0000005a4b5a7207 */ /* 0x000fe40005000000 */
[----:B0-----:R-:W-:-:S04]  /*12320*/  LEA R68, P6, R88, R71, 0x1 ;  /* 0x0000004758447211 */ /* 0x001fc800078c08ff */
[----:B-1----:R-:W-:Y:S01]  /*12330*/  LEA.HI.X.SX32 R69, R88, R70, 0x1, P6 ;  /* 0x0000004658457211 */ /* 0x002fe200030f0eff */
        /* <DEDUP_REMOVED lines=8> */
[----:B------:R-:W2:Y:S01]  /*123c0*/  LDL.LU R232, [R1+0x2f8] ;  /* 0x0002f80001e87983 */ /* 0x000ea20000300800 */
[----:B------:R-:W-:Y:S02]  /*123d0*/  IMAD.MOV.U32 R183, RZ, RZ, R93 ;  /* 0x000000ffffb77224 */ /* 0x000fe400078e005d */
[----:B------:R-:W-:-:S02]  /*123e0*/  @!P5 IMAD.MOV R92, RZ, RZ, -R92 ;  /* 0x000000ffff5cd224 */ /* 0x000fc400078e0a5c */
[----:B------:R-:W-:Y:S01]  /*123f0*/  @!P4 IMAD.MOV R183, RZ, RZ, -R183 ;  /* 0x000000ffffb7c224 */ /* 0x000fe200078e0ab7 */
[----:B----4-:R-:W-:Y:S02]  /*12400*/  ISETP.GE.AND P4, PT, R216, RZ, PT ;  /* 0x000000ffd800720c */ /* 0x010fe40003f86270 */
        /* <DEDUP_REMOVED lines=9> */
[----:B------:R-:W-:-:S02]  /*124a0*/  SEL R92, R75, R92, !P2 ;  /* 0x0000005c4b5c7207 */ /* 0x000fc40005000000 */
[----:B------:R-:W-:-:S03]  /*124b0*/  PRMT R11, RZ, 0x7610, R11 ;  /* 0x00007610ff0b7816 */ /* 0x000fc6000000000b */
[----:B------:R-:W-:Y:S02]  /*124c0*/  IMAD R92, R92, UR13, RZ ;  /* 0x0000000d5c5c7c24 */ /* 0x000fe4000f8e02ff */
[----:B------:R-:W-:Y:S01]  /*124d0*/  @!P3 IMAD.MOV R95, RZ, RZ, -R95 ;  /* 0x000000ffff5fb224 */ /* 0x000fe200078e0a5f */
[----:B------:R0:W3:Y:S01]  /*124e0*/  @P1 LDG.E.U16 R11, desc[UR16][R68.64] ;  /* 0x00000010440b1981 */ /* 0x0000e2000c1e1500 */
[----:B------:R-:W-:Y:S01]  /*124f0*/  ISETP.GE.AND P3, PT, R175, RZ, PT ;  /* 0x000000ffaf00720c */ /* 0x000fe20003f66270 */
[----:B------:R-:W-:Y:S02]  /*12500*/  @!P5 IMAD.MOV R94, RZ, RZ, -R94 ;  /* 0x000000ffff5ed224 */ /* 0x000fe400078e0a5e */
[----:B------:R-:W3:Y:S01]  /*12510*/  LDL.LU R175, [R1+0x240] ;  /* 0x0002400001af7983 */ /* 0x000ee20000300800 */
[----:B0-----:R-:W-:Y:S02]  /*12520*/  LEA R68, P6, R92, R71, 0x1 ;  /* 0x000000475c447211 */ /* 0x001fe400078c08ff */
[----:B------:R-:W-:-:S02]  /*12530*/  SEL R94, R75, R94, !P2 ;  /* 0x0000005e4b5e7207 */ /* 0x000fc40005000000 */
[----:B------:R-:W-:Y:S01]  /*12540*/  LEA.HI.X.SX32 R69, R92, R70, 0x1, P6 ;  /* 0x000000465c457211 */ /* 0x000fe200030f0eff */
[----:B------:R0:W-:Y:S01]  /*12550*/  STL [R1+0x454], R68 ;  /* 0x0004544401007387 */ /* 0x0001e20000100800 */
[----:B------:R-:W-:Y:S01]  /*12560*/  PRMT R4, RZ, 0x7610, R4 ;  /* 0x00007610ff047816 */ /* 0x000fe20000000004 */
[----:B------:R-:W-:Y:S02]  /*12570*/  IMAD R94, R94, UR13, RZ ;  /* 0x0000000d5e5e7c24 */ /* 0x000fe4000f8e02ff */
[----:B------:R1:W-:Y:S04]  /*12580*/  STL [R1+0x450], R69 ;  /* 0x0004504501007387 */ /* 0x0003e80000100800 */
[----:B------:R-:W3:Y:S04]  /*12590*/  LDL.LU R231, [R1+0x300] ;  /* 0x0003000001e77983 */ /* 0x000ee80000300800 */
[----:B------:R0:W3:Y:S02]  /*125a0*/  @P1 LDG.E.U16 R4, desc[UR16][R68.64] ;  /* 0x0000001044041981 */ /* 0x0000e4000c1e1500 */
[----:B0-----:R-:W-:-:S04]  /*125b0*/  LEA R68, P6, R94, R71, 0x1 ;  /* 0x000000475e447211 */ /* 0x001fc800078c08ff */
[----:B-1----:R-:W-:Y:S01]  /*125c0*/  LEA.HI.X.SX32 R69, R94, R70, 0x1, P6 ;  /* 0x000000465e457211 */ /* 0x002fe200030f0eff */
[----:B------:R-:W-:Y:S01]  /*125d0*/  @!P3 IMAD.MOV R99, RZ, RZ, -R99 ;  /* 0x000000ffff63b224 */ /* 0x000fe200078e0a63 */
[----:B------:R-:W-:Y:S01]  /*125e0*/  ISETP.GE.AND P5, PT, R184, RZ, PT ;  /* 0x000000ffb800720c */ /* 0x000fe20003fa6270 */
[----:B------:R-:W-:-:S04]  /*125f0*/  IMAD.MOV.U32 R184, RZ, RZ, R97 ;  /* 0x000000ffffb87224 */ /* 0x000fc800078e0061 */
[----:B------:R-:W-:-:S08]  /*12600*/  @!P4 IMAD.MOV R184, RZ, RZ, -R184 ;  /* 0x000000ffffb8c224 */ /* 0x000fd000078e0ab8 */
[----:B------:R-:W-:Y:S01]  /*12610*/  @!P5 IMAD.MOV R96, RZ, RZ, -R96 ;  /* 0x000000ffff60d224 */ /* 0x000fe200078e0a60 */
[----:B--2---:R-:W-:Y:S02]  /*12620*/  ISETP.GE.AND P4, PT, R232, RZ, PT ;  /* 0x000000ffe800720c */ /* 0x004fe40003f86270 */
[----:B------:R-:W2:Y:S04]  /*12630*/  LDL.LU R232, [R1+0x238] ;  /* 0x0002380001e87983 */ /* 0x000ea80000300800 */
[----:B------:R0:W-:Y:S04]  /*12640*/  STL [R1+0x474], R68 ;  /* 0x0004744401007387 */ /* 0x0001e80000100800 */
[----:B------:R1:W-:Y:S01]  /*12650*/  STL [R1+0x470], R69 ;  /* 0x0004704501007387 */ /* 0x0003e20000100800 */
[----:B----4-:R-:W-:-:S03]  /*12660*/  ISETP.GE.AND P5, PT, R216, RZ, PT ;  /* 0x000000ffd800720c */ /* 0x010fc60003fa6270 */
[----:B------:R-:W4:Y:S01]  /*12670*/  LDL.LU R216, [R1+0x304] ;  /* 0x0003040001d87983 */ /* 0x000f220000300800 */
[----:B---3--:R-:W-:-:S03]  /*12680*/  ISETP.GE.AND P3, PT, R56, RZ, PT ;  /* 0x000000ff3800720c */ /* 0x008fc60003f66270 */
[----:B------:R-:W3:Y:S01]  /*12690*/  LDL.LU R56, [R1+0x224] ;  /* 0x0002240001387983 */ /* 0x000ee20000300800 */
[----:B------:R-:W-:Y:S02]  /*126a0*/  SEL R96, R75, R96, !P2 ;  /* 0x000000604b607207 */ /* 0x000fe40005000000 */
[----:B------:R-:W-:-:S03]  /*126b0*/  PRMT R7, RZ, 0x7610, R7 ;  /* 0x00007610ff077816 */ /* 0x000fc60000000007 */
[----:B------:R-:W-:Y:S02]  /*126c0*/  IMAD R96, R96, UR13, RZ ;  /* 0x0000000d60607c24 */ /* 0x000fe4000f8e02ff */
[----:B------:R-:W-:Y:S01]  /*126d0*/  @!P5 IMAD.MOV R98, RZ, RZ, -R98 ;  /* 0x000000ffff62d224 */ /* 0x000fe200078e0a62 */
[----:B------:R0:W3:Y:S01]  /*126e0*/  @P1 LDG.E.U16 R7, desc[UR16][R68.64] ;  /* 0x0000001044071981 */ /* 0x0000e2000c1e1500 */
[----:B------:R-:W-:Y:S01]  /*126f0*/  ISETP.GE.AND P5, PT, R175, RZ, PT ;  /* 0x000000ffaf00720c */ /* 0x000fe20003fa6270 */
[----:B------:R-:W-:Y:S02]  /*12700*/  IMAD.MOV.U32 R175, RZ, RZ, R101 ;  /* 0x000000ffffaf7224 */ /* 0x000fe400078e0065 */
[----:B------:R-:W-:Y:S02]  /*12710*/  SEL R98, R75, R98, !P2 ;  /* 0x000000624b627207 */ /* 0x000fe40005000000 */
[----:B0-----:R-:W-:-:S04]  /*12720*/  LEA R68, P6, R96, R71, 0x1 ;  /* 0x0000004760447211 */ /* 0x001fc800078c08ff */
[----:B-1----:R-:W-:Y:S01]  /*12730*/  LEA.HI.X.SX32 R69, R96, R70, 0x1, P6 ;  /* 0x0000004660457211 */ /* 0x002fe200030f0eff */
[----:B------:R0:W-:Y:S01]  /*12740*/  STL [R1+0x494], R68 ;  /* 0x0004944401007387 */ /* 0x0001e20000100800 */
[----:B------:R-:W-:Y:S01]  /*12750*/  PRMT R0, RZ, 0x7610, R0 ;  /* 0x00007610ff007816 */ /* 0x000fe20000000000 */
[----:B------:R-:W-:Y:S02]  /*12760*/  @!P4 IMAD.MOV R175, RZ, RZ, -R175 ;  /* 0x000000ffffafc224 */ /* 0x000fe400078e0aaf */
[----:B------:R1:W-:Y:S01]  /*12770*/  STL [R1+0x490], R69 ;  /* 0x0004904501007387 */ /* 0x0003e20000100800 */
[----:B------:R-:W-:Y:S01]  /*12780*/  IMAD R98, R98, UR13, RZ ;  /* 0x0000000d62627c24 */ /* 0x000fe2000f8e02ff */
[----:B------:R-:W-:Y:S02]  /*12790*/  ISETP.GE.AND P4, PT, R231, RZ, PT ;  /* 0x000000ffe700720c */ /* 0x000fe40003f86270 */
[----:B------:R-:W3:Y:S01]  /*127a0*/  LDL.LU R212, [R1+0x318] ;  /* 0x0003180001d47983 */ /* 0x000ee20000300800 */
[----:B------:R-:W-:-:S03]  /*127b0*/  @!P5 IMAD.MOV R100, RZ, RZ, -R100 ;  /* 0x000000ffff64d224 */ /* 0x000fc600078e0a64 */
[----:B------:R-:W3:Y:S04]  /*127c0*/  LDL.LU R231, [R1+0x220] ;  /* 0x0002200001e77983 */ /* 0x000ee80000300800 */
[----:B------:R0:W3:Y:S01]  /*127d0*/  @P1 LDG.E.U16 R0, desc[UR16][R68.64] ;  /* 0x0000001044001981 */ /* 0x0000e2000c1e1500 */
[----:B------:R-:W-:Y:S02]  /*127e0*/  SEL R100, R75, R100, !P2 ;  /* 0x000000644b647207 */ /* 0x000fe40005000000 */
[----:B0-----:R-:W-:-:S04]  /*127f0*/  LEA R68, P6, R98, R71, 0x1 ;  /* 0x0000004762447211 */ /* 0x001fc800078c08ff */
[----:B-1----:R-:W-:Y:S01]  /*12800*/  LEA.HI.X.SX32 R69, R98, R70, 0x1, P6 ;  /* 0x0000004662457211 */ /* 0x002fe200030f0eff */
[----:B------:R0:W-:Y:S01]  /*12810*/  STL [R1+0x4b4], R68 ;  /* 0x0004b44401007387 */ /* 0x0001e20000100800 */
[----:B------:R-:W-:Y:S02]  /*12820*/  @!P3 IMAD.MOV R104, RZ, RZ, -R104 ;  /* 0x000000ffff68b224 */ /* 0x000fe400078e0a68 */
[----:B------:R-:W-:Y:S01]  /*12830*/  IMAD R100, R100, UR13, RZ ;  /* 0x0000000d64647c24 */ /* 0x000fe2000f8e02ff */
[----:B------:R1:W-:Y:S01]  /*12840*/  STL [R1+0x4b0], R69 ;  /* 0x0004b04501007387 */ /* 0x0003e20000100800 */
[----:B------:R-:W-:-:S06]  /*12850*/  PRMT R3, RZ, 0x7610, R3 ;  /* 0x00007610ff037816 */ /* 0x000fcc0000000003 */
[----:B------:R0:W3:Y:S01]  /*12860*/  @P1 LDG.E.U16 R3, desc[UR16][R68.64] ;  /* 0x0000001044031981 */ /* 0x0000e2000c1e1500 */
[----:B--2---:R-:W-:-:S03]  /*12870*/  ISETP.GE.AND P5, PT, R232, RZ, PT ;  /* 0x000000ffe800720c */ /* 0x004fc60003fa6270 */
[----:B------:R-:W2:Y:S10]  /*12880*/  LDL.LU R232, [R1+0x31c] ;  /* 0x00031c0001e87983 */ /* 0x000eb40000300800 */
[----:B------:R-:W-:Y:S01]  /*12890*/  @!P5 IMAD.MOV R103, RZ, RZ, -R103 ;  /* 0x000000ffff67d224 */ /* 0x000fe200078e0a67 */
[----:B----4-:R-:W-:-:S02]  /*128a0*/  ISETP.GE.AND P3, PT, R216, RZ, PT ;  /* 0x000000ffd800720c */ /* 0x010fc40003f66270 */
[----:B------:R-:W4:Y:S01]  /*128b0*/  LDL.LU R216, [R1+0x21c] ;  /* 0x00021c0001d87983 */ /* 0x000f220000300800 */
[----:B---3--:R-:W-:Y:S02]  /*128c0*/  ISETP.GE.AND P5, PT, R56, RZ, PT ;  /* 0x000000ff3800720c */ /* 0x008fe40003fa6270 */
[----:B------:R-:W-:-:S04]  /*128d0*/  LEA R56, P6, R100, R71, 0x1 ;  /* 0x0000004764387211 */ /* 0x000fc800078c08ff */
[----:B0-----:R-:W-:Y:S01]  /*128e0*/  LEA.HI.X.SX32 R68, R100, R70, 0x1, P6 ;  /* 0x0000004664447211 */ /* 0x001fe200030f0eff */
[----:B------:R-:W-:Y:S04]  /*128f0*/  STL [R1+0x4d4], R56 ;  /* 0x0004d43801007387 */ /* 0x000fe80000100800 */
[----:B------:R0:W-:Y:S04]  /*12900*/  STL [R1+0x4d0], R68 ;  /* 0x0004d04401007387 */ /* 0x0001e80000100800 */
[----:B------:R-:W3:Y:S01]  /*12910*/  LDL.LU R204, [R1+0x320] ;  /* 0x0003200001cc7983 */ /* 0x000ee20000300800 */
[----:B-1----:R-:W-:Y:S01]  /*12920*/  @P1 IMAD.MOV.U32 R69, RZ, RZ, R68 ;  /* 0x000000ffff451224 */ /* 0x002fe200078e0044 */
[----:B------:R-:W-:Y:S01]  /*12930*/  SEL R103, R75, R103, !P2 ;  /* 0x000000674b677207 */ /* 0x000fe20005000000 */
[----:B0-----:R-:W-:-:S02]  /*12940*/  @P1 IMAD.MOV.U32 R68, RZ, RZ, R56 ;  /* 0x000000ffff441224 */ /* 0x001fc400078e0038 */
[----:B------:R-:W-:Y:S01]  /*12950*/  IMAD.MOV.U32 R56, RZ, RZ, R106 ;  /* 0x000000ffff387224 */ /* 0x000fe200078e006a */
[----:B------:R-:W-:Y:S01]  /*12960*/  PRMT R250, RZ, 0x7610, R250 ;  /* 0x00007610fffa7816 */ /* 0x000fe200000000fa */
[----:B------:R-:W-:Y:S02]  /*12970*/  IMAD R103, R103, UR13, RZ ;  /* 0x0000000d67677c24 */ /* 0x000fe4000f8e02ff */
[----:B------:R-:W-:Y:S02]  /*12980*/  @!P4 IMAD.MOV R56, RZ, RZ, -R56 ;  /* 0x000000ffff38c224 */ /* 0x000fe400078e0a38 */
[----:B------:R-:W-:Y:S01]  /*12990*/  @!P5 IMAD.MOV R105, RZ, RZ, -R105 ;  /* 0x000000ffff69d224 */ /* 0x000fe200078e0a69 */
[----:B------:R0:W3:Y:S01]  /*129a0*/  @P1 LDG.E.U16 R250, desc[UR16][R68.64] ;  /* 0x0000001044fa1981 */ /* 0x0000e2000c1e1500 */
[----:B------:R-:W-:-:S03]  /*129b0*/  ISETP.GE.AND P4, PT, R212, RZ, PT ;  /* 0x000000ffd400720c */ /* 0x000fc60003f86270 */
[----:B------:R-:W3:Y:S01]  /*129c0*/  LDL.LU R212, [R1+0x218] ;  /* 0x0002180001d47983 */ /* 0x000ee20000300800 */
[----:B------:R-:W-:Y:S02]  /*129d0*/  ISETP.GE.AND P5, PT, R231, RZ, PT ;  /* 0x000000ffe700720c */ /* 0x000fe40003fa6270 */
[----:B0-----:R-:W-:Y:S02]  /*129e0*/  LEA R68, P6, R103, R71, 0x1 ;  /* 0x0000004767447211 */ /* 0x001fe400078c08ff */
[----:B------:R-:W-:Y:S02]  /*129f0*/  SEL R105, R75, R105, !P2 ;  /* 0x000000694b697207 */ /* 0x000fe40005000000 */
[----:B------:R-:W-:Y:S01]  /*12a00*/  LEA.HI.X.SX32 R69, R103, R70, 0x1, P6 ;  /* 0x0000004667457211 */ /* 0x000fe200030f0eff */
[----:B------:R0:W-:Y:S01]  /*12a10*/  STL [R1+0x4f4], R68 ;  /* 0x0004f44401007387 */ /* 0x0001e20000100800 */
[----:B------:R-:W-:Y:S01]  /*12a20*/  PRMT R249, RZ, 0x7610, R249 ;  /* 0x00007610fff97816 */ /* 0x000fe200000000f9 */
[----:B------:R-:W-:-:S02]  /*12a30*/  IMAD R105, R105, UR13, RZ ;  /* 0x0000000d69697c24 */ /* 0x000fc4000f8e02ff */
[----:B------:R1:W-:Y:S02]  /*12a40*/  STL [R1+0x4f0], R69 ;  /* 0x0004f04501007387 */ /* 0x0003e40000100800 */
[----:B------:R-:W-:Y:S02]  /*12a50*/  @!P5 IMAD.MOV R107, RZ, RZ, -R107 ;  /* 0x000000ffff6bd224 */ /* 0x000fe400078e0a6b */
[----:B------:R-:W3:Y:S04]  /*12a60*/  LDL.LU R231, [R1+0x324] ;  /* 0x0003240001e77983 */ /* 0x000ee80000300800 */
[----:B------:R0:W3:Y:S01]  /*12a70*/  @P1 LDG.E.U16 R249, desc[UR16][R68.64] ;  /* 0x0000001044f91981 */ /* 0x0000e2000c1e1500 */
[----:B------:R-:W-:Y:S01]  /*12a80*/  @!P3 IMAD.MOV R108, RZ, RZ, -R108 ;  /* 0x000000ffff6cb224 */ /* 0x000fe200078e0a6c */
[----:B0-----:R-:W-:-:S04]  /*12a90*/  LEA R68, P6, R105, R71, 0x1 ;  /* 0x0000004769447211 */ /* 0x001fc800078c08ff */
[----:B-1----:R-:W-:Y:S02]  /*12aa0*/  LEA.HI.X.SX32 R69, R105, R70, 0x1, P6 ;  /* 0x0000004669457211 */ /* 0x002fe400030f0eff */
[----:B--2---:R-:W-:Y:S01]  /*12ab0*/  ISETP.GE.AND P3, PT, R232, RZ, PT ;  /* 0x000000ffe800720c */ /* 0x004fe20003f66270 */
[----:B------:R-:W-:-:S04]  /*12ac0*/  IMAD.MOV.U32 R232, RZ, RZ, R110 ;  /* 0x000000ffffe87224 */ /* 0x000fc800078e006e */
[----:B------:R-:W-:Y:S01]  /*12ad0*/  @!P4 IMAD.MOV R232, RZ, RZ, -R232 ;  /* 0x000000ffffe8c224 */ /* 0x000fe200078e0ae8 */
[----:B----4-:R-:W-:Y:S02]  /*12ae0*/  ISETP.GE.AND P5, PT, R216, RZ, PT ;  /* 0x000000ffd800720c */ /* 0x010fe40003fa6270 */
[----:B------:R-:W2:Y:S04]  /*12af0*/  LDL.LU R216, [R1+0x200] ;  /* 0x0002000001d87983 */ /* 0x000ea80000300800 */
[----:B------:R0:W-:Y:S04]  /*12b00*/  STL [R1+0x514], R68 ;  /* 0x0005144401007387 */ /* 0x0001e80000100800 */
[----:B------:R1:W-:Y:S04]  /*12b10*/  STL [R1+0x510], R69 ;  /* 0x0005104501007387 */ /* 0x0003e80000100800 */
[----:B------:R-:W4:Y:S01]  /*12b20*/  LDL.LU R196, [R1+0x338] ;  /* 0x0003380001c47983 */ /* 0x000f220000300800 */
[----:B---3--:R-:W-:-:S03]  /*12b30*/  ISETP.GE.AND P4, PT, R204, RZ, PT ;  /* 0x000000ffcc00720c */ /* 0x008fc60003f86270 */
[----:B------:R-:W3:Y:S01]  /*12b40*/  LDL.LU R204, [R1+0x1f8] ;  /* 0x0001f80001cc7983 */ /* 0x000ee20000300800 */
[----:B------:R-:W-:Y:S02]  /*12b50*/  SEL R107, R75, R107, !P2 ;  /* 0x0000006b4b6b7207 */ /* 0x000fe40005000000 */
[----:B------:R-:W-:-:S03]  /*12b60*/  PRMT R242, RZ, 0x7610, R242 ;  /* 0x00007610fff27816 */ /* 0x000fc600000000f2 */
[----:B------:R-:W-:Y:S01]  /*12b70*/  IMAD R107, R107, UR5, RZ ;  /* 0x000000056b6b7c24 */ /* 0x000fe2000f8e02ff */
[----:B------:R-:W0:Y:S01]  /*12b80*/  LDCU UR5, c[0x0][0x3b0] ;  /* 0x00007600ff0577ac */ /* 0x000e220008000800 */
[----:B------:R-:W-:Y:S01]  /*12b90*/  @!P5 IMAD.MOV R109, RZ, RZ, -R109 ;  /* 0x000000ffff6dd224 */ /* 0x000fe200078e0a6d */
[----:B------:R0:W4:Y:S01]  /*12ba0*/  @P1 LDG.E.U16 R242, desc[UR16][R68.64] ;  /* 0x0000001044f21981 */ /* 0x000122000c1e1500 */
[----:B------:R-:W-:Y:S02]  /*12bb0*/  ISETP.GE.AND P5, PT, R212, RZ, PT ;  /* 0x000000ffd400720c */ /* 0x000fe40003fa6270 */
[----:B0-----:R-:W-:Y:S02]  /*12bc0*/  LEA R68, P6, R107, R71, 0x1 ;  /* 0x000000476b447211 */ /* 0x001fe400078c08ff */
[----:B------:R-:W-:Y:S02]  /*12bd0*/  SEL R109, R75, R109, !P2 ;  /* 0x0000006d4b6d7207 */ /* 0x000fe40005000000 */
[----:B-1----:R-:W-:Y:S01]  /*12be0*/  LEA.HI.X.SX32 R69, R107, R70, 0x1, P6 ;  /* 0x000000466b457211 */ /* 0x002fe200030f0eff */
[----:B------:R0:W-:Y:S01]  /*12bf0*/  STL [R1+0x534], R68 ;  /* 0x0005344401007387 */ /* 0x0001e20000100800 */
[----:B------:R-:W-:Y:S01]  /*12c00*/  PRMT R241, RZ, 0x7610, R241 ;  /* 0x00007610fff17816 */ /* 0x000fe200000000f1 */
[----:B------:R-:W-:Y:S01]  /*12c10*/  IMAD R109, R109, UR5, RZ ;  /* 0x000000056d6d7c24 */ /* 0x000fe2000f8e02ff */
[----:B------:R-:W1:Y:S01]  /*12c20*/  LDCU UR5, c[0x0][0x3b0] ;  /* 0x00007600ff0577ac */ /* 0x000e620008000800 */
[----:B------:R0:W-:Y:S02]  /*12c30*/  STL [R1+0x530], R69 ;  /* 0x0005304501007387 */ /* 0x0001e40000100800 */
[----:B------:R-:W-:-:S02]  /*12c40*/  @!P5 IMAD.MOV R111, RZ, RZ, -R111 ;  /* 0x000000ffff6fd224 */ /* 0x000fc400078e0a6f */
[----:B------:R-:W4:Y:S04]  /*12c50*/  LDL.LU R212, [R1+0x33c] ;  /* 0x00033c0001d47983 */ /* 0x000f280000300800 */
[----:B------:R0:W4:Y:S02]  /*12c60*/  @P1 LDG.E.U16 R241, desc[UR16][R68.64] ;  /* 0x0000001044f11981 */ /* 0x000124000c1e1500 */
[----:B0-----:R-:W-:-:S04]  /*12c70*/  LEA R68, P6, R109, R71, 0x1 ;  /* 0x000000476d447211 */ /* 0x001fc800078c08ff */
[----:B------:R-:W-:Y:S02]  /*12c80*/  LEA.HI.X.SX32 R69, R109, R70, 0x1, P6 ;  /* 0x000000466d457211 */ /* 0x000fe400030f0eff */
[----:B--2---:R-:W-:Y:S02]  /*12c90*/  ISETP.GE.AND P5, PT, R216, RZ, PT ;  /* 0x000000ffd800720c */ /* 0x004fe40003fa6270 */
[----:B------:R-:W2:Y:S04]  /*12ca0*/  LDL.LU R216, [R1+0x1e4] ;  /* 0x0001e40001d87983 */ /* 0x000ea80000300800 */
[----:B------:R0:W-:Y:S04]  /*12cb0*/  STL [R1+0x554], R68 ;  /* 0x0005544401007387 */ /* 0x0001e80000100800 */
[----:B------:R0:W-:Y:S03]  /*12cc0*/  STL [R1+0x550], R69 ;  /* 0x0005504501007387 */ /* 0x0001e60000100800 */
[----:B------:R-:W-:Y:S01]  /*12cd0*/  @!P5 IMAD.MOV R113, RZ, RZ, -R113 ;  /* 0x000000ffff71d224 */ /* 0x000fe200078e0a71 */
[----:B------:R-:W2:Y:S01]  /*12ce0*/  LDL.LU R220, [R1+0x340] ;  /* 0x0003400001dc7983 */ /* 0x000ea20000300800 */
[----:B---3--:R-:W-:-:S03]  /*12cf0*/  ISETP.GE.AND P5, PT, R204, RZ, PT ;  /* 0x000000ffcc00720c */ /* 0x008fc60003fa6270 */
[----:B------:R-:W3:Y:S01]  /*12d00*/  LDL.LU R204, [R1+0x1e0] ;  /* 0x0001e00001cc7983 */ /* 0x000ee20000300800 */
[----:B------:R-:W-:Y:S02]  /*12d10*/  SEL R111, R75, R111, !P2 ;  /* 0x0000006f4b6f7207 */ /* 0x000fe40005000000 */
[----:B------:R-:W-:-:S03]  /*12d20*/  PRMT R234, RZ, 0x7610, R234 ;  /* 0x00007610ffea7816 */ /* 0x000fc600000000ea */
[----:B-1----:R-:W-:Y:S01]  /*12d30*/  IMAD R111, R111, UR5, RZ ;  /* 0x000000056f6f7c24 */ /* 0x002fe2000f8e02ff */
[----:B------:R-:W1:Y:S01]  /*12d40*/  LDCU UR5, c[0x0][0x3b0] ;  /* 0x00007600ff0577ac */ /* 0x000e620008000800 */
[----:B------:R-:W-:Y:S01]  /*12d50*/  @!P3 IMAD.MOV R112, RZ, RZ, -R112 ;  /* 0x000000ffff70b224 */ /* 0x000fe200078e0a70 */
[----:B------:R0:W3:Y:S01]  /*12d60*/  @P1 LDG.E.U16 R234, desc[UR16][R68.64] ;  /* 0x0000001044ea1981 */ /* 0x0000e2000c1e1500 */
[----:B------:R-:W-:Y:S01]  /*12d70*/  ISETP.GE.AND P3, PT, R231, RZ, PT ;  /* 0x000000ffe700720c */ /* 0x000fe20003f66270 */
[----:B------:R-:W-:Y:S01]  /*12d80*/  IMAD.MOV.U32 R231, RZ, RZ, R114 ;  /* 0x000000ffffe77224 */ /* 0x000fe200078e0072 */
[----:B0-----:R-:W-:-:S04]  /*12d90*/  LEA R68, P6, R111, R71, 0x1 ;  /* 0x000000476f447211 */ /* 0x001fc800078c08ff */
[----:B------:R-:W-:Y:S01]  /*12da0*/  LEA.HI.X.SX32 R69, R111, R70, 0x1, P6 ;  /* 0x000000466f457211 */ /* 0x000fe200030f0eff */
[----:B------:R-:W-:Y:S01]  /*12db0*/  @!P4 IMAD.MOV R231, RZ, RZ, -R231 ;  /* 0x000000ffffe7c224 */ /* 0x000fe200078e0ae7 */
[----:B------:R0:W-:Y:S01]  /*12dc0*/  STL [R1+0x574], R68 ;  /* 0x0005744401007387 */ /* 0x0001e20000100800 */
[----:B----4-:R-:W-:Y:S02]  /*12dd0*/  ISETP.GE.AND P4, PT, R196, RZ, PT ;  /* 0x000000ffc400720c */ /* 0x010fe40003f86270 */
[----:B------:R-:W-:Y:S01]  /*12de0*/  SEL R113, R75, R113, !P2 ;  /* 0x000000714b717207 */ /* 0x000fe20005000000 */
[----:B------:R4:W-:Y:S01]  /*12df0*/  STL [R1+0x570], R69 ;  /* 0x0005704501007387 */ /* 0x0009e20000100800 */
[----:B------:R-:W-:-:S03]  /*12e00*/  PRMT R233, RZ, 0x7610, R233 ;  /* 0x00007610ffe97816 */ /* 0x000fc600000000e9 */
[----:B------:R-:W3:Y:S01]  /*12e10*/  LDL.LU R196, [R1+0x344] ;  /* 0x0003440001c47983 */ /* 0x000ee20000300800 */
[----:B------:R-:W-:Y:S01]  /*12e20*/  @!P3 IMAD.MOV R116, RZ, RZ, -R116 ;  /* 0x000000ffff74b224 */ /* 0x000fe200078e0a74 */
[----:B------:R-:W-:Y:S01]  /*12e30*/  ISETP.GE.AND P3, PT, R212, RZ, PT ;  /* 0x000000ffd400720c */ /* 0x000fe20003f66270 */
[----:B-1----:R-:W-:Y:S01]  /*12e40*/  IMAD R113, R113, UR5, RZ ;  /* 0x0000000571717c24 */ /* 0x002fe2000f8e02ff */
[----:B------:R-:W3:Y:S01]  /*12e50*/  LDL.LU R212, [R1+0x1dc] ;  /* 0x0001dc0001d47983 */ /* 0x000ee20000300800 */
[----:B------:R-:W-:Y:S01]  /*12e60*/  @!P5 IMAD.MOV R115, RZ, RZ, -R115 ;  /* 0x000000ffff73d224 */ /* 0x000fe200078e0a73 */
[----:B------:R-:W1:Y:S02]  /*12e70*/  LDCU UR5, c[0x0][0x3b0] ;  /* 0x00007600ff0577ac */ /* 0x000e640008000800 */
[----:B------:R0:W3:Y:S02]  /*12e80*/  @P1 LDG.E.U16 R233, desc[UR16][R68.64] ;  /* 0x0000001044e91981 */ /* 0x0000e4000c1e1500 */
[----:B0-----:R-:W-:-:S04]  /*12e90*/  LEA R68, P6, R113, R71, 0x1 ;  /* 0x0000004771447211 */ /* 0x001fc800078c08ff */
[----:B----4-:R-:W-:Y:S01]  /*12ea0*/  LEA.HI.X.SX32 R69, R113, R70, 0x1, P6 ;  /* 0x0000004671457211 */ /* 0x010fe200030f0eff */
[----:B------:R0:W-:Y:S04]  /*12eb0*/  STL [R1+0x594], R68 ;  /* 0x0005944401007387 */ /* 0x0001e80000100800 */
[----:B------:R4:W-:Y:S01]  /*12ec0*/  STL [R1+0x590], R69 ;  /* 0x0005904501007387 */ /* 0x0009e20000100800 */
[----:B--2---:R-:W-:Y:S01]  /*12ed0*/  ISETP.GE.AND P5, PT, R216, RZ, PT ;  /* 0x000000ffd800720c */ /* 0x004fe20003fa6270 */
[----:B------:R-:W-:-:S04]  /*12ee0*/  IMAD.MOV.U32 R216, RZ, RZ, R118 ;  /* 0x000000ffffd87224 */ /* 0x000fc800078e0076 */
[----:B------:R-:W-:Y:S01]  /*12ef0*/  @!P4 IMAD.MOV R216, RZ, RZ, -R216 ;  /* 0x000000ffffd8c224 */ /* 0x000fe200078e0ad8 */
[----:B------:R-:W-:-:S07]  /*12f00*/  ISETP.GE.AND P4, PT, R220, RZ, PT ;  /* 0x000000ffdc00720c */ /* 0x000fce0003f86270 */
[----:B------:R-:W-:Y:S01]  /*12f10*/  @!P5 IMAD.MOV R117, RZ, RZ, -R117 ;  /* 0x000000ffff75d224 */ /* 0x000fe200078e0a75 */
[----:B------:R-:W2:Y:S01]  /*12f20*/  LDL.LU R220, [R1+0x358] ;  /* 0x0003580001dc7983 */ /* 0x000ea20000300800 */
[----:B---3--:R-:W-:-:S03]  /*12f30*/  ISETP.GE.AND P5, PT, R204, RZ, PT ;  /* 0x000000ffcc00720c */ /* 0x008fc60003fa6270 */
[----:B------:R-:W3:Y:S01]  /*12f40*/  LDL.LU R204, [R1+0x1d8] ;  /* 0x0001d80001cc7983 */ /* 0x000ee20000300800 */
[----:B------:R-:W-:Y:S02]  /*12f50*/  SEL R115, R75, R115, !P2 ;  /* 0x000000734b737207 */ /* 0x000fe40005000000 */
[----:B------:R-:W-:-:S03]  /*12f60*/  PRMT R226, RZ, 0x7610, R226 ;  /* 0x00007610ffe27816 */ /* 0x000fc600000000e2 */
[----:B-1----:R-:W-:Y:S01]  /*12f70*/  IMAD R115, R115, UR5, RZ ;  /* 0x0000000573737c24 */ /* 0x002fe2000f8e02ff */
[----:B------:R-:W1:Y:S02]  /*12f80*/  LDCU UR5, c[0x0][0x3b0] ;  /* 0x00007600ff0577ac */ /* 0x000e640008000800 */
[----:B------:R0:W3:Y:S01]  /*12f90*/  @P1 LDG.E.U16 R226, desc[UR16][R68.64] ;  /* 0x0000001044e21981 */ /* 0x0000e2000c1e1500 */
[----:B------:R-:W-:Y:S01]  /*12fa0*/  @!P3 IMAD.MOV R120, RZ, RZ, -R120 ;  /* 0x000000ffff78b224 */ /* 0x000fe200078e0a78 */
[----:B0-----:R-:W-:-:S04]  /*12fb0*/  LEA R68, P6, R115, R71, 0x1 ;  /* 0x0000004773447211 */ /* 0x001fc800078c08ff */
[----:B----4-:R-:W-:Y:S01]  /*12fc0*/  LEA.HI.X.SX32 R69, R115, R70, 0x1, P6 ;  /* 0x0000004673457211 */ /* 0x010fe200030f0eff */
[----:B------:R0:W-:Y:S01]  /*12fd0*/  STL [R1+0x5b4], R68 ;  /* 0x0005b44401007387 */ /* 0x0001e20000100800 */
[----:B------:R-:W-:-:S03]  /*12fe0*/  SEL R117, R75, R117, !P2 ;  /* 0x000000754b757207 */ /* 0x000fc60005000000 */
[----:B------:R4:W-:Y:S01]  /*12ff0*/  STL [R1+0x5b0], R69 ;  /* 0x0005b04501007387 */ /* 0x0009e20000100800 */
[----:B------:R-:W-:-:S03]  /*13000*/  ISETP.GE.AND P3, PT, R196, RZ, PT ;  /* 0x000000ffc400720c */ /* 0x000fc60003f66270 */
[----:B------:R-:W3:Y:S01]  /*13010*/  LDL.LU R196, [R1+0x35c] ;  /* 0x00035c0001c47983 */ /* 0x000ee20000300800 */
[----:B------:R-:W-:Y:S01]  /*13020*/  PRMT R225, RZ, 0x7610, R225 ;  /* 0x00007610ffe17816 */ /* 0x000fe200000000e1 */
        /* <DEDUP_REMOVED lines=9> */
[----:B------:R0:W-:Y:S01]  /*130c0*/  STL [R1+0x5d4], R68 ;  /* 0x0005d44401007387 */ /* 0x0001e20000100800 */
[----:B------:R-:W-:-:S03]  /*130d0*/  @!P5 IMAD.MOV R121, RZ, RZ, -R121 ;  /* 0x000000ffff79d224 */ /* 0x000fc600078e0a79 */
[----:B------:R4:W-:Y:S01]  /*130e0*/  STL [R1+0x5d0], R69 ;  /* 0x0005d04501007387 */ /* 0x0009e20000100800 */
[----:B--2---:R-:W-:-:S03]  /*130f0*/  ISETP.GE.AND P4, PT, R220, RZ, PT ;  /* 0x000000ffdc00720c */ /* 0x004fc60003f86270 */
        /* <DEDUP_REMOVED lines=33> */
[----:B------:R-:W-:-:S05]  /*13310*/  SEL R123, R75, R123, !P2 ;  /* 0x0000007b4b7b7207 */ /* 0x000fca0005000000 */
[----:B-1----:R-:W-:Y:S01]  /*13320*/  IMAD R123, R123, UR5, RZ ;  /* 0x000000057b7b7c24 */ /* 0x002fe2000f8e02ff */
[----:B------:R-:W1:Y:S01]  /*13330*/  LDCU UR5, c[0x0][0x3b0] ;  /* 0x00007600ff0577ac */ /* 0x000e620008000800 */
[----:B------:R-:W-:Y:S02]  /*13340*/  PRMT R210, RZ, 0x7610, R210 ;  /* 0x00007610ffd27816 */ /* 0x000fe400000000d2 */
[----:B------:R-:W-:-:S04]  /*13350*/  SEL R125, R75, R125, !P2 ;  /* 0x0000007d4b7d7207 */ /* 0x000fc80005000000 */
[----:B------:R0:W3:Y:S01]  /*13360*/  @P1 LDG.E.U16 R210, desc[UR16][R68.64] ;  /* 0x0000001044d21981 */ /* 0x0000e2000c1e1500 */
[----:B------:R-:W-:Y:S01]  /*13370*/  @!P3 IMAD.MOV R128, RZ, RZ, -R128 ;  /* 0x000000ffff80b224 */ /* 0x000fe200078e0a80 */
[----:B0-----:R-:W-:Y:S01]  /*13380*/  LEA R68, P6, R123, R71, 0x1 ;  /* 0x000000477b447211 */ /* 0x001fe200078c08ff */
[----:B-1----:R-:W-:Y:S01]  /*13390*/  IMAD R125, R125, UR5, RZ ;  /* 0x000000057d7d7c24 */ /* 0x002fe2000f8e02ff */
[----:B------:R-:W0:Y:S02]  /*133a0*/  LDCU UR5, c[0x0][0x3b0] ;  /* 0x00007600ff0577ac */ /* 0x000e240008000800 */
[----:B----4-:R-:W-:Y:S01]  /*133b0*/  LEA.HI.X.SX32 R69, R123, R70, 0x1, P6 ;  /* 0x000000467b457211 */ /* 0x010fe200030f0eff */
[----:B------:R1:W-:Y:S01]  /*133c0*/  STL [R1+0x634], R68 ;  /* 0x0006344401007387 */ /* 0x0003e20000100800 */
[----:B------:R-:W-:-:S03]  /*133d0*/  ISETP.GE.AND P3, PT, R196, RZ, PT ;  /* 0x000000ffc400720c */ /* 0x000fc60003f66270 */
[----:B------:R4:W-:Y:S01]  /*133e0*/  STL [R1+0x630], R69 ;  /* 0x0006304501007387 */ /* 0x0009e20000100800 */
[----:B------:R-:W-:-:S03]  /*133f0*/  PRMT R209, RZ, 0x7610, R209 ;  /* 0x00007610ffd17816 */ /* 0x000fc600000000d1 */
[----:B------:R-:W3:Y:S01]  /*13400*/  LDL.LU R196, [R1+0x67c] ;  /* 0x00067c0001c47983 */ /* 0x000ee20000300800 */
[----:B------:R-:W-:Y:S01]  /*13410*/  @!P5 IMAD.MOV R127, RZ, RZ, -R127 ;  /* 0x000000ffff7fd224 */ /* 0x000fe200078e0a7f */
[----:B------:R-:W-:Y:S02]  /*13420*/  ISETP.GE.AND P5, PT, R212, RZ, PT ;  /* 0x000000ffd400720c */ /* 0x000fe40003fa6270 */
[----:B------:R1:W3:Y:S02]  /*13430*/  @P1 LDG.E.U16 R209, desc[UR16][R68.64] ;  /* 0x0000001044d11981 */ /* 0x0002e4000c1e1500 */
[----:B------:R-:W-:Y:S02]  /*13440*/  SEL R127, R75, R127, !P2 ;  /* 0x0000007f4b7f7207 */ /* 0x000fe40005000000 */
[----:B------:R-:W3:Y:S01]  /*13450*/  LDL.LU R212, [R1+0x680] ;  /* 0x0006800001d47983 */ /* 0x000ee20000300800 */
[----:B------:R-:W-:Y:S02]  /*13460*/  PRMT R202, RZ, 0x7610, R202 ;  /* 0x00007610ffca7816 */ /* 0x000fe400000000ca */
[----:B-1----:R-:W-:Y:S01]  /*13470*/  LEA R68, P6, R125, R71, 0x1 ;  /* 0x000000477d447211 */ /* 0x002fe200078c08ff */
[----:B0-----:R-:W-:Y:S01]  /*13480*/  IMAD R127, R127, UR5, RZ ;  /* 0x000000057f7f7c24 */ /* 0x001fe2000f8e02ff */
[----:B------:R-:W0:Y:S02]  /*13490*/  LDCU UR5, c[0x0][0x3b0] ;  /* 0x00007600ff0577ac */ /* 0x000e240008000800 */
[----:B----4-:R-:W-:Y:S01]  /*134a0*/  LEA.HI.X.SX32 R69, R125, R70, 0x1, P6 ;  /* 0x000000467d457211 */ /* 0x010fe200030f0eff */
[----:B------:R1:W-:Y:S01]  /*134b0*/  STL [R1+0x654], R68 ;  /* 0x0006544401007387 */ /* 0x0003e20000100800 */
[----:B------:R-:W-:-:S02]  /*134c0*/  @!P4 IMAD.MOV R130, RZ, RZ, -R130 ;  /* 0x000000ffff82c224 */ /* 0x000fc400078e0a82 */
[----:B------:R-:W-:Y:S01]  /*134d0*/  @!P5 IMAD.MOV R129, RZ, RZ, -R129 ;  /* 0x000000ffff81d224 */ /* 0x000fe200078e0a81 */
[----:B------:R1:W4:Y:S04]  /*134e0*/  @P1 LDG.E.U16 R202, desc[UR16][R68.64] ;  /* 0x0000001044ca1981 */ /* 0x000328000c1e1500 */
[----:B------:R0:W-:Y:S01]  /*134f0*/  STL [R1+0x650], R69 ;  /* 0x0006504501007387 */ /* 0x0001e20000100800 */
[----:B-1----:R-:W-:-:S04]  /*13500*/  LEA R68, P5, R127, R71, 0x1 ;  /* 0x000000477f447211 */ /* 0x002fc800078a08ff */
[----:B0-----:R-:W-:Y:S02]  /*13510*/  LEA.HI.X.SX32 R69, R127, R70, 0x1, P5 ;  /* 0x000000467f457211 */ /* 0x001fe400028f0eff */
[----:B--2---:R-:W-:Y:S02]  /*13520*/  ISETP.GE.AND P4, PT, R220, RZ, PT ;  /* 0x000000ffdc00720c */ /* 0x004fe40003f86270 */
[----:B------:R-:W2:Y:S01]  /*13530*/  LDL.LU R220, [R1+0x68c] ;  /* 0x00068c0001dc7983 */ /* 0x000ea20000300800 */
[----:B---3--:R-:W-:-:S03]  /*13540*/  ISETP.GE.AND P6, PT, R204, RZ, PT ;  /* 0x000000ffcc00720c */ /* 0x008fc60003fc6270 */
[----:B------:R-:W3:Y:S04]  /*13550*/  LDL.LU R204, [R1+0x690] ;  /* 0x0006900001cc7983 */ /* 0x000ee80000300800 */
[----:B------:R0:W-:Y:S04]  /*13560*/  STL [R1+0x66c], R68 ;  /* 0x00066c4401007387 */ /* 0x0001e80000100800 */
[----:B------:R1:W-:Y:S04]  /*13570*/  STL [R1+0x668], R69 ;  /* 0x0006684501007387 */ /* 0x0003e80000100800 */
[----:B------:R-:W4:Y:S01]  /*13580*/  LDL R228, [R1+0x6b4] ;  /* 0x0006b40001e47983 */ /* 0x000f220000100800 */
[----:B------:R-:W-:-:S05]  /*13590*/  SEL R129, R75, R129, !P2 ;  /* 0x000000814b817207 */ /* 0x000fca0005000000 */
[----:B------:R-:W-:Y:S01]  /*135a0*/  IMAD R129, R129, UR5, RZ ;  /* 0x0000000581817c24 */ /* 0x000fe2000f8e02ff */
[----:B------:R-:W1:Y:S01]  /*135b0*/  LDCU UR5, c[0x0][0x3b0] ;  /* 0x00007600ff0577ac */ /* 0x000e620008000800 */
[----:B------:R-:W-:Y:S01]  /*135c0*/  PRMT R201, RZ, 0x7610, R201 ;  /* 0x00007610ffc97816 */ /* 0x000fe200000000c9 */
[----:B------:R-:W-:Y:S01]  /*135d0*/  @!P6 IMAD.MOV R131, RZ, RZ, -R131 ;  /* 0x000000ffff83e224 */ /* 0x000fe200078e0a83 */
[----:B------:R-:W-:-:S04]  /*135e0*/  PRMT R118, RZ, 0x7610, R118 ;  /* 0x00007610ff767816 */ /* 0x000fc80000000076 */
[----:B------:R0:W4:Y:S01]  /*135f0*/  @P1 LDG.E.U16 R201, desc[UR16][R68.64] ;  /* 0x0000001044c91981 */ /* 0x000122000c1e1500 */
[----:B------:R-:W-:Y:S02]  /*13600*/  SEL R131, R75, R131, !P2 ;  /* 0x000000834b837207 */ /* 0x000fe40005000000 */
[----:B------:R-:W-:Y:S02]  /*13610*/  ISETP.GE.AND P5, PT, R196, RZ, PT ;  /* 0x000000ffc400720c */ /* 0x000fe40003fa6270 */
[----:B0-----:R-:W-:Y:S01]  /*13620*/  LEA R68, P6, R129, R71, 0x1 ;  /* 0x0000004781447211 */ /* 0x001fe200078c08ff */
[----:B------:R-:W-:Y:S02]  /*13630*/  @!P3 IMAD.MOV R132, RZ, RZ, -R132 ;  /* 0x000000ffff84b224 */ /* 0x000fe400078e0a84 */
[----:B-1----:R-:W-:Y:S01]  /*13640*/  IMAD R131, R131, UR5, RZ ;  /* 0x0000000583837c24 */ /* 0x002fe2000f8e02ff */
[----:B------:R-:W-:Y:S01]  /*13650*/  LEA.HI.X.SX32 R69, R129, R70, 0x1, P6 ;  /* 0x0000004681457211 */ /* 0x000fe200030f0eff */
[----:B------:R-:W-:Y:S01]  /*13660*/  @!P4 IMAD.MOV R134, RZ, RZ, -R134 ;  /* 0x000000ffff86c224 */ /* 0x000fe200078e0a86 */
[----:B------:R-:W-:-:S02]  /*13670*/  ISETP.GE.AND P3, PT, R212, RZ, PT ;  /* 0x000000ffd400720c */ /* 0x000fc40003f66270 */
[C---:B------:R-:W-:Y:S01]  /*13680*/  SEL R83, R75.reuse, R83, !P2 ;  /* 0x000000534b537207 */ /* 0x040fe20005000000 */
[----:B------:R-:W4:Y:S02]  /*13690*/  LDL.LU R212, [R1+0x804] ;  /* 0x0008040001d47983 */ /* 0x000f240000300800 */
[----:B------:R-:W-:Y:S01]  /*136a0*/  @!P5 IMAD.MOV R133, RZ, RZ, -R133 ;  /* 0x000000ffff85d224 */ /* 0x000fe200078e0a85 */
[C---:B------:R-:W-:Y:S01]  /*136b0*/  SEL R87, R75.reuse, R87, !P2 ;  /* 0x000000574b577207 */ /* 0x040fe20005000000 */
[----:B------:R0:W-:Y:S01]  /*136c0*/  STL [R1+0x680], R68 ;  /* 0x0006804401007387 */ /* 0x0001e20000100800 */
[C---:B------:R-:W-:Y:S02]  /*136d0*/  SEL R91, R75.reuse, R91, !P2 ;  /* 0x0000005b4b5b7207 */ /* 0x040fe40005000000 */
[C---:B------:R-:W-:Y:S01]  /*136e0*/  SEL R95, R75.reuse, R95, !P2 ;  /* 0x0000005f4b5f7207 */ /* 0x040fe20005000000 */
[----:B------:R0:W4:Y:S01]  /*136f0*/  @P1 LDG.E.U16 R118, desc[UR16][R68.64] ;  /* 0x0000001044761981 */ /* 0x000122000c1e1500 */
[----:B------:R-:W-:-:S02]  /*13700*/  SEL R99, R75, R99, !P2 ;  /* 0x000000634b637207 */ /* 0x000fc40005000000 */
[C---:B------:R-:W-:Y:S01]  /*13710*/  SEL R104, R75.reuse, R104, !P2 ;  /* 0x000000684b687207 */ /* 0x040fe20005000000 */
[----:B------:R1:W-:Y:S01]  /*13720*/  STL [R1+0x67c], R69 ;  /* 0x00067c4501007387 */ /* 0x0003e20000100800 */
[C---:B------:R-:W-:Y:S02]  /*13730*/  SEL R108, R75.reuse, R108, !P2 ;  /* 0x0000006c4b6c7207 */ /* 0x040fe40005000000 */
[----:B------:R-:W-:Y:S01]  /*13740*/  SEL R112, R75, R112, !P2 ;  /* 0x000000704b707207 */ /* 0x000fe20005000000 */
[----:B------:R-:W4:Y:S01]  /*13750*/  LDL.LU R196, [R1+0x808] ;  /* 0x0008080001c47983 */ /* 0x000f220000300800 */
[----:B------:R-:W-:Y:S02]  /*13760*/  PRMT R193, RZ, 0x7610, R193 ;  /* 0x00007610ffc17816 */ /* 0x000fe400000000c1 */
[----:B------:R-:W-:Y:S02]  /*13770*/  PRMT R186, RZ, 0x7610, R186 ;  /* 0x00007610ffba7816 */ /* 0x000fe400000000ba */
[----:B------:R-:W-:-:S02]  /*13780*/  PRMT R185, RZ, 0x7610, R185 ;  /* 0x00007610ffb97816 */ /* 0x000fc400000000b9 */
[----:B------:R-:W-:Y:S02]  /*13790*/  PRMT R178, RZ, 0x7610, R178 ;  /* 0x00007610ffb27816 */ /* 0x000fe400000000b2 */
[----:B------:R-:W-:Y:S02]  /*137a0*/  PRMT R177, RZ, 0x7610, R177 ;  /* 0x00007610ffb17816 */ /* 0x000fe400000000b1 */
[----:B------:R-:W-:Y:S02]  /*137b0*/  SEL R116, R75, R116, !P2 ;  /* 0x000000744b747207 */ /* 0x000fe40005000000 */
[----:B------:R-:W-:Y:S02]  /*137c0*/  PRMT R170, RZ, 0x7610, R170 ;  /* 0x00007610ffaa7816 */ /* 0x000fe400000000aa */
[----:B------:R-:W-:Y:S02]  /*137d0*/  PRMT R65, RZ, 0x7610, R65 ;  /* 0x00007610ff417816 */ /* 0x000fe40000000041 */
[----:B------:R-:W-:-:S02]  /*137e0*/  PRMT R248, RZ, 0x7610, R248 ;  /* 0x00007610fff87816 */ /* 0x000fc400000000f8 */
[C---:B------:R-:W-:Y:S02]  /*137f0*/  SEL R120, R75.reuse, R120, !P2 ;  /* 0x000000784b787207 */ /* 0x040fe40005000000 */
[----:B------:R-:W-:Y:S02]  /*13800*/  PRMT R247, RZ, 0x7610, R247 ;  /* 0x00007610fff77816 */ /* 0x000fe400000000f7 */
[----:B------:R-:W-:Y:S02]  /*13810*/  SEL R124, R75, R124, !P2 ;  /* 0x0000007c4b7c7207 */ /* 0x000fe40005000000 */
[----:B------:R-:W-:Y:S02]  /*13820*/  PRMT R240, RZ, 0x7610, R240 ;  /* 0x00007610fff07816 */ /* 0x000fe400000000f0 */
[----:B------:R-:W-:Y:S02]  /*13830*/  PRMT R239, RZ, 0x7610, R239 ;  /* 0x00007610ffef7816 */ /* 0x000fe400000000ef */
[----:B------:R-:W-:-:S02]  /*13840*/  PRMT R223, RZ, 0x7610, R223 ;  /* 0x00007610ffdf7816 */ /* 0x000fc400000000df */
[----:B------:R-:W-:Y:S02]  /*13850*/  PRMT R224, RZ, 0x7610, R224 ;  /* 0x00007610ffe07816 */ /* 0x000fe400000000e0 */
[----:B------:R-:W-:Y:S02]  /*13860*/  PRMT R215, RZ, 0x7610, R215 ;  /* 0x00007610ffd77816 */ /* 0x000fe400000000d7 */
[----:B------:R-:W-:Y:S02]  /*13870*/  PRMT R207, RZ, 0x7610, R207 ;  /* 0x00007610ffcf7816 */ /* 0x000fe400000000cf */
[----:B------:R-:W-:Y:S02]  /*13880*/  PRMT R208, RZ, 0x7610, R208 ;  /* 0x00007610ffd07816 */ /* 0x000fe400000000d0 */
[----:B------:R-:W-:Y:S02]  /*13890*/  PRMT R199, RZ, 0x7610, R199 ;  /* 0x00007610ffc77816 */ /* 0x000fe400000000c7 */
[----:B------:R-:W-:-:S02]  /*138a0*/  PRMT R200, RZ, 0x7610, R200 ;  /* 0x00007610ffc87816 */ /* 0x000fc400000000c8 */
[----:B------:R-:W-:Y:S01]  /*138b0*/  PRMT R191, RZ, 0x7610, R191 ;  /* 0x00007610ffbf7816 */ /* 0x000fe200000000bf */
[----:B------:R-:W-:Y:S01]  /*138c0*/  IMAD.MOV.U32 R105, RZ, RZ, R173 ;  /* 0x000000ffff697224 */ /* 0x000fe200078e00ad */
[C---:B0-----:R-:W-:Y:S02]  /*138d0*/  LEA R68, P5, R131.reuse, R71, 0x1 ;  /* 0x0000004783447211 */ /* 0x041fe400078a08ff */
[----:B------:R-:W-:Y:S01]  /*138e0*/  PRMT R192, RZ, 0x7610, R192 ;  /* 0x00007610ffc07816 */ /* 0x000fe200000000c0 */
[----:B------:R-:W-:Y:S01]  /*138f0*/  IMAD.MOV.U32 R96, RZ, RZ, R197 ;  /* 0x000000ffff607224 */ /* 0x000fe200078e00c5 */
[----:B-1----:R-:W-:Y:S01]  /*13900*/  LEA.HI.X.SX32 R69, R131, R70, 0x1, P5 ;  /* 0x0000004683457211 */ /* 0x002fe200028f0eff */
[----:B------:R-:W-:Y:S01]  /*13910*/  IMAD.MOV.U32 R93, RZ, RZ, R205 ;  /* 0x000000ffff5d7224 */ /* 0x000fe200078e00cd */
[C---:B------:R-:W-:Y:S01]  /*13920*/  SEL R128, R75.reuse, R128, !P2 ;  /* 0x000000804b807207 */ /* 0x040fe20005000000 */
[----:B------:R-:W-:Y:S01]  /*13930*/  IMAD.MOV.U32 R90, RZ, RZ, R213 ;  /* 0x000000ffff5a7224 */ /* 0x000fe200078e00d5 */
[----:B------:R-:W-:Y:S01]  /*13940*/  SEL R132, R75, R132, !P2 ;  /* 0x000000844b847207 */ /* 0x000fe20005000000 */
[----:B------:R-:W-:Y:S01]  /*13950*/  IMAD.MOV.U32 R84, RZ, RZ, R229 ;  /* 0x000000ffff547224 */ /* 0x000fe200078e00e5 */
[----:B------:R0:W4:Y:S01]  /*13960*/  @P1 LDG.E.U16 R193, desc[UR16][R68.64] ;  /* 0x0000001044c11981 */ /* 0x000122000c1e1500 */
[----:B------:R-:W-:-:S02]  /*13970*/  IMAD.MOV.U32 R82, RZ, RZ, R238 ;  /* 0x000000ffff527224 */ /* 0x000fc400078e00ee */
[----:B------:R-:W-:Y:S02]  /*13980*/  IMAD.MOV.U32 R81, RZ, RZ, R237 ;  /* 0x000000ffff517224 */ /* 0x000fe400078e00ed */
[----:B------:R-:W-:Y:S02]  /*13990*/  IMAD.MOV.U32 R88, RZ, RZ, R26 ;  /* 0x000000ffff587224 */ /* 0x000fe400078e001a */
[----:B------:R-:W-:Y:S02]  /*139a0*/  IMAD.MOV.U32 R89, RZ, RZ, R64 ;  /* 0x000000ffff597224 */ /* 0x000fe400078e0040 */
[----:B------:R-:W-:Y:S02]  /*139b0*/  IMAD.MOV.U32 R92, RZ, RZ, R29 ;  /* 0x000000ffff5c7224 */ /* 0x000fe400078e001d */
[----:B------:R-:W-:Y:S02]  /*139c0*/  IMAD.MOV.U32 R94, RZ, RZ, R25 ;  /* 0x000000ffff5e7224 */ /* 0x000fe400078e0019 */
[----:B------:R-:W-:-:S02]  /*139d0*/  IMAD.MOV.U32 R98, RZ, RZ, R5 ;  /* 0x000000ffff627224 */ /* 0x000fc400078e0005 */
[----:B------:R-:W-:Y:S02]  /*139e0*/  IMAD.MOV.U32 R101, RZ, RZ, R21 ;  /* 0x000000ffff657224 */ /* 0x000fe400078e0015 */
[----:B------:R-:W-:Y:S02]  /*139f0*/  IMAD.MOV.U32 R103, RZ, RZ, R14 ;  /* 0x000000ffff677224 */ /* 0x000fe400078e000e */
[----:B------:R-:W-:Y:S01]  /*13a00*/  IMAD.MOV.U32 R111, RZ, RZ, R9 ;  /* 0x000000ffff6f7224 */ /* 0x000fe200078e0009 */
[----:B------:R-:W-:Y:S01]  /*13a10*/  PRMT R127, RZ, 0x7610, R127 ;  /* 0x00007610ff7f7816 */ /* 0x000fe2000000007f */
[----:B------:R-:W-:Y:S01]  /*13a20*/  IMAD.MOV.U32 R110, RZ, RZ, R39 ;  /* 0x000000ffff6e7224 */ /* 0x000fe200078e0027 */
[----:B------:R-:W-:Y:S01]  /*13a30*/  PRMT R125, RZ, 0x7610, R125 ;  /* 0x00007610ff7d7816 */ /* 0x000fe2000000007d */
[----:B------:R-:W-:Y:S02]  /*13a40*/  IMAD.MOV.U32 R117, RZ, RZ, R43 ;  /* 0x000000ffff757224 */ /* 0x000fe400078e002b */
[----:B------:R-:W-:-:S02]  /*13a50*/  IMAD.MOV.U32 R115, RZ, RZ, R74 ;  /* 0x000000ffff737224 */ /* 0x000fc400078e004a */
[----:B------:R-:W-:Y:S02]  /*13a60*/  IMAD.MOV.U32 R114, RZ, RZ, R35 ;  /* 0x000000ffff727224 */ /* 0x000fe400078e0023 */
[----:B------:R-:W-:Y:S02]  /*13a70*/  IMAD.MOV.U32 R113, RZ, RZ, R73 ;  /* 0x000000ffff717224 */ /* 0x000fe400078e0049 */
[----:B------:R-:W-:Y:S01]  /*13a80*/  IMAD.MOV.U32 R119, RZ, RZ, R28 ;  /* 0x000000ffff777224 */ /* 0x000fe200078e001c */
[----:B------:R-:W-:Y:S01]  /*13a90*/  PRMT R123, RZ, 0x7610, R123 ;  /* 0x00007610ff7b7816 */ /* 0x000fe2000000007b */
[----:B------:R-:W-:-:S04]  /*13aa0*/  @!UP2 UIADD3 UR10, UPT, UPT, -UR10, 0x100000, URZ ;  /* 0x001000000a0aa890 */ /* 0x000fc8000fffe1ff */
[----:B------:R-:W-:Y:S02]  /*13ab0*/  @!UP2 USHF.L.U32 UR11, UR10, 0xb, URZ ;  /* 0x0000000b0a0ba899 */ /* 0x000fe400080006ff */
[----:B------:R-:W-:Y:S01]  /*13ac0*/  @!UP2 USHF.L.U32 UR10, UR10, 0x1, URZ ;  /* 0x000000010a0aa899 */ /* 0x000fe200080006ff */
[----:B------:R-:W-:Y:S01]  /*13ad0*/  VOTEU.ALL UP1, P0 ;  /* 0x0000000000ff7886 */ /* 0x000fe20000020000 */
[----:B------:R-:W-:Y:S01]  /*13ae0*/  SEL R122, R75, R122, !P2 ;  /* 0x0000007a4b7a7207 */ /* 0x000fe20005000000 */
[----:B------:R-:W1:Y:S01]  /*13af0*/  LDCU UR5, c[0x0][0x3b0] ;  /* 0x00007600ff0577ac */ /* 0x000e620008000800 */
[----:B--2---:R-:W-:Y:S02]  /*13b00*/  ISETP.GE.AND P6, PT, R220, RZ, PT ;  /* 0x000000ffdc00720c */ /* 0x004fe40003fc6270 */
[----:B---3--:R-:W-:Y:S01]  /*13b10*/  ISETP.GE.AND P4, PT, R204, RZ, PT ;  /* 0x000000ffcc00720c */ /* 0x008fe20003f86270 */
[----:B------:R-:W2:Y:S01]  /*13b20*/  LDL.LU R220, [R1+0x80c] ;  /* 0x00080c0001dc7983 */ /* 0x000ea20000300800 */
[----:B----4-:R-:W-:-:S03]  /*13b30*/  ISETP.GE.AND P5, PT, R228, RZ, PT ;  /* 0x000000ffe400720c */ /* 0x010fc60003fa6270 */
[----:B------:R0:W-:Y:S01]  /*13b40*/  STL [R1+0x690], R68 ;  /* 0x0006904401007387 */ /* 0x0001e20000100800 */
[----:B------:R-:W-:Y:S02]  /*13b50*/  IMAD R83, R83, UR13, RZ ;  /* 0x0000000d53537c24 */ /* 0x000fe4000f8e02ff */
[----:B------:R-:W-:Y:S01]  /*13b60*/  @!P3 IMAD.MOV R136, RZ, RZ, -R136 ;  /* 0x000000ffff88b224 */ /* 0x000fe200078e0a88 */
[----:B------:R3:W-:Y:S01]  /*13b70*/  STL [R1+0x68c], R69 ;  /* 0x00068c4501007387 */ /* 0x0007e20000100800 */
[----:B------:R-:W-:Y:S02]  /*13b80*/  IMAD R87, R87, UR13, RZ ;  /* 0x0000000d57577c24 */ /* 0x000fe4000f8e02ff */
[----:B------:R-:W-:Y:S01]  /*13b90*/  IMAD R91, R91, UR13, RZ ;  /* 0x0000000d5b5b7c24 */ /* 0x000fe2000f8e02ff */
[----:B------:R-:W4:Y:S01]  /*13ba0*/  LDL.LU R204, [R1+0x818] ;  /* 0x0008180001cc7983 */ /* 0x000f220000300800 */
[----:B------:R-:W-:Y:S02]  /*13bb0*/  IMAD R95, R95, UR13, RZ ;  /* 0x0000000d5f5f7c24 */ /* 0x000fe4000f8e02ff */
[----:B------:R-:W-:Y:S01]  /*13bc0*/  IMAD R99, R99, UR13, RZ ;  /* 0x0000000d63637c24 */ /* 0x000fe2000f8e02ff */
[----:B------:R-:W3:Y:S01]  /*13bd0*/  LDL.LU R228, [R1+0x820] ;  /* 0x0008200001e47983 */ /* 0x000ee20000300800 */
[----:B------:R-:W-:Y:S01]  /*13be0*/  @!P6 IMAD.MOV R135, RZ, RZ, -R135 ;  /* 0x000000ffff87e224 */ /* 0x000fe200078e0a87 */
[-C--:B------:R-:W-:Y:S01]  /*13bf0*/  LEA R172, P6, R83, R71.reuse, 0x1 ;  /* 0x0000004753ac7211 */ /* 0x080fe200078c08ff */
[----:B------:R-:W-:Y:S01]  /*13c00*/  @!P5 IMAD.MOV R137, RZ, RZ, -R137 ;  /* 0x000000ffff89d224 */ /* 0x000fe200078e0a89 */
[----:B------:R-:W-:Y:S01]  /*13c10*/  LEA R180, P5, R87, R71, 0x1 ;  /* 0x0000004757b47211 */ /* 0x000fe200078a08ff */
[----:B------:R-:W-:Y:S01]  /*13c20*/  IMAD R104, R104, UR13, RZ ;  /* 0x0000000d68687c24 */ /* 0x000fe2000f8e02ff */
[-C--:B------:R-:W-:Y:S01]  /*13c30*/  LEA.HI.X.SX32 R171, R83, R70.reuse, 0x1, P6 ;  /* 0x0000004653ab7211 */ /* 0x080fe200030f0eff */
[----:B------:R-:W-:Y:S01]  /*13c40*/  @!P4 IMAD.MOV R138, RZ, RZ, -R138 ;  /* 0x000000ffff8ac224 */ /* 0x000fe200078e0a8a */
[----:B------:R-:W-:Y:S01]  /*13c50*/  LEA.HI.X.SX32 R179, R87, R70, 0x1, P5 ;  /* 0x0000004657b37211 */ /* 0x000fe200028f0eff */
[----:B------:R-:W-:-:S02]  /*13c60*/  IMAD R108, R108, UR13, RZ ;  /* 0x0000000d6c6c7c24 */ /* 0x000fc4000f8e02ff */
[----:B------:R-:W-:Y:S02]  /*13c70*/  IMAD R112, R112, UR13, RZ ;  /* 0x0000000d70707c24 */ /* 0x000fe4000f8e02ff */
[----:B------:R-:W-:Y:S02]  /*13c80*/  IMAD R116, R116, UR13, RZ ;  /* 0x0000000d74747c24 */ /* 0x000fe4000f8e02ff */
[----:B------:R-:W-:Y:S02]  /*13c90*/  IMAD R120, R120, UR13, RZ ;  /* 0x0000000d78787c24 */ /* 0x000fe4000f8e02ff */
[----:B------:R-:W-:Y:S02]  /*13ca0*/  IMAD R124, R124, UR13, RZ ;  /* 0x0000000d7c7c7c24 */ /* 0x000fe4000f8e02ff */
[----:B------:R-:W-:Y:S02]  /*13cb0*/  IMAD R128, R128, UR13, RZ ;  /* 0x0000000d80807c24 */ /* 0x000fe4000f8e02ff */
[----:B------:R-:W-:Y:S01]  /*13cc0*/  IMAD R132, R132, UR13, RZ ;  /* 0x0000000d84847c24 */ /* 0x000fe2000f8e02ff */
[----:B------:R-:W-:-:S02]  /*13cd0*/  ISETP.GE.AND P3, PT, R212, RZ, PT ;  /* 0x000000ffd400720c */ /* 0x000fc40003f66270 */
[----:B------:R-:W-:Y:S01]  /*13ce0*/  SEL R133, R75, R133, !P2 ;  /* 0x000000854b857207 */ /* 0x000fe20005000000 */
[----:B------:R-:W3:Y:S01]  /*13cf0*/  LDL.LU R212, [R1+0x824] ;  /* 0x0008240001d47983 */ /* 0x000ee20000300800 */
[----:B------:R-:W-:Y:S01]  /*13d00*/  PRMT R173, RZ, 0x7610, R173 ;  /* 0x00007610ffad7816 */ /* 0x000fe200000000ad */
[----:B------:R0:W0:Y:S01]  /*13d10*/  @!UP1 SYNCS.EXCH.64 URZ, [UR8+0x48008], UR10 ;  /* 0x0480080a08ff95b2 */ /* 0x0000220008000100 */
[----:B------:R-:W-:Y:S02]  /*13d20*/  ISETP.GE.AND P6, PT, R196, RZ, PT ;  /* 0x000000ffc400720c */ /* 0x000fe40003fc6270 */
[----:B------:R-:W3:Y:S05]  /*13d30*/  LDL.LU R196, [R1+0x830] ;  /* 0x0008300001c47983 */ /* 0x000eea0000300800 */
[----:B------:R-:W-:Y:S01]  /*13d40*/  @!P3 IMAD.MOV R140, RZ, RZ, -R140 ;  /* 0x000000ffff8cb224 */ /* 0x000fe200078e0a8c */
[----:B--2---:R-:W-:-:S02]  /*13d50*/  ISETP.GE.AND P4, PT, R220, RZ, PT ;  /* 0x000000ffdc00720c */ /* 0x004fc40003f86270 */
[----:B----4-:R-:W-:Y:S01]  /*13d60*/  ISETP.GE.AND P5, PT, R204, RZ, PT ;  /* 0x000000ffcc00720c */ /* 0x010fe20003fa6270 */
[----:B------:R-:W2:Y:S01]  /*13d70*/  LDL.LU R220, [R1+0x838] ;  /* 0x0008380001dc7983 */ /* 0x000ea20000300800 */
[----:B0-----:R-:W-:Y:S02]  /*13d80*/  @P1 IMAD.MOV.U32 R68, RZ, RZ, R172 ;  /* 0x000000ffff441224 */ /* 0x001fe400078e00ac */
[----:B---3--:R-:W-:Y:S01]  /*13d90*/  @P1 IMAD.MOV.U32 R69, RZ, RZ, R171 ;  /* 0x000000ffff451224 */ /* 0x008fe200078e00ab */
[----:B------:R-:W3:Y:S01]  /*13da0*/  LDL.LU R204, [R1+0x83c] ;  /* 0x00083c0001cc7983 */ /* 0x000ee20000300800 */
[----:B------:R-:W-:Y:S01]  /*13db0*/  ISETP.GE.AND P3, PT, R228, RZ, PT ;  /* 0x000000ffe400720c */ /* 0x000fe20003f66270 */
[----:B------:R-:W-:Y:S01]  /*13dc0*/  IMAD R133, R133, UR13, RZ ;  /* 0x0000000d85857c24 */ /* 0x000fe2000f8e02ff */
[----:B------:R-:W-:Y:S01]  /*13dd0*/  SEL R135, R75, R135, !P2 ;  /* 0x000000874b877207 */ /* 0x000fe20005000000 */
[----:B------:R-:W4:Y:S01]  /*13de0*/  LDL.LU R228, [R1+0x844] ;  /* 0x0008440001e47983 */ /* 0x000f220000300800 */
[----:B------:R-:W-:Y:S01]  /*13df0*/  @!P6 IMAD.MOV R139, RZ, RZ, -R139 ;  /* 0x000000ffff8be224 */ /* 0x000fe200078e0a8b */
[----:B------:R-:W-:Y:S01]  /*13e00*/  LEA R188, P6, R91, R71, 0x1 ;  /* 0x000000475bbc7211 */ /* 0x000fe200078c08ff */
[----:B------:R-:W-:Y:S01]  /*13e10*/  @!P4 IMAD.MOV R142, RZ, RZ, -R142 ;  /* 0x000000ffff8ec224 */ /* 0x000fe200078e0a8e */
[----:B------:R0:W4:Y:S01]  /*13e20*/  @P1 LDG.E.U16 R186, desc[UR16][R68.64] ;  /* 0x0000001044ba1981 */ /* 0x000122000c1e1500 */
[----:B------:R-:W-:Y:S01]  /*13e30*/  SEL R137, R75, R137, !P2 ;  /* 0x000000894b897207 */ /* 0x000fe20005000000 */
[----:B------:R-:W-:Y:S01]  /*13e40*/  IMAD.MOV.U32 R87, RZ, RZ, R221 ;  /* 0x000000ffff577224 */ /* 0x000fe200078e00dd */
[----:B------:R-:W-:Y:S01]  /*13e50*/  LEA.HI.X.SX32 R187, R91, R70, 0x1, P6 ;  /* 0x000000465bbb7211 */ /* 0x000fe200030f0eff */
[----:B------:R-:W-:-:S02]  /*13e60*/  @!P5 IMAD.MOV R141, RZ, RZ, -R141 ;  /* 0x000000ffff8dd224 */ /* 0x000fc400078e0a8d */
[----:B------:R-:W-:Y:S01]  /*13e70*/  IMAD.MOV.U32 R83, RZ, RZ, R245 ;  /* 0x000000ffff537224 */ /* 0x000fe200078e00f5 */
[----:B------:R-:W-:Y:S02]  /*13e80*/  PRMT R131, RZ, 0x7610, R131 ;  /* 0x00007610ff837816 */ /* 0x000fe40000000083 */
[----:B------:R-:W-:Y:S01]  /*13e90*/  PRMT R129, RZ, 0x7610, R129 ;  /* 0x00007610ff817816 */ /* 0x000fe20000000081 */
[----:B------:R-:W0:Y:S01]  /*13ea0*/  S2R R28, SR_TID.X ;  /* 0x00000000001c7919 */ /* 0x000e220000002100 */
[----:B------:R-:W-:Y:S01]  /*13eb0*/  IMAD R122, R122, UR13, RZ ;  /* 0x0000000d7a7a7c24 */ /* 0x000fe2000f8e02ff */
[----:B------:R-:W-:Y:S01]  /*13ec0*/  SEL R126, R75, R126, !P2 ;  /* 0x0000007e4b7e7207 */ /* 0x000fe20005000000 */
[----:B------:R-:W0:Y:S01]  /*13ed0*/  LDCU UR10, c[0x0][0x3b0] ;  /* 0x00007600ff0a77ac */ /* 0x000e220008000800 */
[----:B------:R-:W-:Y:S01]  /*13ee0*/  ISETP.GE.AND P6, PT, R212, RZ, PT ;  /* 0x000000ffd400720c */ /* 0x000fe20003fc6270 */
[----:B------:R-:W0:Y:S01]  /*13ef0*/  LDCU UR11, c[0x0][0x3b0] ;  /* 0x00007600ff0b77ac */ /* 0x000e220008000800 */
[----:B------:R-:W4:Y:S04]  /*13f00*/  LDL.LU R212, [R1+0x858] ;  /* 0x0008580001d47983 */ /* 0x000f280000300800 */
[----:B------:R-:W4:Y:S01]  /*13f10*/  LDL.LU R236, [R1+0x864] ;  /* 0x0008640001ec7983 */ /* 0x000f220000300800 */
[----:B------:R-:W-:Y:S01]  /*13f20*/  @!P3 IMAD.MOV R144, RZ, RZ, -R144 ;  /* 0x000000ffff90b224 */ /* 0x000fe200078e0a90 */
[----:B------:R-:W-:-:S02]  /*13f30*/  ISETP.GE.AND P4, PT, R196, RZ, PT ;  /* 0x000000ffc400720c */ /* 0x000fc40003f86270 */
[----:B------:R-:W-:-:S03]  /*13f40*/  LEA R196, P5, R95, R71, 0x1 ;  /* 0x000000475fc47211 */ /* 0x000fc600078a08ff */
[----:B------:R-:W-:Y:S01]  /*13f50*/  @!P6 IMAD.MOV R143, RZ, RZ, -R143 ;  /* 0x000000ffff8fe224 */ /* 0x000fe200078e0a8f */
[-C--:B------:R-:W-:Y:S02]  /*13f60*/  LEA.HI.X.SX32 R195, R95, R70.reuse, 0x1, P5 ;  /* 0x000000465fc37211 */ /* 0x080fe400028f0eff */
[----:B--2---:R-:W-:Y:S02]  /*13f70*/  ISETP.GE.AND P5, PT, R220, RZ, PT ;  /* 0x000000ffdc00720c */ /* 0x004fe40003fa6270 */
[----:B------:R-:W2:Y:S01]  /*13f80*/  LDL.LU R220, [R1+0x868] ;  /* 0x0008680001dc7983 */ /* 0x000ea20000300800 */
[----:B---3--:R-:W-:Y:S02]  /*13f90*/  ISETP.GE.AND P3, PT, R204, RZ, PT ;  /* 0x000000ffcc00720c */ /* 0x008fe40003f66270 */
[C---:B------:R-:W-:Y:S01]  /*13fa0*/  LEA R204, P6, R99.reuse, R71, 0x1 ;  /* 0x0000004763cc7211 */ /* 0x040fe200078c08ff */
[----:B------:R-:W3:Y:S03]  /*13fb0*/  LDL.LU R244, [R1+0x878] ;  /* 0x0008780001f47983 */ /* 0x000ee60000300800 */
[----:B------:R-:W-:-:S02]  /*13fc0*/  LEA.HI.X.SX32 R203, R99, R70, 0x1, P6 ;  /* 0x0000004663cb7211 */ /* 0x000fc400030f0eff */
[----:B----4-:R-:W-:Y:S02]  /*13fd0*/  ISETP.GE.AND P6, PT, R228, RZ, PT ;  /* 0x000000ffe400720c */ /* 0x010fe40003fc6270 */
[----:B------:R-:W4:Y:S04]  /*13fe0*/  LDL.LU R228, [R1+0x88c] ;  /* 0x00088c0001e47983 */ /* 0x000f280000300800 */
[----:B------:R-:W4:Y:S01]  /*13ff0*/  LDL.LU R252, [R1+0x894] ;  /* 0x0008940001fc7983 */ /* 0x000f220000300800 */
[----:B------:R-:W-:Y:S02]  /*14000*/  @!P4 IMAD.MOV R146, RZ, RZ, -R146 ;  /* 0x000000ffff92c224 */ /* 0x000fe400078e0a92 */
[----:B------:R-:W-:Y:S01]  /*14010*/  @!P5 IMAD.MOV R145, RZ, RZ, -R145 ;  /* 0x000000ffff91d224 */ /* 0x000fe200078e0a91 */
[----:B------:R-:W-:-:S02]  /*14020*/  ISETP.GE.AND P4, PT, R212, RZ, PT ;  /* 0x000000ffd400720c */ /* 0x000fc40003f86270 */
[----:B------:R-:W-:-:S04]  /*14030*/  LEA R212, P5, R104, R71, 0x1 ;  /* 0x0000004768d47211 */ /* 0x000fc800078a08ff */
[----:B------:R-:W-:Y:S02]  /*14040*/  LEA.HI.X.SX32 R211, R104, R70, 0x1, P5 ;  /* 0x0000004668d37211 */ /* 0x000fe400028f0eff */
[----:B------:R-:W-:Y:S02]  /*14050*/  ISETP.GE.AND P5, PT, R236, RZ, PT ;  /* 0x000000ffec00720c */ /* 0x000fe40003fa6270 */
[----:B------:R-:W4:Y:S01]  /*14060*/  LDL.LU R236, [R1+0x8a0] ;  /* 0x0008a00001ec7983 */ /* 0x000f220000300800 */
[----:B------:R-:W-:Y:S02]  /*14070*/  @!P3 IMAD.MOV R148, RZ, RZ, -R148 ;  /* 0x000000ffff94b224 */ /* 0x000fe400078e0a94 */
[----:B------:R-:W-:Y:S01]  /*14080*/  @!P6 IMAD.MOV R147, RZ, RZ, -R147 ;  /* 0x000000ffff93e224 */ /* 0x000fe200078e0a93 */
[----:B------:R-:W4:Y:S01]  /*14090*/  LDL.LU R243, [R1+0x8a4] ;  /* 0x0008a40001f37983 */ /* 0x000f220000300800 */
[----:B------:R-:W-:-:S06]  /*140a0*/  @!P4 IMAD.MOV R150, RZ, RZ, -R150 ;  /* 0x000000ffff96c224 */ /* 0x000fcc00078e0a96 */
[----:B------:R-:W-:Y:S01]  /*140b0*/  @!P5 IMAD.MOV R149, RZ, RZ, -R149 ;  /* 0x000000ffff95d224 */ /* 0x000fe200078e0a95 */
[----:B--2---:R-:W-:Y:S02]  /*140c0*/  ISETP.GE.AND P3, PT, R220, RZ, PT ;  /* 0x000000ffdc00720c */ /* 0x004fe40003f66270 */
[----:B------:R-:W-:-:S04]  /*140d0*/  LEA R220, P6, R108, R71, 0x1 ;  /* 0x000000476cdc7211 */ /* 0x000fc800078c08ff */
[-C--:B------:R-:W-:Y:S02]  /*140e0*/  LEA.HI.X.SX32 R219, R108, R70.reuse, 0x1, P6 ;  /* 0x000000466cdb7211 */ /* 0x080fe400030f0eff */
[----:B---3--:R-:W-:Y:S02]  /*140f0*/  ISETP.GE.AND P6, PT, R244, RZ, PT ;  /* 0x000000fff400720c */ /* 0x008fe40003fc6270 */
[----:B------:R-:W2:Y:S01]  /*14100*/  LDL.LU R244, [R1+0x8b4] ;  /* 0x0008b40001f47983 */ /* 0x000ea20000300800 */
[----:B----4-:R-:W-:Y:S02]  /*14110*/  ISETP.GE.AND P4, PT, R228, RZ, PT ;  /* 0x000000ffe400720c */ /* 0x010fe40003f86270 */
[C---:B------:R-:W-:Y:S01]  /*14120*/  LEA R228, P5, R112.reuse, R71, 0x1 ;  /* 0x0000004770e47211 */ /* 0x040fe200078a08ff */
[----:B------:R-:W3:Y:S03]  /*14130*/  LDL.LU R251, [R1+0x8c8] ;  /* 0x0008c80001fb7983 */ /* 0x000ee60000300800 */
[----:B------:R-:W-:-:S02]  /*14140*/  LEA.HI.X.SX32 R227, R112, R70, 0x1, P5 ;  /* 0x0000004670e37211 */ /* 0x000fc400028f0eff */
[----:B------:R-:W-:Y:S02]  /*14150*/  ISETP.GE.AND P5, PT, R252, RZ, PT ;  /* 0x000000fffc00720c */ /* 0x000fe40003fa6270 */
[----:B------:R-:W4:Y:S04]  /*14160*/  LDL.LU R252, [R1+0x8cc] ;  /* 0x0008cc0001fc7983 */ /* 0x000f280000300800 */
[----:B------:R-:W4:Y:S04]  /*14170*/  LDL.LU R78, [R1+0x8e0] ;  /* 0x0008e000014e7983 */ /* 0x000f280000300800 */
[----:B------:R-:W4:Y:S01]  /*14180*/  LDL.LU R76, [R1+0x8e8] ;  /* 0x0008e800014c7983 */ /* 0x000f220000300800 */
[----:B0-----:R-:W-:-:S02]  /*14190*/  @P1 IMAD.MOV.U32 R68, RZ, RZ, R180 ;  /* 0x000000ffff441224 */ /* 0x001fc400078e00b4 */
[----:B------:R-:W-:Y:S01]  /*141a0*/  @P1 IMAD.MOV.U32 R69, RZ, RZ, R179 ;  /* 0x000000ffff451224 */ /* 0x000fe200078e00b3 */
[----:B------:R-:W4:Y:S04]  /*141b0*/  LDL.LU R79, [R1+0x8f0] ;  /* 0x0008f000014f7983 */ /* 0x000f280000300800 */
[----:B------:R0:W4:Y:S01]  /*141c0*/  @P1 LDG.E.U16 R185, desc[UR16][R68.64] ;  /* 0x0000001044b91981 */ /* 0x000122000c1e1500 */
[----:B------:R-:W-:Y:S02]  /*141d0*/  @!P3 IMAD.MOV R152, RZ, RZ, -R152 ;  /* 0x000000ffff98b224 */ /* 0x000fe400078e0a98 */
[----:B------:R-:W-:Y:S01]  /*141e0*/  @!P6 IMAD.MOV R151, RZ, RZ, -R151 ;  /* 0x000000ffff97e224 */ /* 0x000fe200078e0a97 */
[----:B------:R-:W4:Y:S01]  /*141f0*/  LDL.LU R102, [R1+0x8f8] ;  /* 0x0008f80001667983 */ /* 0x000f220000300800 */
[----:B0-----:R-:W-:-:S02]  /*14200*/  @P1 IMAD.MOV.U32 R68, RZ, RZ, R188 ;  /* 0x000000ffff441224 */ /* 0x001fc400078e00bc */
[----:B------:R-:W-:Y:S01]  /*14210*/  @P1 IMAD.MOV.U32 R69, RZ, RZ, R187 ;  /* 0x000000ffff451224 */ /* 0x000fe200078e00bb */
[----:B------:R-:W-:Y:S01]  /*14220*/  ISETP.GE.AND P3, PT, R236, RZ, PT ;  /* 0x000000ffec00720c */ /* 0x000fe20003f66270 */
[----:B------:R-:W-:Y:S01]  /*14230*/  @!P4 IMAD.MOV R154, RZ, RZ, -R154 ;  /* 0x000000ffff9ac224 */ /* 0x000fe200078e0a9a */
[----:B------:R-:W4:Y:S04]  /*14240*/  LDL.LU R77, [R1+0x90c] ;  /* 0x00090c00014d7983 */ /* 0x000f280000300800 */
[----:B------:R0:W4:Y:S02]  /*14250*/  @P1 LDG.E.U16 R178, desc[UR16][R68.64] ;  /* 0x0000001044b21981 */ /* 0x000124000c1e1500 */
[----:B0-----:R-:W-:Y:S02]  /*14260*/  @P1 IMAD.MOV.U32 R68, RZ, RZ, R196 ;  /* 0x000000ffff441224 */ /* 0x001fe400078e00c4 */
[----:B------:R-:W-:-:S05]  /*14270*/  @P1 IMAD.MOV.U32 R69, RZ, RZ, R195 ;  /* 0x000000ffff451224 */ /* 0x000fca00078e00c3 */
[----:B------:R0:W4:Y:S01]  /*14280*/  @P1 LDG.E.U16 R177, desc[UR16][R68.64] ;  /* 0x0000001044b11981 */ /* 0x000122000c1e1500 */
[----:B------:R-:W-:Y:S01]  /*14290*/  LEA R236, P6, R116, R71, 0x1 ;  /* 0x0000004774ec7211 */ /* 0x000fe200078c08ff */
[----:B0-----:R-:W-:Y:S02]  /*142a0*/  @P1 IMAD.MOV.U32 R68, RZ, RZ, R204 ;  /* 0x000000ffff441224 */ /* 0x001fe400078e00cc */
[----:B------:R-:W-:-:S05]  /*142b0*/  @P1 IMAD.MOV.U32 R69, RZ, RZ, R203 ;  /* 0x000000ffff451224 */ /* 0x000fca00078e00cb */
[----:B------:R0:W4:Y:S01]  /*142c0*/  @P1 LDG.E.U16 R170, desc[UR16][R68.64] ;  /* 0x0000001044aa1981 */ /* 0x000122000c1e1500 */
[----:B------:R-:W-:Y:S02]  /*142d0*/  LEA.HI.X.SX32 R235, R116, R70, 0x1, P6 ;  /* 0x0000004674eb7211 */ /* 0x000fe400030f0eff */
[----:B------:R-:W-:Y:S01]  /*142e0*/  ISETP.GE.AND P6, PT, R243, RZ, PT ;  /* 0x000000fff300720c */ /* 0x000fe20003fc6270 */
[----:B0-----:R-:W-:Y:S02]  /*142f0*/  @P1 IMAD.MOV.U32 R68, RZ, RZ, R212 ;  /* 0x000000ffff441224 */ /* 0x001fe400078e00d4 */
[----:B------:R-:W-:-:S05]  /*14300*/  @P1 IMAD.MOV.U32 R69, RZ, RZ, R211 ;  /* 0x000000ffff451224 */ /* 0x000fca00078e00d3 */
[----:B------:R0:W4:Y:S01]  /*14310*/  @P1 LDG.E.U16 R65, desc[UR16][R68.64] ;  /* 0x0000001044411981 */ /* 0x000122000c1e1500 */
[----:B------:R-:W-:Y:S02]  /*14320*/  @!P5 IMAD.MOV R153, RZ, RZ, -R153 ;  /* 0x000000ffff99d224 */ /* 0x000fe400078e0a99 */
[----:B0-----:R-:W-:Y:S02]  /*14330*/  @P1 IMAD.MOV.U32 R68, RZ, RZ, R220 ;  /* 0x000000ffff441224 */ /* 0x001fe400078e00dc */
[----:B------:R-:W-:-:S05]  /*14340*/  @P1 IMAD.MOV.U32 R69, RZ, RZ, R219 ;  /* 0x000000ffff451224 */ /* 0x000fca00078e00db */
[----:B------:R0:W4:Y:S01]  /*14350*/  @P1 LDG.E.U16 R248, desc[UR16][R68.64] ;  /* 0x0000001044f81981 */ /* 0x000122000c1e1500 */
[----:B------:R-:W-:Y:S02]  /*14360*/  @!P3 IMAD.MOV R156, RZ, RZ, -R156 ;  /* 0x000000ffff9cb224 */ /* 0x000fe400078e0a9c */
[----:B0-----:R-:W-:Y:S02]  /*14370*/  @P1 IMAD.MOV.U32 R68, RZ, RZ, R228 ;  /* 0x000000ffff441224 */ /* 0x001fe400078e00e4 */
[----:B------:R-:W-:Y:S02]  /*14380*/  @P1 IMAD.MOV.U32 R69, RZ, RZ, R227 ;  /* 0x000000ffff451224 */ /* 0x000fe400078e00e3 */
[----:B------:R-:W-:-:S03]  /*14390*/  @!P6 IMAD.MOV R155, RZ, RZ, -R155 ;  /* 0x000000ffff9be224 */ /* 0x000fc600078e0a9b */
[----:B------:R0:W4:Y:S02]  /*143a0*/  @P1 LDG.E.U16 R247, desc[UR16][R68.64] ;  /* 0x0000001044f71981 */ /* 0x000124000c1e1500 */
[----:B0-----:R-:W-:Y:S02]  /*143b0*/  @P1 IMAD.MOV.U32 R68, RZ, RZ, R236 ;  /* 0x000000ffff441224 */ /* 0x001fe400078e00ec */
[----:B------:R-:W-:-:S05]  /*143c0*/  @P1 IMAD.MOV.U32 R69, RZ, RZ, R235 ;  /* 0x000000ffff451224 */ /* 0x000fca00078e00eb */
[----:B------:R0:W4:Y:S01]  /*143d0*/  @P1 LDG.E.U16 R240, desc[UR16][R68.64] ;  /* 0x0000001044f01981 */ /* 0x000122000c1e1500 */
[----:B--2---:R-:W-:Y:S02]  /*143e0*/  ISETP.GE.AND P4, PT, R244, RZ, PT ;  /* 0x000000fff400720c */ /* 0x004fe40003f86270 */
[----:B------:R-:W-:-:S04]  /*143f0*/  LEA R244, P5, R120, R71, 0x1 ;  /* 0x0000004778f47211 */ /* 0x000fc800078a08ff */
[-C--:B------:R-:W-:Y:S02]  /*14400*/  LEA.HI.X.SX32 R243, R120, R70.reuse, 0x1, P5 ;  /* 0x0000004678f37211 */ /* 0x080fe400028f0eff */
[----:B---3--:R-:W-:Y:S02]  /*14410*/  ISETP.GE.AND P5, PT, R251, RZ, PT ;  /* 0x000000fffb00720c */ /* 0x008fe40003fa6270 */
[----:B----4-:R-:W-:Y:S02]  /*14420*/  ISETP.GE.AND P3, PT, R252, RZ, PT ;  /* 0x000000fffc00720c */ /* 0x010fe40003f66270 */
[C---:B------:R-:W-:Y:S01]  /*14430*/  LEA R252, P6, R124.reuse, R71, 0x1 ;  /* 0x000000477cfc7211 */ /* 0x040fe200078c08ff */
[----:B0-----:R-:W-:Y:S02]  /*14440*/  @P1 IMAD.MOV.U32 R68, RZ, RZ, R244 ;  /* 0x000000ffff441224 */ /* 0x001fe400078e00f4 */
[----:B------:R-:W-:Y:S01]  /*14450*/  @P1 IMAD.MOV.U32 R69, RZ, RZ, R243 ;  /* 0x000000ffff451224 */ /* 0x000fe200078e00f3 */
[----:B------:R-:W-:-:S02]  /*14460*/  LEA.HI.X.SX32 R251, R124, R70, 0x1, P6 ;  /* 0x000000467cfb7211 */ /* 0x000fc400030f0eff */
[----:B------:R-:W-:Y:S02]  /*14470*/  ISETP.GE.AND P6, PT, R78, RZ, PT ;  /* 0x000000ff4e00720c */ /* 0x000fe40003fc6270 */
[----:B------:R-:W2:Y:S04]  /*14480*/  LDL.LU R78, [R1+0x91c] ;  /* 0x00091c00014e7983 */ /* 0x000ea80000300800 */
[----:B------:R0:W3:Y:S01]  /*14490*/  @P1 LDG.E.U16 R239, desc[UR16][R68.64] ;  /* 0x0000001044ef1981 */ /* 0x0000e2000c1e1500 */
[----:B------:R-:W-:Y:S02]  /*144a0*/  @!P5 IMAD.MOV R157, RZ, RZ, -R157 ;  /* 0x000000ffff9dd224 */ /* 0x000fe400078e0a9d */
[----:B0-----:R-:W-:Y:S02]  /*144b0*/  @P1 IMAD.MOV.U32 R68, RZ, RZ, R252 ;  /* 0x000000ffff441224 */ /* 0x001fe400078e00fc */
[----:B------:R-:W-:-:S05]  /*144c0*/  @P1 IMAD.MOV.U32 R69, RZ, RZ, R251 ;  /* 0x000000ffff451224 */ /* 0x000fca00078e00fb */
[----:B------:R0:W4:Y:S01]  /*144d0*/  @P1 LDG.E.U16 R223, desc[UR16][R68.64] ;  /* 0x0000001044df1981 */ /* 0x000122000c1e1500 */
[----:B------:R-:W-:Y:S01]  /*144e0*/  @!P4 IMAD.MOV R158, RZ, RZ, -R158 ;  /* 0x000000ffff9ec224 */ /* 0x000fe200078e0a9e */
[----:B0-----:R-:W-:-:S04]  /*144f0*/  LEA R68, P5, R128, R71, 0x1 ;  /* 0x0000004780447211 */ /* 0x001fc800078a08ff */
[----:B------:R-:W-:Y:S01]  /*14500*/  LEA.HI.X.SX32 R69, R128, R70, 0x1, P5 ;  /* 0x0000004680457211 */ /* 0x000fe200028f0eff */
[----:B------:R0:W-:Y:S01]  /*14510*/  STL [R1+0x1c], R68 ;  /* 0x00001c4401007387 */ /* 0x0001e20000100800 */
[----:B------:R-:W-:-:S03]  /*14520*/  ISETP.GE.AND P4, PT, R76, RZ, PT ;  /* 0x000000ff4c00720c */ /* 0x000fc60003f86270 */
[----:B------:R0:W-:Y:S04]  /*14530*/  STL [R1+0x18], R69 ;  /* 0x0000184501007387 */ /* 0x0001e80000100800 */
[----:B------:R-:W3:Y:S01]  /*14540*/  LDL.LU R76, [R1+0x92c] ;  /* 0x00092c00014c7983 */ /* 0x000ee20000300800 */
[----:B------:R-:W-:Y:S01]  /*14550*/  ISETP.GE.AND P5, PT, R79, RZ, PT ;  /* 0x000000ff4f00720c */ /* 0x000fe20003fa6270 */
[----:B------:R-:W-:Y:S02]  /*14560*/  @!P6 IMAD.MOV R159, RZ, RZ, -R159 ;  /* 0x000000ffff9fe224 */ /* 0x000fe400078e0a9f */
[----:B------:R-:W4:Y:S04]  /*14570*/  LDL.LU R79, [R1+0x93c] ;  /* 0x00093c00014f7983 */ /* 0x000f280000300800 */
[----:B------:R0:W4:Y:S02]  /*14580*/  @P1 LDG.E.U16 R224, desc[UR16][R68.64] ;  /* 0x0000001044e01981 */ /* 0x000124000c1e1500 */
[----:B0-----:R-:W-:-:S04]  /*14590*/  LEA R68, P6, R132, R71, 0x1 ;  /* 0x0000004784447211 */ /* 0x001fc800078c08ff */
[----:B------:R-:W-:Y:S01]  /*145a0*/  LEA.HI.X.SX32 R69, R132, R70, 0x1, P6 ;  /* 0x0000004684457211 */ /* 0x000fe200030f0eff */
[----:B------:R0:W-:Y:S01]  /*145b0*/  STL [R1+0x3c], R68 ;  /* 0x00003c4401007387 */ /* 0x0001e20000100800 */
[----:B------:R-:W-:-:S03]  /*145c0*/  @!P5 IMAD.MOV R161, RZ, RZ, -R161 ;  /* 0x000000ffffa1d224 */ /* 0x000fc600078e0aa1 */
[----:B------:R0:W4:Y:S01]  /*145d0*/  @P1 LDG.E.U16 R215, desc[UR16][R68.64] ;  /* 0x0000001044d71981 */ /* 0x000122000c1e1500 */
[----:B------:R-:W-:Y:S01]  /*145e0*/  @!P3 IMAD.MOV R160, RZ, RZ, -R160 ;  /* 0x000000ffffa0b224 */ /* 0x000fe200078e0aa0 */
[----:B------:R-:W-:Y:S02]  /*145f0*/  ISETP.GE.AND P3, PT, R102, RZ, PT ;  /* 0x000000ff6600720c */ /* 0x000fe40003f66270 */
[----:B------:R1:W-:Y:S01]  /*14600*/  STL [R1+0x38], R69 ;  /* 0x0000384501007387 */ /* 0x0003e20000100800 */
[----:B------:R-:W-:-:S03]  /*14610*/  ISETP.GE.AND P6, PT, R77, RZ, PT ;  /* 0x000000ff4d00720c */ /* 0x000fc60003fc6270 */
[----:B------:R-:W4:Y:S01]  /*14620*/  LDL.LU R102, [R1+0x934] ;  /* 0x0009340001667983 */ /* 0x000f220000300800 */
[C---:B0-----:R-:W-:Y:S01]  /*14630*/  LEA R68, P5, R133.reuse, R71, 0x1 ;  /* 0x0000004785447211 */ /* 0x041fe200078a08ff */
[----:B------:R-:W-:Y:S02]  /*14640*/  @!P4 IMAD.MOV R162, RZ, RZ, -R162 ;  /* 0x000000ffffa2c224 */ /* 0x000fe400078e0aa2 */
[----:B------:R-:W4:Y:S01]  /*14650*/  LDL.LU R77, [R1+0x938] ;  /* 0x00093800014d7983 */ /* 0x000f220000300800 */
[----:B-1----:R-:W-:-:S03]  /*14660*/  LEA.HI.X.SX32 R69, R133, R70, 0x1, P5 ;  /* 0x0000004685457211 */ /* 0x002fc600028f0eff */
[----:B------:R0:W-:Y:S04]  /*14670*/  STL [R1+0x5c], R68 ;  /* 0x00005c4401007387 */ /* 0x0001e80000100800 */
[----:B------:R1:W-:Y:S01]  /*14680*/  STL [R1+0x58], R69 ;  /* 0x0000584501007387 */ /* 0x0003e20000100800 */
[----:B------:R-:W-:Y:S02]  /*14690*/  IMAD R135, R135, UR13, RZ ;  /* 0x0000000d87877c24 */ /* 0x000fe4000f8e02ff */
[----:B------:R-:W-:Y:S01]  /*146a0*/  @!P6 IMAD.MOV R163, RZ, RZ, -R163 ;  /* 0x000000ffffa3e224 */ /* 0x000fe200078e0aa3 */
[----:B------:R0:W4:Y:S01]  /*146b0*/  @P1 LDG.E.U16 R207, desc[UR16][R68.64] ;  /* 0x0000001044cf1981 */ /* 0x000122000c1e1500 */
[----:B--2---:R-:W-:-:S03]  /*146c0*/  ISETP.GE.AND P4, PT, R78, RZ, PT ;  /* 0x000000ff4e00720c */ /* 0x004fc60003f86270 */
[----:B------:R-:W2:Y:S01]  /*146d0*/  LDL.LU R78, [R1+0x930] ;  /* 0x00093000014e7983 */ /* 0x000ea20000300800 */
[----:B---3--:R-:W-:-:S03]  /*146e0*/  ISETP.GE.AND P5, PT, R76, RZ, PT ;  /* 0x000000ff4c00720c */ /* 0x008fc60003fa6270 */
[----:B------:R-:W3:Y:S01]  /*146f0*/  LDL.LU R76, [R1+0x928] ;  /* 0x00092800014c7983 */ /* 0x000ee20000300800 */
[----:B0-----:R-:W-:-:S04]  /*14700*/  LEA R68, P6, R135, R71, 0x1 ;  /* 0x0000004787447211 */ /* 0x001fc800078c08ff */
[----:B-1----:R-:W-:Y:S01]  /*14710*/  LEA.HI.X.SX32 R69, R135, R70, 0x1, P6 ;  /* 0x0000004687457211 */ /* 0x002fe200030f0eff */
[----:B------:R-:W-:Y:S01]  /*14720*/  @!P3 IMAD.MOV R164, RZ, RZ, -R164 ;  /* 0x000000ffffa4b224 */ /* 0x000fe200078e0aa4 */
[----:B------:R0:W-:Y:S01]  /*14730*/  STL [R1+0x7c], R68 ;  /* 0x00007c4401007387 */ /* 0x0001e20000100800 */
[----:B----4-:R-:W-:-:S03]  /*14740*/  ISETP.GE.AND P3, PT, R79, RZ, PT ;  /* 0x000000ff4f00720c */ /* 0x010fc60003f66270 */
[----:B------:R1:W-:Y:S04]  /*14750*/  STL [R1+0x78], R69 ;  /* 0x0000784501007387 */ /* 0x0003e80000100800 */
[----:B------:R-:W4:Y:S01]  /*14760*/  LDL.LU R79, [R1+0x920] ;  /* 0x00092000014f7983 */ /* 0x000f220000300800 */
[----:B------:R-:W-:Y:S02]  /*14770*/  IMAD R137, R137, UR13, RZ ;  /* 0x0000000d89897c24 */ /* 0x000fe4000f8e02ff */
[----:B------:R-:W-:Y:S01]  /*14780*/  @!P5 IMAD.MOV R165, RZ, RZ, -R165 ;  /* 0x000000ffffa5d224 */ /* 0x000fe200078e0aa5 */
[----:B------:R0:W4:Y:S01]  /*14790*/  @P1 LDG.E.U16 R208, desc[UR16][R68.64] ;  /* 0x0000001044d01981 */ /* 0x000122000c1e1500 */
[----:B------:R-:W-:Y:S01]  /*147a0*/  @!P4 IMAD.MOV R166, RZ, RZ, -R166 ;  /* 0x000000ffffa6c224 */ /* 0x000fe200078e0aa6 */
[----:B0-----:R-:W-:-:S04]  /*147b0*/  LEA R68, P5, R137, R71, 0x1 ;  /* 0x0000004789447211 */ /* 0x001fc800078a08ff */
[----:B-1----:R-:W-:Y:S02]  /*147c0*/  LEA.HI.X.SX32 R69, R137, R70, 0x1, P5 ;  /* 0x0000004689457211 */ /* 0x002fe400028f0eff */
[----:B------:R-:W-:Y:S02]  /*147d0*/  ISETP.GE.AND P6, PT, R102, RZ, PT ;  /* 0x000000ff6600720c */ /* 0x000fe40003fc6270 */
[----:B------:R-:W4:Y:S01]  /*147e0*/  LDL.LU R102, [R1+0x924] ;  /* 0x0009240001667983 */ /* 0x000f220000300800 */
[----:B------:R-:W-:-:S03]  /*147f0*/  ISETP.GE.AND P4, PT, R77, RZ, PT ;  /* 0x000000ff4d00720c */ /* 0x000fc60003f86270 */
[----:B------:R0:W-:Y:S01]  /*14800*/  STL [R1+0x9c], R68 ;  /* 0x00009c4401007387 */ /* 0x0001e20000100800 */
[----:B------:R-:W-:-:S03]  /*14810*/  SEL R139, R75, R139, !P2 ;  /* 0x0000008b4b8b7207 */ /* 0x000fc60005000000 */
        /* <DEDUP_REMOVED lines=8> */
[----:B------:R-:W-:-:S03]  /*148a0*/  SEL R141, R75, R141, !P2 ;  /* 0x0000008d4b8d7207 */ /* 0x000fc60005000000 */
[----:B------:R0:W4:Y:S01]  /*148b0*/  @P1 LDG.E.U16 R200, desc[UR16][R68.64] ;  /* 0x0000001044c81981 */ /* 0x000122000c1e1500 */
[----:B--2---:R-:W-:-:S03]  /*148c0*/  ISETP.GE.AND P5, PT, R78, RZ, PT ;  /* 0x000000ff4e00720c */ /* 0x004fc60003fa6270 */
[----:B------:R-:W2:Y:S04]  /*148d0*/  LDL.LU R78, [R1+0x918] ;  /* 0x00091800014e7983 */ /* 0x000ea80000300800 */
[----:B------:R0:W-:Y:S04]  /*148e0*/  STL [R1+0xbc], R68 ;  /* 0x0000bc4401007387 */ /* 0x0001e80000100800 */
[----:B------:R1:W-:Y:S01]  /*148f0*/  STL [R1+0xb8], R69 ;  /* 0x0000b84501007387 */ /* 0x0003e20000100800 */
[----:B---3--:R-:W-:-:S03]  /*14900*/  ISETP.GE.AND P3, PT, R76, RZ, PT ;  /* 0x000000ff4c00720c */ /* 0x008fc60003f66270 */
[----:B------:R-:W3:Y:S01]  /*14910*/  LDL.LU R76, [R1+0x910] ;  /* 0x00091000014c7983 */ /* 0x000ee20000300800 */
[----:B------:R-:W-:Y:S02]  /*14920*/  IMAD R141, R141, UR13, RZ ;  /* 0x0000000d8d8d7c24 */ /* 0x000fe4000f8e02ff */
[----:B------:R-:W-:Y:S01]  /*14930*/  @!P5 IMAD.MOV R169, RZ, RZ, -R169 ;  /* 0x000000ffffa9d224 */ /* 0x000fe200078e0aa9 */
[----:B------:R-:W3:Y:S02]  /*14940*/  LDL.LU R80, [R1+0x904] ;  /* 0x0009040001507983 */ /* 0x000ee40000300800 */
[----:B0-----:R-:W-:-:S04]  /*14950*/  LEA R68, P5, R141, R71, 0x1 ;  /* 0x000000478d447211 */ /* 0x001fc800078a08ff */
[----:B-1----:R-:W-:Y:S01]  /*14960*/  LEA.HI.X.SX32 R69, R141, R70, 0x1, P5 ;  /* 0x000000468d457211 */ /* 0x002fe200028f0eff */
[----:B------:R0:W-:Y:S01]  /*14970*/  STL [R1+0xdc], R68 ;  /* 0x0000dc4401007387 */ /* 0x0001e20000100800 */
[----:B----4-:R-:W-:-:S03]  /*14980*/  ISETP.GE.AND P6, PT, R79, RZ, PT ;  /* 0x000000ff4f00720c */ /* 0x010fc60003fc6270 */
[----:B------:R1:W-:Y:S01]  /*14990*/  STL [R1+0xd8], R69 ;  /* 0x0000d84501007387 */ /* 0x0003e20000100800 */
[----:B------:R-:W-:-:S03]  /*149a0*/  SEL R143, R75, R143, !P2 ;  /* 0x0000008f4b8f7207 */ /* 0x000fc60005000000 */
[----:B------:R-:W4:Y:S02]  /*149b0*/  LDL.LU R79, [R1+0x8fc] ;  /* 0x0008fc00014f7983 */ /* 0x000f240000300800 */
[----:B------:R-:W-:Y:S02]  /*149c0*/  IMAD R143, R143, UR13, RZ ;  /* 0x0000000d8f8f7c24 */ /* 0x000fe4000f8e02ff */
[----:B------:R0:W4:Y:S02]  /*149d0*/  @P1 LDG.E.U16 R191, desc[UR16][R68.64] ;  /* 0x0000001044bf1981 */ /* 0x000124000c1e1500 */
[----:B------:R-:W-:Y:S02]  /*149e0*/  @!P6 IMAD.MOV R174, RZ, RZ, -R174 ;  /* 0x000000ffffaee224 */ /* 0x000fe400078e0aae */
[----:B------:R-:W-:Y:S01]  /*149f0*/  @!P4 IMAD.MOV R105, RZ, RZ, -R105 ;  /* 0x000000ffff69c224 */ /* 0x000fe200078e0a69 */
[C---:B0-----:R-:W-:Y:S02]  /*14a00*/  LEA R68, P6, R143.reuse, R71, 0x1 ;  /* 0x000000478f447211 */ /* 0x041fe400078c08ff */
[----:B------:R-:W-:Y:S01]  /*14a10*/  ISETP.GE.AND P4, PT, R102, RZ, PT ;  /* 0x000000ff6600720c */ /* 0x000fe20003f86270 */
[----:B------:R-:W-:Y:S01]  /*14a20*/  IMAD.MOV.U32 R102, RZ, RZ, R181 ;  /* 0x000000ffff667224 */ /* 0x000fe200078e00b5 */
[----:B-1----:R-:W-:-:S03]  /*14a30*/  LEA.HI.X.SX32 R69, R143, R70, 0x1, P6 ;  /* 0x000000468f457211 */ /* 0x002fc600030f0eff */
[----:B------:R-:W-:Y:S01]  /*14a40*/  @!P3 IMAD.MOV R102, RZ, RZ, -R102 ;  /* 0x000000ffff66b224 */ /* 0x000fe200078e0a66 */
[----:B------:R-:W-:Y:S01]  /*14a50*/  SEL R145, R75, R145, !P2 ;  /* 0x000000914b917207 */ /* 0x000fe20005000000 */
[----:B------:R0:W4:Y:S01]  /*14a60*/  @P1 LDG.E.U16 R192, desc[UR16][R68.64] ;  /* 0x0000001044c01981 */ /* 0x000122000c1e1500 */
[----:B------:R-:W-:-:S03]  /*14a70*/  ISETP.GE.AND P5, PT, R77, RZ, PT ;  /* 0x000000ff4d00720c */ /* 0x000fc60003fa6270 */
[----:B------:R-:W4:Y:S04]  /*14a80*/  LDL.LU R77, [R1+0x900] ;  /* 0x00090000014d7983 */ /* 0x000f280000300800 */
[----:B------:R0:W-:Y:S04]  /*14a90*/  STL [R1+0xfc], R68 ;  /* 0x0000fc4401007387 */ /* 0x0001e80000100800 */
[----:B------:R1:W-:Y:S01]  /*14aa0*/  STL [R1+0xf8], R69 ;  /* 0x0000f84501007387 */ /* 0x0003e20000100800 */
[----:B--2---:R-:W-:-:S03]  /*14ab0*/  ISETP.GE.AND P3, PT, R78, RZ, PT ;  /* 0x000000ff4e00720c */ /* 0x004fc60003f66270 */
[----:B------:R-:W2:Y:S01]  /*14ac0*/  LDL.LU R78, [R1+0x8f4] ;  /* 0x0008f400014e7983 */ /* 0x000ea20000300800 */
[----:B---3--:R-:W-:-:S03]  /*14ad0*/  ISETP.GE.AND P6, PT, R76, RZ, PT ;  /* 0x000000ff4c00720c */ /* 0x008fc60003fc6270 */
[----:B------:R-:W3:Y:S01]  /*14ae0*/  LDL.LU R76, [R1+0x8ec] ;  /* 0x0008ec00014c7983 */ /* 0x000ee20000300800 */
[----:B------:R-:W-:Y:S02]  /*14af0*/  IMAD R145, R145, UR13, RZ ;  /* 0x0000000d91917c24 */ /* 0x000fe4000f8e02ff */
[----:B------:R-:W-:-:S03]  /*14b00*/  @!P5 IMAD.MOV R182, RZ, RZ, -R182 ;  /* 0x000000ffffb6d224 */ /* 0x000fc600078e0ab6 */
[----:B0-----:R-:W-:Y:S01]  /*14b10*/  LEA R68, P5, R145, R71, 0x1 ;  /* 0x0000004791447211 */ /* 0x001fe200078a08ff */
[----:B------:R-:W-:-:S03]  /*14b20*/  IMAD.MOV.U32 R99, RZ, RZ, R189 ;  /* 0x000000ffff637224 */ /* 0x000fc600078e00bd */
[----:B-1----:R-:W-:Y:S01]  /*14b30*/  LEA.HI.X.SX32 R69, R145, R70, 0x1, P5 ;  /* 0x0000004691457211 */ /* 0x002fe200028f0eff */
[----:B------:R-:W-:Y:S01]  /*14b40*/  @!P4 IMAD.MOV R99, RZ, RZ, -R99 ;  /* 0x000000ffff63c224 */ /* 0x000fe200078e0a63 */
[----:B------:R0:W-:Y:S01]  /*14b50*/  STL [R1+0x11c], R68 ;  /* 0x00011c4401007387 */ /* 0x0001e20000100800 */
[----:B------:R-:W-:Y:S02]  /*14b60*/  ISETP.GE.AND P4, PT, R80, RZ, PT ;  /* 0x000000ff5000720c */ /* 0x000fe40003f86270 */
[----:B------:R-:W-:Y:S01]  /*14b70*/  SEL R147, R75, R147, !P2 ;  /* 0x000000934b937207 */ /* 0x000fe20005000000 */
[----:B------:R1:W-:Y:S01]  /*14b80*/  STL [R1+0x118], R69 ;  /* 0x0001184501007387 */ /* 0x0003e20000100800 */
[----:B----4-:R-:W-:-:S03]  /*14b90*/  ISETP.GE.AND P5, PT, R79, RZ, PT ;  /* 0x000000ff4f00720c */ /* 0x010fc60003fa6270 */
[----:B------:R-:W4:Y:S01]  /*14ba0*/  LDL.LU R80, [R1+0x8dc] ;  /* 0x0008dc0001507983 */ /* 0x000f220000300800 */
[----:B------:R-:W-:Y:S01]  /*14bb0*/  PRMT R181, RZ, 0x7610, R181 ;  /* 0x00007610ffb57816 */ /* 0x000fe200000000b5 */
[----:B------:R-:W-:Y:S02]  /*14bc0*/  IMAD R147, R147, UR13, RZ ;  /* 0x0000000d93937c24 */ /* 0x000fe4000f8e02ff */
[----:B------:R-:W4:Y:S01]  /*14bd0*/  LDL.LU R79, [R1+0x8e4] ;  /* 0x0008e400014f7983 */ /* 0x000f220000300800 */
[----:B------:R-:W-:-:S03]  /*14be0*/  @!P6 IMAD.MOV R190, RZ, RZ, -R190 ;  /* 0x000000ffffbee224 */ /* 0x000fc600078e0abe */
[----:B------:R0:W4:Y:S01]  /*14bf0*/  @P1 LDG.E.U16 R181, desc[UR16][R68.64] ;  /* 0x0000001044b51981 */ /* 0x000122000c1e1500 */
[----:B------:R-:W-:Y:S01]  /*14c00*/  @!P3 IMAD.MOV R96, RZ, RZ, -R96 ;  /* 0x000000ffff60b224 */ /* 0x000fe200078e0a60 */
[----:B0-----:R-:W-:-:S04]  /*14c10*/  LEA R68, P6, R147, R71, 0x1 ;  /* 0x0000004793447211 */ /* 0x001fc800078c08ff */
[----:B-1----:R-:W-:Y:S01]  /*14c20*/  LEA.HI.X.SX32 R69, R147, R70, 0x1, P6 ;  /* 0x0000004693457211 */ /* 0x002fe200030f0eff */
[----:B------:R0:W-:Y:S01]  /*14c30*/  STL [R1+0x13c], R68 ;  /* 0x00013c4401007387 */ /* 0x0001e20000100800 */
[----:B------:R-:W-:Y:S02]  /*14c40*/  SEL R149, R75, R149, !P2 ;  /* 0x000000954b957207 */ /* 0x000fe40005000000 */
[----:B------:R-:W-:Y:S01]  /*14c50*/  ISETP.GE.AND P3, PT, R77, RZ, PT ;  /* 0x000000ff4d00720c */ /* 0x000fe20003f66270 */
[----:B------:R1:W-:Y:S04]  /*14c60*/  STL [R1+0x138], R69 ;  /* 0x0001384501007387 */ /* 0x0003e80000100800 */
[----:B------:R-:W4:Y:S01]  /*14c70*/  LDL.LU R77, [R1+0x8d4] ;  /* 0x0008d400014d7983 */ /* 0x000f220000300800 */
[----:B------:R-:W-:-:S02]  /*14c80*/  IMAD R149, R149, UR13, RZ ;  /* 0x0000000d95957c24 */ /* 0x000fc4000f8e02ff */
[----:B------:R-:W-:Y:S01]  /*14c90*/  @!P5 IMAD.MOV R198, RZ, RZ, -R198 ;  /* 0x000000ffffc6d224 */ /* 0x000fe200078e0ac6 */
[----:B------:R0:W4:Y:S01]  /*14ca0*/  @P1 LDG.E.U16 R173, desc[UR16][R68.64] ;  /* 0x0000001044ad1981 */ /* 0x000122000c1e1500 */
[----:B------:R-:W-:Y:S01]  /*14cb0*/  @!P4 IMAD.MOV R93, RZ, RZ, -R93 ;  /* 0x000000ffff5dc224 */ /* 0x000fe200078e0a5d */
[----:B0-----:R-:W-:-:S04]  /*14cc0*/  LEA R68, P5, R149, R71, 0x1 ;  /* 0x0000004795447211 */ /* 0x001fc800078a08ff */
[----:B-1----:R-:W-:Y:S02]  /*14cd0*/  LEA.HI.X.SX32 R69, R149, R70, 0x1, P5 ;  /* 0x0000004695457211 */ /* 0x002fe400028f0eff */
[----:B--2---:R-:W-:Y:S02]  /*14ce0*/  ISETP.GE.AND P6, PT, R78, RZ, PT ;  /* 0x000000ff4e00720c */ /* 0x004fe40003fc6270 */
[----:B------:R-:W2:Y:S04]  /*14cf0*/  LDL.LU R78, [R1+0x8d8] ;  /* 0x0008d800014e7983 */ /* 0x000ea80000300800 */
[----:B------:R0:W-:Y:S04]  /*14d00*/  STL [R1+0x15c], R68 ;  /* 0x00015c4401007387 */ /* 0x0001e80000100800 */
[----:B------:R1:W-:Y:S01]  /*14d10*/  STL [R1+0x158], R69 ;  /* 0x0001584501007387 */ /* 0x0003e20000100800 */
[----:B---3--:R-:W-:-:S03]  /*14d20*/  ISETP.GE.AND P4, PT, R76, RZ, PT ;  /* 0x000000ff4c00720c */ /* 0x008fc60003f86270 */
[----:B------:R-:W3:Y:S01]  /*14d30*/  LDL.LU R76, [R1+0x8d0] ;  /* 0x0008d000014c7983 */ /* 0x000ee20000300800 */
[----:B------:R-:W-:Y:S02]  /*14d40*/  SEL R151, R75, R151, !P2 ;  /* 0x000000974b977207 */ /* 0x000fe40005000000 */
[----:B------:R-:W-:-:S03]  /*14d50*/  PRMT R147, RZ, 0x7610, R147 ;  /* 0x00007610ff937816 */ /* 0x000fc60000000093 */
[----:B------:R-:W-:Y:S02]  /*14d60*/  IMAD R151, R151, UR13, RZ ;  /* 0x0000000d97977c24 */ /* 0x000fe4000f8e02ff */
[----:B------:R-:W-:Y:S01]  /*14d70*/  @!P6 IMAD.MOV R206, RZ, RZ, -R206 ;  /* 0x000000ffffcee224 */ /* 0x000fe200078e0ace */
[----:B------:R0:W3:Y:S01]  /*14d80*/  @P1 LDG.E.U16 R147, desc[UR16][R68.64] ;  /* 0x0000001044931981 */ /* 0x0000e2000c1e1500 */
[----:B------:R-:W-:Y:S01]  /*14d90*/  @!P3 IMAD.MOV R90, RZ, RZ, -R90 ;  /* 0x000000ffff5ab224 */ /* 0x000fe200078e0a5a */
[C---:B0-----:R-:W-:Y:S02]  /*14da0*/  LEA R68, P6, R151.reuse, R71, 0x1 ;  /* 0x0000004797447211 */ /* 0x041fe400078c08ff */
[----:B----4-:R-:W-:Y:S02]  /*14db0*/  ISETP.GE.AND P5, PT, R80, RZ, PT ;  /* 0x000000ff5000720c */ /* 0x010fe40003fa6270 */
[----:B-1----:R-:W-:Y:S01]  /*14dc0*/  LEA.HI.X.SX32 R69, R151, R70, 0x1, P6 ;  /* 0x0000004697457211 */ /* 0x002fe200030f0eff */
[----:B------:R-:W4:Y:S01]  /*14dd0*/  LDL.LU R80, [R1+0x8c4] ;  /* 0x0008c40001507983 */ /* 0x000f220000300800 */
[----:B------:R-:W-:-:S03]  /*14de0*/  ISETP.GE.AND P3, PT, R79, RZ, PT ;  /* 0x000000ff4f00720c */ /* 0x000fc60003f66270 */
[----:B------:R0:W-:Y:S01]  /*14df0*/  STL [R1+0x19c], R68 ;  /* 0x00019c4401007387 */ /* 0x0001e20000100800 */
[----:B------:R-:W-:-:S03]  /*14e00*/  SEL R153, R75, R153, !P2 ;  /* 0x000000994b997207 */ /* 0x000fc60005000000 */
[----:B------:R1:W-:Y:S01]  /*14e10*/  STL [R1+0x178], R69 ;  /* 0x0001784501007387 */ /* 0x0003e20000100800 */
[----:B------:R-:W-:-:S03]  /*14e20*/  PRMT R145, RZ, 0x7610, R145 ;  /* 0x00007610ff917816 */ /* 0x000fc60000000091 */
[----:B------:R-:W4:Y:S01]  /*14e30*/  LDL.LU R79, [R1+0x8bc] ;  /* 0x0008bc00014f7983 */ /* 0x000f220000300800 */
[----:B------:R-:W-:Y:S02]  /*14e40*/  IMAD R153, R153, UR13, RZ ;  /* 0x0000000d99997c24 */ /* 0x000fe4000f8e02ff */
[----:B------:R-:W-:Y:S01]  /*14e50*/  @!P5 IMAD.MOV R214, RZ, RZ, -R214 ;  /* 0x000000ffffd6d224 */ /* 0x000fe200078e0ad6 */
[----:B------:R0:W4:Y:S01]  /*14e60*/  @P1 LDG.E.U16 R145, desc[UR16][R68.64] ;  /* 0x0000001044911981 */ /* 0x000122000c1e1500 */
[----:B------:R-:W-:Y:S01]  /*14e70*/  @!P4 IMAD.MOV R87, RZ, RZ, -R87 ;  /* 0x000000ffff57c224 */ /* 0x000fe200078e0a57 */
[----:B0-----:R-:W-:Y:S02]  /*14e80*/  LEA R68, P5, R153, R71, 0x1 ;  /* 0x0000004799447211 */ /* 0x001fe400078a08ff */
[----:B------:R-:W-:Y:S02]  /*14e90*/  ISETP.GE.AND P6, PT, R77, RZ, PT ;  /* 0x000000ff4d00720c */ /* 0x000fe40003fc6270 */
[----:B-1----:R-:W-:Y:S01]  /*14ea0*/  LEA.HI.X.SX32 R69, R153, R70, 0x1, P5 ;  /* 0x0000004699457211 */ /* 0x002fe200028f0eff */
[----:B------:R-:W4:Y:S04]  /*14eb0*/  LDL.LU R77, [R1+0x8c0] ;  /* 0x0008c000014d7983 */ /* 0x000f280000300800 */
[----:B------:R0:W-:Y:S04]  /*14ec0*/  STL [R1+0x1bc], R68 ;  /* 0x0001bc4401007387 */ /* 0x0001e80000100800 */
[----:B------:R1:W-:Y:S01]  /*14ed0*/  STL [R1+0x1b8], R69 ;  /* 0x0001b84501007387 */ /* 0x0003e20000100800 */
[----:B--2---:R-:W-:-:S03]  /*14ee0*/  ISETP.GE.AND P4, PT, R78, RZ, PT ;  /* 0x000000ff4e00720c */ /* 0x004fc60003f86270 */
[----:B------:R-:W2:Y:S01]  /*14ef0*/  LDL.LU R78, [R1+0x8b8] ;  /* 0x0008b800014e7983 */ /* 0x000ea20000300800 */
[----:B---3--:R-:W-:-:S03]  /*14f00*/  ISETP.GE.AND P5, PT, R76, RZ, PT ;  /* 0x000000ff4c00720c */ /* 0x008fc60003fa6270 */
[----:B------:R-:W3:Y:S01]  /*14f10*/  LDL.LU R76, [R1+0x8b0] ;  /* 0x0008b000014c7983 */ /* 0x000ee20000300800 */
[----:B------:R-:W-:Y:S02]  /*14f20*/  SEL R155, R75, R155, !P2 ;  /* 0x0000009b4b9b7207 */ /* 0x000fe40005000000 */
[----:B------:R-:W-:-:S03]  /*14f30*/  PRMT R143, RZ, 0x7610, R143 ;  /* 0x00007610ff8f7816 */ /* 0x000fc6000000008f */
[----:B------:R-:W-:Y:S01]  /*14f40*/  IMAD R155, R155, UR13, RZ ;  /* 0x0000000d9b9b7c24 */ /* 0x000fe2000f8e02ff */
[----:B------:R-:W-:Y:S01]  /*14f50*/  SEL R157, R75, R157, !P2 ;  /* 0x0000009d4b9d7207 */ /* 0x000fe20005000000 */
[----:B------:R-:W-:Y:S01]  /*14f60*/  @!P6 IMAD.MOV R222, RZ, RZ, -R222 ;  /* 0x000000ffffdee224 */ /* 0x000fe200078e0ade */
[----:B------:R0:W3:Y:S01]  /*14f70*/  @P1 LDG.E.U16 R143, desc[UR16][R68.64] ;  /* 0x00000010448f1981 */ /* 0x0000e2000c1e1500 */
[----:B------:R-:W-:Y:S01]  /*14f80*/  @!P3 IMAD.MOV R84, RZ, RZ, -R84 ;  /* 0x000000ffff54b224 */ /* 0x000fe200078e0a54 */
[----:B------:R-:W-:Y:S01]  /*14f90*/  PRMT R141, RZ, 0x7610, R141 ;  /* 0x00007610ff8d7816 */ /* 0x000fe2000000008d */
[----:B------:R-:W-:Y:S01]  /*14fa0*/  IMAD R157, R157, UR13, RZ ;  /* 0x0000000d9d9d7c24 */ /* 0x000fe2000f8e02ff */
[C---:B0-----:R-:W-:Y:S02]  /*14fb0*/  LEA R68, P6, R155.reuse, R71, 0x1 ;  /* 0x000000479b447211 */ /* 0x041fe400078c08ff */
[----:B----4-:R-:W-:Y:S01]  /*14fc0*/  ISETP.GE.AND P3, PT, R80, RZ, PT ;  /* 0x000000ff5000720c */ /* 0x010fe20003f66270 */
[----:B------:R-:W-:Y:S01]  /*14fd0*/  IMAD.MOV.U32 R80, RZ, RZ, R230 ;  /* 0x000000ffff507224 */ /* 0x000fe200078e00e6 */
[----:B-1----:R-:W-:Y:S01]  /*14fe0*/  LEA.HI.X.SX32 R69, R155, R70, 0x1, P6 ;  /* 0x000000469b457211 */ /* 0x002fe200030f0eff */
[----:B------:R0:W-:Y:S01]  /*14ff0*/  STL [R1+0x1dc], R68 ;  /* 0x0001dc4401007387 */ /* 0x0001e20000100800 */
[----:B------:R-:W-:Y:S01]  /*15000*/  SEL R159, R75, R159, !P2 ;  /* 0x0000009f4b9f7207 */ /* 0x000fe20005000000 */
[----:B------:R-:W-:-:S02]  /*15010*/  @!P5 IMAD.MOV R80, RZ, RZ, -R80 ;  /* 0x000000ffff50d224 */ /* 0x000fc400078e0a50 */
[----:B------:R0:W4:Y:S01]  /*15020*/  @P1 LDG.E.U16 R141, desc[UR16][R68.64] ;  /* 0x00000010448d1981 */ /* 0x000122000c1e1500 */
[----:B------:R-:W-:-:S03]  /*15030*/  ISETP.GE.AND P6, PT, R79, RZ, PT ;  /* 0x000000ff4f00720c */ /* 0x000fc60003fc6270 */
[----:B------:R1:W-:Y:S01]  /*15040*/  STL [R1+0x1d8], R69 ;  /* 0x0001d84501007387 */ /* 0x0003e20000100800 */
[----:B------:R-:W-:Y:S02]  /*15050*/  PRMT R139, RZ, 0x7610, R139 ;  /* 0x00007610ff8b7816 */ /* 0x000fe4000000008b */
[----:B0-----:R-:W-:Y:S01]  /*15060*/  LEA R68, P5, R157, R71, 0x1 ;  /* 0x000000479d447211 */ /* 0x001fe200078a08ff */
[----:B------:R-:W4:Y:S01]  /*15070*/  LDL.LU R85, [R1+0x8a8] ;  /* 0x0008a80001557983 */ /* 0x000f220000300800 */
[----:B------:R-:W-:-:S03]  /*15080*/  IMAD R159, R159, UR13, RZ ;  /* 0x0000000d9f9f7c24 */ /* 0x000fc6000f8e02ff */
[----:B------:R-:W4:Y:S01]  /*15090*/  LDL.LU R79, [R1+0x8ac] ;  /* 0x0008ac00014f7983 */ /* 0x000f220000300800 */
[----:B-1----:R-:W-:Y:S01]  /*150a0*/  LEA.HI.X.SX32 R69, R157, R70, 0x1, P5 ;  /* 0x000000469d457211 */ /* 0x002fe200028f0eff */
[----:B------:R-:W-:Y:S02]  /*150b0*/  @!P6 IMAD.MOV R82, RZ, RZ, -R82 ;  /* 0x000000ffff52e224 */ /* 0x000fe400078e0a52 */
[----:B------:R0:W-:Y:S04]  /*150c0*/  STL [R1+0x1fc], R68 ;  /* 0x0001fc4401007387 */ /* 0x0001e80000100800 */
[----:B------:R0:W4:Y:S01]  /*150d0*/  @P1 LDG.E.U16 R139, desc[UR16][R68.64] ;  /* 0x00000010448b1981 */ /* 0x000122000c1e1500 */
[----:B------:R-:W-:Y:S01]  /*150e0*/  @!P4 IMAD.MOV R81, RZ, RZ, -R81 ;  /* 0x000000ffff51c224 */ /* 0x000fe200078e0a51 */
[----:B------:R-:W-:-:S02]  /*150f0*/  ISETP.GE.AND P4, PT, R77, RZ, PT ;  /* 0x000000ff4d00720c */ /* 0x000fc40003f86270 */
[----:B------:R1:W-:Y:S04]  /*15100*/  STL [R1+0x1f8], R69 ;  /* 0x0001f84501007387 */ /* 0x0003e80000100800 */
[----:B------:R-:W4:Y:S01]  /*15110*/  LDL.LU R77, [R1+0x898] ;  /* 0x00089800014d7983 */ /* 0x000f220000300800 */
[----:B0-----:R-:W-:-:S04]  /*15120*/  LEA R68, P6, R159, R71, 0x1 ;  /* 0x000000479f447211 */ /* 0x001fc800078c08ff */
[----:B-1----:R-:W-:Y:S01]  /*15130*/  LEA.HI.X.SX32 R69, R159, R70, 0x1, P6 ;  /* 0x000000469f457211 */ /* 0x002fe200030f0eff */
[----:B------:R-:W-:Y:S01]  /*15140*/  @!P3 IMAD.MOV R83, RZ, RZ, -R83 ;  /* 0x000000ffff53b224 */ /* 0x000fe200078e0a53 */
[----:B--2---:R-:W-:Y:S02]  /*15150*/  ISETP.GE.AND P5, PT, R78, RZ, PT ;  /* 0x000000ff4e00720c */ /* 0x004fe40003fa6270 */
[----:B------:R-:W2:Y:S04]  /*15160*/  LDL.LU R78, [R1+0x89c] ;  /* 0x00089c00014e7983 */ /* 0x000ea80000300800 */
[----:B------:R0:W-:Y:S04]  /*15170*/  STL [R1+0x21c], R68 ;  /* 0x00021c4401007387 */ /* 0x0001e80000100800 */
[----:B------:R1:W-:Y:S04]  /*15180*/  STL [R1+0x218], R69 ;  /* 0x0002184501007387 */ /* 0x0003e80000100800 */
[----:B------:R-:W2:Y:S01]  /*15190*/  LDL.LU R86, [R1] ;  /* 0x0000000001567983 */ /* 0x000ea20000300800 */
[----:B---3--:R-:W-:-:S03]  /*151a0*/  ISETP.GE.AND P3, PT, R76, RZ, PT ;  /* 0x000000ff4c00720c */ /* 0x008fc60003f66270 */
[----:B------:R-:W3:Y:S01]  /*151b0*/  LDL.LU R76, [R1+0x890] ;  /* 0x00089000014c7983 */ /* 0x000ee20000300800 */
[----:B------:R-:W-:Y:S02]  /*151c0*/  SEL R161, R75, R161, !P2 ;  /* 0x000000a14ba17207 */ /* 0x000fe40005000000 */
[----:B------:R-:W-:Y:S01]  /*151d0*/  PRMT R137, RZ, 0x7610, R137 ;  /* 0x00007610ff897816 */ /* 0x000fe20000000089 */
[----:B------:R-:W3:Y:S02]  /*151e0*/  LDL.LU R97, [R1+0x888] ;  /* 0x0008880001617983 */ /* 0x000ee40000300800 */
[----:B------:R-:W-:Y:S01]  /*151f0*/  IMAD R161, R161, UR13, RZ ;  /* 0x0000000da1a17c24 */ /* 0x000fe2000f8e02ff */
[----:B------:R-:W-:Y:S02]  /*15200*/  SEL R163, R75, R163, !P2 ;  /* 0x000000a34ba37207 */ /* 0x000fe40005000000 */
[----:B------:R0:W3:Y:S01]  /*15210*/  @P1 LDG.E.U16 R137, desc[UR16][R68.64] ;  /* 0x0000001044891981 */ /* 0x0000e2000c1e1500 */
[----:B------:R-:W-:-:S02]  /*15220*/  PRMT R135, RZ, 0x7610, R135 ;  /* 0x00007610ff877816 */ /* 0x000fc40000000087 */
[----:B------:R-:W-:Y:S01]  /*15230*/  IMAD R163, R163, UR13, RZ ;  /* 0x0000000da3a37c24 */ /* 0x000fe2000f8e02ff */
[----:B------:R-:W-:Y:S02]  /*15240*/  SEL R165, R75, R165, !P2 ;  /* 0x000000a54ba57207 */ /* 0x000fe40005000000 */
[----:B------:R-:W-:Y:S01]  /*15250*/  PRMT R133, RZ, 0x7610, R133 ;  /* 0x00007610ff857816 */ /* 0x000fe20000000085 */
[----:B------:R-:W-:Y:S01]  /*15260*/  IMAD.MOV.U32 R91, RZ, RZ, R63 ;  /* 0x000000ffff5b7224 */ /* 0x000fe200078e003f */
[----:B----4-:R-:W-:Y:S01]  /*15270*/  ISETP.GE.AND P6, PT, R85, RZ, PT ;  /* 0x000000ff5500720c */ /* 0x010fe20003fc6270 */
[----:B------:R-:W-:-:S04]  /*15280*/  IMAD.MOV.U32 R85, RZ, RZ, R246 ;  /* 0x000000ffff557224 */ /* 0x000fc800078e00f6 */
[----:B------:R-:W-:Y:S01]  /*15290*/  @!P5 IMAD.MOV R85, RZ, RZ, -R85 ;  /* 0x000000ffff55d224 */ /* 0x000fe200078e0a55 */
[----:B0-----:R-:W-:-:S04]  /*152a0*/  LEA R68, P5, R161, R71, 0x1 ;  /* 0x00000047a1447211 */ /* 0x001fc800078a08ff */
[----:B-1----:R-:W-:Y:S01]  /*152b0*/  LEA.HI.X.SX32 R69, R161, R70, 0x1, P5 ;  /* 0x00000046a1457211 */ /* 0x002fe200028f0eff */
[----:B------:R0:W-:Y:S02]  /*152c0*/  STL [R1+0x23c], R68 ;  /* 0x00023c4401007387 */ /* 0x0001e40000100800 */
[----:B------:R-:W-:Y:S02]  /*152d0*/  @!P6 IMAD.MOV R88, RZ, RZ, -R88 ;  /* 0x000000ffff58e224 */ /* 0x000fe400078e0a58 */
[----:B------:R0:W4:Y:S01]  /*152e0*/  @P1 LDG.E.U16 R135, desc[UR16][R68.64] ;  /* 0x0000001044871981 */ /* 0x000122000c1e1500 */
[----:B------:R-:W-:-:S03]  /*152f0*/  ISETP.GE.AND P5, PT, R77, RZ, PT ;  /* 0x000000ff4d00720c */ /* 0x000fc60003fa6270 */
[----:B------:R1:W-:Y:S01]  /*15300*/  STL [R1+0x238], R69 ;  /* 0x0002384501007387 */ /* 0x0003e20000100800 */
[----:B0-----:R-:W-:-:S03]  /*15310*/  LEA R68, P6, R163, R71, 0x1 ;  /* 0x00000047a3447211 */ /* 0x001fc600078c08ff */
[----:B------:R-:W4:Y:S01]  /*15320*/  LDL.LU R64, [R1+0xb1c] ;  /* 0x000b1c0001407983 */ /* 0x000f220000300800 */
[----:B------:R-:W-:Y:S01]  /*15330*/  IMAD R165, R165, UR13, RZ ;  /* 0x0000000da5a57c24 */ /* 0x000fe2000f8e02ff */
[----:B-1----:R-:W-:-:S04]  /*15340*/  LEA.HI.X.SX32 R69, R163, R70, 0x1, P6 ;  /* 0x00000046a3457211 */ /* 0x002fc800030f0eff */
[----:B------:R-:W-:Y:S01]  /*15350*/  @!P5 IMAD.MOV R91, RZ, RZ, -R91 ;  /* 0x000000ffff5bd224 */ /* 0x000fe200078e0a5b */
[----:B------:R0:W4:Y:S01]  /*15360*/  @P1 LDG.E.U16 R133, desc[UR16][R68.64] ;  /* 0x0000001044851981 */ /* 0x000122000c1e1500 */
[----:B------:R-:W-:Y:S02]  /*15370*/  @!P3 IMAD.MOV R89, RZ, RZ, -R89 ;  /* 0x000000ffff59b224 */ /* 0x000fe400078e0a59 */
[----:B------:R-:W-:Y:S01]  /*15380*/  IMAD.MOV.U32 R95, RZ, RZ, R22 ;  /* 0x000000ffff5f7224 */ /* 0x000fe200078e0016 */
[----:B--2---:R-:W-:Y:S01]  /*15390*/  ISETP.GE.AND P3, PT, R78, RZ, PT ;  /* 0x000000ff4e00720c */ /* 0x004fe20003f66270 */
[----:B------:R-:W-:Y:S01]  /*153a0*/  @!P4 IMAD.MOV R86, RZ, RZ, -R86 ;  /* 0x000000ffff56c224 */ /* 0x000fe200078e0a56 */
[----:B------:R-:W-:Y:S02]  /*153b0*/  ISETP.GE.AND P4, PT, R79, RZ, PT ;  /* 0x000000ff4f00720c */ /* 0x000fe40003f86270 */
[----:B------:R-:W2:Y:S04]  /*153c0*/  LDL.LU R79, [R1+0x880] ;  /* 0x00088000014f7983 */ /* 0x000ea80000300800 */
[----:B------:R-:W5:Y:S04]  /*153d0*/  LDL.LU R26, [R1+0xb18] ;  /* 0x000b1800011a7983 */ /* 0x000f680000300800 */
[----:B------:R-:W4:Y:S04]  /*153e0*/  LDL.LU R77, [R1+0x884] ;  /* 0x00088400014d7983 */ /* 0x000f280000300800 */
[----:B------:R0:W-:Y:S04]  /*153f0*/  STL [R1+0x25c], R68 ;  /* 0x00025c4401007387 */ /* 0x0001e80000100800 */
[----:B------:R1:W-:Y:S04]  /*15400*/  STL [R1+0x258], R69 ;  /* 0x0002584501007387 */ /* 0x0003e80000100800 */
[----:B------:R-:W5:Y:S01]  /*15410*/  LDL.LU R29, [R1+0xb14] ;  /* 0x000b1400011d7983 */ /* 0x000f620000300800 */
[----:B0-----:R-:W-:-:S03]  /*15420*/  LEA R68, P5, R165, R71, 0x1 ;  /* 0x00000047a5447211 */ /* 0x001fc600078a08ff */
[----:B------:R-:W4:Y:S01]  /*15430*/  LDL.LU R78, [R1+0x87c] ;  /* 0x00087c00014e7983 */ /* 0x000f220000300800 */
[----:B-1----:R-:W-:-:S03]  /*15440*/  LEA.HI.X.SX32 R69, R165, R70, 0x1, P5 ;  /* 0x00000046a5457211 */ /* 0x002fc600028f0eff */
[----:B------:R-:W4:Y:S01]  /*15450*/  LDL.LU R63, [R1+0xb10] ;  /* 0x000b1000013f7983 */ /* 0x000f220000300800 */
[----:B---3--:R-:W-:-:S03]  /*15460*/  ISETP.GE.AND P6, PT, R76, RZ, PT ;  /* 0x000000ff4c00720c */ /* 0x008fc60003fc6270 */
[----:B------:R-:W3:Y:S04]  /*15470*/  LDL.LU R76, [R1+0x874] ;  /* 0x00087400014c7983 */ /* 0x000ee80000300800 */
[----:B------:R0:W-:Y:S04]  /*15480*/  STL [R1+0x27c], R68 ;  /* 0x00027c4401007387 */ /* 0x0001e80000100800 */
[----:B------:R1:W-:Y:S04]  /*15490*/  STL [R1+0x278], R69 ;  /* 0x0002784501007387 */ /* 0x0003e80000100800 */
[----:B------:R-:W5:Y:S04]  /*154a0*/  LDL.LU R22, [R1+0xb0c] ;  /* 0x000b0c0001167983 */ /* 0x000f680000300800 */
[----:B------:R-:W3:Y:S01]  /*154b0*/  LDL.LU R100, [R1+0x86c] ;  /* 0x00086c0001647983 */ /* 0x000ee20000300800 */
[----:B------:R-:W-:-:S02]  /*154c0*/  SEL R167, R75, R167, !P2 ;  /* 0x000000a74ba77207 */ /* 0x000fc40005000000 */
[----:B------:R-:W-:Y:S01]  /*154d0*/  PRMT R132, RZ, 0x7610, R132 ;  /* 0x00007610ff847816 */ /* 0x000fe20000000084 */
[----:B------:R-:W-:Y:S01]  /*154e0*/  @!P6 IMAD.MOV R94, RZ, RZ, -R94 ;  /* 0x000000ffff5ee224 */ /* 0x000fe200078e0a5e */
[----:B------:R-:W-:Y:S01]  /*154f0*/  SEL R169, R75, R169, !P2 ;  /* 0x000000a94ba97207 */ /* 0x000fe20005000000 */
[----:B------:R-:W-:Y:S01]  /*15500*/  IMAD R167, R167, UR13, RZ ;  /* 0x0000000da7a77c24 */ /* 0x000fe2000f8e02ff */
[----:B------:R-:W5:Y:S04]  /*15510*/  LDL.LU R25, [R1+0xb08] ;  /* 0x000b080001197983 */ /* 0x000f680000300800 */
[----:B------:R0:W3:Y:S01]  /*15520*/  @P1 LDG.E.U16 R132, desc[UR16][R68.64] ;  /* 0x0000001044841981 */ /* 0x0000e2000c1e1500 */
[----:B------:R-:W-:Y:S01]  /*15530*/  @!P4 IMAD.MOV R92, RZ, RZ, -R92 ;  /* 0x000000ffff5cc224 */ /* 0x000fe200078e0a5c */
[----:B------:R-:W-:Y:S01]  /*15540*/  ISETP.GE.AND P4, PT, R97, RZ, PT ;  /* 0x000000ff6100720c */ /* 0x000fe20003f86270 */
[----:B------:R-:W-:Y:S01]  /*15550*/  IMAD.MOV.U32 R97, RZ, RZ, R18 ;  /* 0x000000ffff617224 */ /* 0x000fe200078e0012 */
[----:B0-----:R-:W-:Y:S01]  /*15560*/  LEA R68, P6, R167, R71, 0x1 ;  /* 0x00000047a7447211 */ /* 0x001fe200078c08ff */
[----:B------:R-:W-:-:S03]  /*15570*/  IMAD R169, R169, UR13, RZ ;  /* 0x0000000da9a97c24 */ /* 0x000fc6000f8e02ff */
[----:B-1----:R-:W-:Y:S01]  /*15580*/  LEA.HI.X.SX32 R69, R167, R70, 0x1, P6 ;  /* 0x00000046a7457211 */ /* 0x002fe200030f0eff */
[----:B------:R-:W-:Y:S01]  /*15590*/  @!P3 IMAD.MOV R95, RZ, RZ, -R95 ;  /* 0x000000ffff5fb224 */ /* 0x000fe200078e0a5f */
[----:B------:R-:W-:-:S03]  /*155a0*/  SEL R174, R75, R174, !P2 ;  /* 0x000000ae4bae7207 */ /* 0x000fc60005000000 */
[----:B------:R0:W3:Y:S02]  /*155b0*/  @P1 LDG.E.U16 R131, desc[UR16][R68.64] ;  /* 0x0000001044831981 */ /* 0x0000e4000c1e1500 */
[----:B------:R-:W-:Y:S02]  /*155c0*/  IMAD R174, R174, UR13, RZ ;  /* 0x0000000daeae7c24 */ /* 0x000fe4000f8e02ff */
[----:B------:R-:W-:Y:S01]  /*155d0*/  @!P4 IMAD.MOV R98, RZ, RZ, -R98 ;  /* 0x000000ffff62c224 */ /* 0x000fe200078e0a62 */
[----:B------:R-:W-:Y:S01]  /*155e0*/  SEL R182, R75, R182, !P2 ;  /* 0x000000b64bb67207 */ /* 0x000fe20005000000 */
[----:B------:R-:W-:Y:S01]  /*155f0*/  IMAD.MOV.U32 R104, RZ, RZ, R2 ;  /* 0x000000ffff687224 */ /* 0x000fe200078e0002 */
[----:B------:R-:W-:-:S03]  /*15600*/  PRMT R128, RZ, 0x7610, R128 ;  /* 0x00007610ff807816 */ /* 0x000fc60000000080 */
[----:B------:R-:W-:Y:S02]  /*15610*/  IMAD R182, R182, UR13, RZ ;  /* 0x0000000db6b67c24 */ /* 0x000fe4000f8e02ff */
[----:B------:R-:W-:Y:S01]  /*15620*/  IMAD.MOV.U32 R108, RZ, RZ, R17 ;  /* 0x000000ffff6c7224 */ /* 0x000fe200078e0011 */
[----:B--2---:R-:W-:Y:S02]  /*15630*/  ISETP.GE.AND P5, PT, R79, RZ, PT ;  /* 0x000000ff4f00720c */ /* 0x004fe40003fa6270 */
[----:B------:R-:W2:Y:S04]  /*15640*/  LDL.LU R79, [R1+0x870] ;  /* 0x00087000014f7983 */ /* 0x000ea80000300800 */
[----:B------:R0:W-:Y:S01]  /*15650*/  STL [R1+0x29c], R68 ;  /* 0x00029c4401007387 */ /* 0x0001e20000100800 */
[----:B----4-:R-:W-:-:S03]  /*15660*/  ISETP.GE.AND P3, PT, R77, RZ, PT ;  /* 0x000000ff4d00720c */ /* 0x010fc60003f66270 */
[----:B------:R1:W-:Y:S03]  /*15670*/  STL [R1+0x298], R69 ;  /* 0x0002984501007387 */ /* 0x0003e60000100800 */
[----:B------:R-:W-:Y:S01]  /*15680*/  @!P5 IMAD.MOV R97, RZ, RZ, -R97 ;  /* 0x000000ffff61d224 */ /* 0x000fe200078e0a61 */
[----:B------:R-:W4:Y:S01]  /*15690*/  LDL.LU R5, [R1+0xb04] ;  /* 0x000b040001057983 */ /* 0x000f220000300800 */
[----:B0-----:R-:W-:-:S03]  /*156a0*/  LEA R68, P5, R169, R71, 0x1 ;  /* 0x00000047a9447211 */ /* 0x001fc600078a08ff */
[----:B------:R-:W4:Y:S01]  /*156b0*/  LDL.LU R77, [R1+0x85c] ;  /* 0x00085c00014d7983 */ /* 0x000f220000300800 */
[----:B------:R-:W-:-:S03]  /*156c0*/  ISETP.GE.AND P6, PT, R78, RZ, PT ;  /* 0x000000ff4e00720c */ /* 0x000fc60003fc6270 */
[----:B------:R-:W5:Y:S01]  /*156d0*/  LDL.LU R18, [R1+0xb00] ;  /* 0x000b000001127983 */ /* 0x000f620000300800 */
[----:B-1----:R-:W-:-:S03]  /*156e0*/  LEA.HI.X.SX32 R69, R169, R70, 0x1, P5 ;  /* 0x00000046a9457211 */ /* 0x002fc600028f0eff */
[----:B------:R-:W4:Y:S04]  /*156f0*/  LDL.LU R78, [R1+0x860] ;  /* 0x00086000014e7983 */ /* 0x000f280000300800 */
[----:B------:R0:W-:Y:S01]  /*15700*/  STL [R1+0x2bc], R68 ;  /* 0x0002bc4401007387 */ /* 0x0001e20000100800 */
[----:B---3--:R-:W-:-:S03]  /*15710*/  ISETP.GE.AND P4, PT, R76, RZ, PT ;  /* 0x000000ff4c00720c */ /* 0x008fc60003f86270 */
[----:B------:R1:W-:Y:S04]  /*15720*/  STL [R1+0x2b8], R69 ;  /* 0x0002b84501007387 */ /* 0x0003e80000100800 */
[----:B------:R0:W3:Y:S04]  /*15730*/  @P1 LDG.E.U16 R129, desc[UR16][R68.64] ;  /* 0x0000001044811981 */ /* 0x0000e8000c1e1500 */
[----:B------:R-:W5:Y:S01]  /*15740*/  LDL.LU R21, [R1+0xafc] ;  /* 0x000afc0001157983 */ /* 0x000f620000300800 */
[----:B------:R-:W-:Y:S01]  /*15750*/  ISETP.GE.AND P5, PT, R100, RZ, PT ;  /* 0x000000ff6400720c */ /* 0x000fe20003fa6270 */
[----:B------:R-:W-:-:S02]  /*15760*/  IMAD.MOV.U32 R100, RZ, RZ, R33 ;  /* 0x000000ffff647224 */ /* 0x000fc400078e0021 */
[----:B------:R-:W3:Y:S02]  /*15770*/  LDL.LU R76, [R1+0x854] ;  /* 0x00085400014c7983 */ /* 0x000ee40000300800 */
[----:B------:R-:W-:Y:S01]  /*15780*/  @!P6 IMAD.MOV R100, RZ, RZ, -R100 ;  /* 0x000000ffff64e224 */ /* 0x000fe200078e0a64 */
[C---:B0-----:R-:W-:Y:S01]  /*15790*/  LEA R68, P6, R174.reuse, R71, 0x1 ;  /* 0x00000047ae447211 */ /* 0x041fe200078c08ff */
[----:B------:R-:W3:Y:S03]  /*157a0*/  LDL.LU R33, [R1+0x850] ;  /* 0x0008500001217983 */ /* 0x000ee60000300800 */
[----:B-1----:R-:W-:Y:S01]  /*157b0*/  LEA.HI.X.SX32 R69, R174, R70, 0x1, P6 ;  /* 0x00000046ae457211 */ /* 0x002fe200030f0eff */
[----:B------:R0:W-:Y:S04]  /*157c0*/  STL [R1+0x2dc], R68 ;  /* 0x0002dc4401007387 */ /* 0x0001e80000100800 */
[----:B------:R1:W-:Y:S04]  /*157d0*/  STL [R1+0x2d8], R69 ;  /* 0x0002d84501007387 */ /* 0x0003e80000100800 */
[----:B------:R-:W3:Y:S04]  /*157e0*/  LDL.LU R2, [R1+0xaf8] ;  /* 0x000af80001027983 */ /* 0x000ee80000300800 */
[----:B------:R-:W5:Y:S01]  /*157f0*/  LDL.LU R14, [R1+0xaf4] ;  /* 0x000af400010e7983 */ /* 0x000f620000300800 */
[----:B------:R-:W-:-:S03]  /*15800*/  @!P5 IMAD.MOV R103, RZ, RZ, -R103 ;  /* 0x000000ffff67d224 */ /* 0x000fc600078e0a67 */
[----:B------:R-:W3:Y:S04]  /*15810*/  LDL.LU R107, [R1+0x848] ;  /* 0x00084800016b7983 */ /* 0x000ee80000300800 */
[----:B------:R0:W3:Y:S04]  /*15820*/  @P1 LDG.E.U16 R128, desc[UR16][R68.64] ;  /* 0x0000001044801981 */ /* 0x0000e8000c1e1500 */
[----:B------:R-:W3:Y:S01]  /*15830*/  LDL.LU R106, [R1+0x84c] ;  /* 0x00084c00016a7983 */ /* 0x000ee20000300800 */
[----:B0-----:R-:W-:-:S04]  /*15840*/  LEA R68, P5, R182, R71, 0x1 ;  /* 0x00000047b6447211 */ /* 0x001fc800078a08ff */
[----:B-1----:R-:W-:Y:S01]  /*15850*/  LEA.HI.X.SX32 R69, R182, R70, 0x1, P5 ;  /* 0x00000046b6457211 */ /* 0x002fe200028f0eff */
[----:B------:R0:W-:Y:S04]  /*15860*/  STL [R1+0x2fc], R68 ;  /* 0x0002fc4401007387 */ /* 0x0001e80000100800 */
[----:B------:R1:W-:Y:S04]  /*15870*/  STL [R1+0x2f8], R69 ;  /* 0x0002f84501007387 */ /* 0x0003e80000100800 */
[----:B------:R-:W5:Y:S04]  /*15880*/  LDL.LU R17, [R1+0xaf0] ;  /* 0x000af00001117983 */ /* 0x000f680000300800 */
[----:B------:R-:W3:Y:S01]  /*15890*/  LDL.LU R109, [R1+0x840] ;  /* 0x00084000016d7983 */ /* 0x000ee20000300800 */
[----:B------:R-:W-:Y:S01]  /*158a0*/  @!P3 IMAD.MOV R101, RZ, RZ, -R101 ;  /* 0x000000ffff65b224 */ /* 0x000fe200078e0a65 */
[----:B------:R-:W-:-:S02]  /*158b0*/  SEL R190, R75, R190, !P2 ;  /* 0x000000be4bbe7207 */ /* 0x000fc40005000000 */
[----:B------:R0:W3:Y:S03]  /*158c0*/  @P1 LDG.E.U16 R127, desc[UR16][R68.64] ;  /* 0x00000010447f1981 */ /* 0x0000e6000c1e1500 */
[----:B------:R-:W-:Y:S01]  /*158d0*/  IMAD R190, R190, UR13, RZ ;  /* 0x0000000dbebe7c24 */ /* 0x000fe2000f8e02ff */
[----:B------:R-:W3:Y:S01]  /*158e0*/  LDL.LU R9, [R1+0xaec] ;  /* 0x000aec0001097983 */ /* 0x000ee20000300800 */
[----:B------:R-:W-:Y:S01]  /*158f0*/  @!P4 IMAD.MOV R104, RZ, RZ, -R104 ;  /* 0x000000ffff68c224 */ /* 0x000fe200078e0a68 */
[----:B------:R-:W-:-:S05]  /*15900*/  SEL R198, R75, R198, !P2 ;  /* 0x000000c64bc67207 */ /* 0x000fca0005000000 */
[----:B------:R-:W-:Y:S01]  /*15910*/  IMAD R198, R198, UR13, RZ ;  /* 0x0000000dc6c67c24 */ /* 0x000fe2000f8e02ff */
[----:B--2---:R-:W-:Y:S02]  /*15920*/  ISETP.GE.AND P3, PT, R79, RZ, PT ;  /* 0x000000ff4f00720c */ /* 0x004fe40003f66270 */
[----:B------:R-:W2:Y:S01]  /*15930*/  LDL.LU R79, [R1+0x834] ;  /* 0x00083400014f7983 */ /* 0x000ea20000300800 */
[----:B----4-:R-:W-:-:S10]  /*15940*/  ISETP.GE.AND P6, PT, R77, RZ, PT ;  /* 0x000000ff4d00720c */ /* 0x010fd40003fc6270 */
[----:B------:R-:W-:Y:S01]  /*15950*/  @!P3 IMAD.MOV R108, RZ, RZ, -R108 ;  /* 0x000000ffff6cb224 */ /* 0x000fe200078e0a6c */
[----:B------:R-:W4:Y:S02]  /*15960*/  LDL.LU R77, [R1+0x82c] ;  /* 0x00082c00014d7983 */ /* 0x000f240000300800 */
[----:B------:R-:W-:Y:S01]  /*15970*/  @!P6 IMAD.MOV R111, RZ, RZ, -R111 ;  /* 0x000000ffff6fe224 */ /* 0x000fe200078e0a6f */
[----:B------:R-:W-:Y:S02]  /*15980*/  ISETP.GE.AND P4, PT, R78, RZ, PT ;  /* 0x000000ff4e00720c */ /* 0x000fe40003f86270 */
[----:B------:R-:W4:Y:S01]  /*15990*/  LDL.LU R78, [R1+0x828] ;  /* 0x00082800014e7983 */ /* 0x000f220000300800 */
[----:B---3--:R-:W-:Y:S02]  /*159a0*/  ISETP.GE.AND P5, PT, R76, RZ, PT ;  /* 0x000000ff4c00720c */ /* 0x008fe40003fa6270 */
[----:B------:R-:W-:Y:S02]  /*159b0*/  ISETP.GE.AND P3, PT, R33, RZ, PT ;  /* 0x000000ff2100720c */ /* 0x000fe40003f66270 */
[----:B------:R-:W-:-:S04]  /*159c0*/  LEA R33, P6, R190, R71, 0x1 ;  /* 0x00000047be217211 */ /* 0x000fc800078c08ff */
[----:B0-----:R-:W-:Y:S01]  /*159d0*/  LEA.HI.X.SX32 R68, R190, R70, 0x1, P6 ;  /* 0x00000046be447211 */ /* 0x001fe200030f0eff */
[----:B------:R-:W-:Y:S04]  /*159e0*/  STL [R1+0x31c], R33 ;  /* 0x00031c2101007387 */ /* 0x000fe80000100800 */
[----:B------:R0:W-:Y:S01]  /*159f0*/  STL [R1+0x318], R68 ;  /* 0x0003184401007387 */ /* 0x0001e20000100800 */
[----:B-1----:R-:W-:-:S03]  /*15a00*/  @P1 IMAD.MOV.U32 R69, RZ, RZ, R68 ;  /* 0x000000ffff451224 */ /* 0x002fc600078e0044 */
[----:B------:R-:W3:Y:S01]  /*15a10*/  LDL.LU R76, [R1+0x814] ;  /* 0x00081400014c7983 */ /* 0x000ee20000300800 */
[----:B------:R-:W-:Y:S01]  /*15a20*/  ISETP.GE.AND P6, PT, R107, RZ, PT ;  /* 0x000000ff6b00720c */ /* 0x000fe20003fc6270 */
[----:B0-----:R-:W-:Y:S02]  /*15a30*/  @P1 IMAD.MOV.U32 R68, RZ, RZ, R33 ;  /* 0x000000ffff441224 */ /* 0x001fe400078e0021 */
[----:B------:R-:W-:Y:S01]  /*15a40*/  IMAD.MOV.U32 R107, RZ, RZ, R10 ;  /* 0x000000ffff6b7224 */ /* 0x000fe200078e000a */
[----:B------:R-:W3:Y:S03]  /*15a50*/  LDL.LU R33, [R1+0x81c] ;  /* 0x00081c0001217983 */ /* 0x000ee60000300800 */
[----:B------:R-:W-:Y:S01]  /*15a60*/  @!P5 IMAD.MOV R107, RZ, RZ, -R107 ;  /* 0x000000ffff6bd224 */ /* 0x000fe200078e0a6b */
[----:B------:R0:W3:Y:S01]  /*15a70*/  @P1 LDG.E.U16 R125, desc[UR16][R68.64] ;  /* 0x00000010447d1981 */ /* 0x0000e2000c1e1500 */
[----:B------:R-:W-:Y:S01]  /*15a80*/  @!P4 IMAD.MOV R110, RZ, RZ, -R110 ;  /* 0x000000ffff6ec224 */ /* 0x000fe200078e0a6e */
[----:B------:R-:W-:-:S02]  /*15a90*/  ISETP.GE.AND P4, PT, R106, RZ, PT ;  /* 0x000000ff6a00720c */ /* 0x000fc40003f86270 */
[----:B------:R-:W3:Y:S01]  /*15aa0*/  LDL.LU R39, [R1+0x810] ;  /* 0x0008100001277983 */ /* 0x000ee20000300800 */
[----:B0-----:R-:W-:-:S03]  /*15ab0*/  LEA R68, P5, R198, R71, 0x1 ;  /* 0x00000047c6447211 */ /* 0x001fc600078a08ff */
[----:B------:R-:W5:Y:S01]  /*15ac0*/  LDL.LU R10, [R1+0xae8] ;  /* 0x000ae800010a7983 */ /* 0x000f620000300800 */
[----:B------:R-:W-:-:S03]  /*15ad0*/  LEA.HI.X.SX32 R69, R198, R70, 0x1, P5 ;  /* 0x00000046c6457211 */ /* 0x000fc600028f0eff */
[----:B------:R0:W-:Y:S01]  /*15ae0*/  STL [R1+0x33c], R68 ;  /* 0x00033c4401007387 */ /* 0x0001e20000100800 */
[----:B------:R-:W-:-:S03]  /*15af0*/  IMAD.MOV.U32 R106, RZ, RZ, R13 ;  /* 0x000000ffff6a7224 */ /* 0x000fc600078e000d */
[----:B------:R1:W-:Y:S01]  /*15b00*/  STL [R1+0x338], R69 ;  /* 0x0003384501007387 */ /* 0x0003e20000100800 */
[----:B------:R-:W-:-:S03]  /*15b10*/  ISETP.GE.AND P5, PT, R109, RZ, PT ;  /* 0x000000ff6d00720c */ /* 0x000fc60003fa6270 */
[----:B------:R-:W5:Y:S01]  /*15b20*/  LDL.LU R13, [R1+0xae4] ;  /* 0x000ae400010d7983 */ /* 0x000f620000300800 */
[----:B------:R-:W-:-:S03]  /*15b30*/  IMAD.MOV.U32 R109, RZ, RZ, R6 ;  /* 0x000000ffff6d7224 */ /* 0x000fc600078e0006 */
[----:B------:R-:W5:Y:S04]  /*15b40*/  LDL.LU R6, [R1+0xae0] ;  /* 0x000ae00001067983 */ /* 0x000f680000300800 */
[----:B------:R-:W3:Y:S04]  /*15b50*/  LDL.LU R43, [R1+0xadc] ;  /* 0x000adc00012b7983 */ /* 0x000ee80000300800 */
[----:B------:R-:W0:Y:S04]  /*15b60*/  LDL.LU R74, [R1+0xad8] ;  /* 0x000ad800014a7983 */ /* 0x000e280000300800 */
[----:B------:R-:W3:Y:S04]  /*15b70*/  LDL.LU R35, [R1+0xad4] ;  /* 0x000ad40001237983 */ /* 0x000ee80000300800 */
[----:B------:R-:W1:Y:S04]  /*15b80*/  LDL.LU R73, [R1+0xad0] ;  /* 0x000ad00001497983 */ /* 0x000e680000300800 */
[----:B------:R-:W3:Y:S04]  /*15b90*/  LDL.LU R197, [R1+0x39c] ;  /* 0x00039c0001c57983 */ /* 0x000ee80000300800 */
[----:B------:R-:W3:Y:S01]  /*15ba0*/  LDL.LU R189, [R1+0x398] ;  /* 0x0003980001bd7983 */ /* 0x000ee20000300800 */
[----:B------:R-:W-:Y:S01]  /*15bb0*/  PRMT R124, RZ, 0x7610, R124 ;  /* 0x00007610ff7c7816 */ /* 0x000fe2000000007c */
[----:B------:R-:W-:-:S02]  /*15bc0*/  @!P5 IMAD.MOV R115, RZ, RZ, -R115 ;  /* 0x000000ffff73d224 */ /* 0x000fc400078e0a73 */
[----:B------:R-:W-:Y:S02]  /*15bd0*/  @!P3 IMAD.MOV R106, RZ, RZ, -R106 ;  /* 0x000000ffff6ab224 */ /* 0x000fe400078e0a6a */
[----:B------:R-:W-:Y:S01]  /*15be0*/  @!P4 IMAD.MOV R117, RZ, RZ, -R117 ;  /* 0x000000ffff75c224 */ /* 0x000fe200078e0a75 */
[----:B------:R0:W3:Y:S01]  /*15bf0*/  @P1 LDG.E.U16 R124, desc[UR16][R68.64] ;  /* 0x00000010447c1981 */ /* 0x0000e2000c1e1500 */
[----:B------:R-:W-:Y:S02]  /*15c00*/  IMAD.MOV.U32 R116, RZ, RZ, R36 ;  /* 0x000000ffff747224 */ /* 0x000fe400078e0024 */
[----:B------:R-:W2:Y:S01]  /*15c10*/  S2R R36, SR_TID.X ;  /* 0x0000000000247919 */ /* 0x000ea20000002100 */
[----:B------:R-:W-:Y:S01]  /*15c20*/  IMAD.MOV.U32 R112, RZ, RZ, R32 ;  /* 0x000000ffff707224 */ /* 0x000fe200078e0020 */
[----:B------:R-:W2:Y:S01]  /*15c30*/  S2R R246, SR_TID.X ;  /* 0x0000000000f67919 */ /* 0x000ea20000002100 */
[----:B------:R-:W-:Y:S01]  /*15c40*/  @!P6 IMAD.MOV R109, RZ, RZ, -R109 ;  /* 0x000000ffff6de224 */ /* 0x000fe200078e0a6d */
[----:B------:R-:W-:-:S05]  /*15c50*/  SEL R206, R75, R206, !P2 ;  /* 0x000000ce4bce7207 */ /* 0x000fca0005000000 */
[----:B------:R-:W-:Y:S01]  /*15c60*/  IMAD R206, R206, UR13, RZ ;  /* 0x0000000dcece7c24 */ /* 0x000fe2000f8e02ff */
[----:B------:R-:W-:-:S05]  /*15c70*/  SEL R214, R75, R214, !P2 ;  /* 0x000000d64bd67207 */ /* 0x000fca0005000000 */
[----:B------:R-:W-:Y:S01]  /*15c80*/  IMAD R214, R214, UR13, RZ ;  /* 0x0000000dd6d67c24 */ /* 0x000fe2000f8e02ff */
[----:B------:R-:W-:-:S05]  /*15c90*/  SEL R222, R75, R222, !P2 ;  /* 0x000000de4bde7207 */ /* 0x000fca0005000000 */
[----:B------:R-:W-:Y:S01]  /*15ca0*/  IMAD R222, R222, UR13, RZ ;  /* 0x0000000ddede7c24 */ /* 0x000fe2000f8e02ff */
[----:B--2---:R-:W-:Y:S02]  /*15cb0*/  LOP3.LUT R36, R36, 0xff, RZ, 0xc0, !PT ;  /* 0x000000ff24247812 */ /* 0x004fe400078ec0ff */
[----:B------:R-:W-:Y:S02]  /*15cc0*/  LOP3.LUT R246, R246, 0x3f, RZ, 0xc0, !PT ;  /* 0x0000003ff6f67812 */ /* 0x000fe400078ec0ff */
[----:B------:R-:W-:-:S13]  /*15cd0*/  ISETP.GE.AND P3, PT, R79, RZ, PT ;  /* 0x000000ff4f00720c */ /* 0x000fda0003f66270 */
[----:B------:R-:W-:Y:S01]  /*15ce0*/  @!P3 IMAD.MOV R114, RZ, RZ, -R114 ;  /* 0x000000ffff72b224 */ /* 0x000fe200078e0a72 */
[----:B----4-:R-:W-:Y:S02]  /*15cf0*/  ISETP.GE.AND P6, PT, R77, RZ, PT ;  /* 0x000000ff4d00720c */ /* 0x010fe40003fc6270 */
[----:B------:R-:W-:-:S13]  /*15d00*/  ISETP.GE.AND P4, PT, R78, RZ, PT ;  /* 0x000000ff4e00720c */ /* 0x000fda0003f86270 */
[----:B------:R-:W-:Y:S01]  /*15d10*/  @!P4 IMAD.MOV R112, RZ, RZ, -R112 ;  /* 0x000000ffff70c224 */ /* 0x000fe200078e0a70 */
[----:B---3--:R-:W-:Y:S02]  /*15d20*/  ISETP.GE.AND P5, PT, R76, RZ, PT ;  /* 0x000000ff4c00720c */ /* 0x008fe40003fa6270 */
[----:B------:R-:W-:-:S11]  /*15d30*/  ISETP.GE.AND P3, PT, R33, RZ, PT ;  /* 0x000000ff2100720c */ /* 0x000fd60003f66270 */
[----:B------:R-:W-:Y:S01]  /*15d40*/  @!P5 IMAD.MOV R116, RZ, RZ, -R116 ;  /* 0x000000ffff74d224 */ /* 0x000fe200078e0a74 */
[----:B------:R-:W-:-:S04]  /*15d50*/  ISETP.GE.AND P4, PT, R39, RZ, PT ;  /* 0x000000ff2700720c */ /* 0x000fc80003f86270 */
[----:B------:R-:W-:Y:S01]  /*15d60*/  P2R R149, PR, RZ, 0x10 ;  /* 0x00000010ff957803 */ /* 0x000fe20000000000 */
[----:B------:R-:W-:Y:S01]  /*15d70*/  @!P3 IMAD.MOV R119, RZ, RZ, -R119 ;  /* 0x000000ffff77b224 */ /* 0x000fe200078e0a77 */
[----:B------:R-:W-:Y:S02]  /*15d80*/  LEA R32, P3, R206, R71, 0x1 ;  /* 0x00000047ce207211 */ /* 0x000fe400078608ff */
[----:B0-----:R-:W-:-:S04]  /*15d90*/  LOP3.LUT R68, R74, 0x1b6, RZ, 0xfc, !PT ;  /* 0x000001b64a447812 */ /* 0x001fc800078efcff */
[----:B------:R-:W-:Y:S02]  /*15da0*/  IABS R76, R68 ;  /* 0x00000044004c7213 */ /* 0x000fe40000000000 */
[----:B------:R-:W-:Y:S02]  /*15db0*/  ISETP.GE.AND P5, PT, R68, RZ, PT ;  /* 0x000000ff4400720c */ /* 0x000fe40003fa6270 */
[----:B------:R-:W-:Y:S01]  /*15dc0*/  LOP3.LUT R68, R74, 0x1bc, RZ, 0xfc, !PT ;  /* 0x000001bc4a447812 */ /* 0x000fe200078efcff */
[----:B-1----:R-:W-:-:S03]  /*15dd0*/  IMAD.HI.U32 R69, R73, R76, RZ ;  /* 0x0000004c49457227 */ /* 0x002fc600078e00ff */
[----:B------:R-:W-:Y:S01]  /*15de0*/  IABS R77, R68 ;  /* 0x00000044004d7213 */ /* 0x000fe20000000000 */
[----:B------:R-:W-:Y:S01]  /*15df0*/  IMAD.MOV R69, RZ, RZ, -R69 ;  /* 0x000000ffff457224 */ /* 0x000fe200078e0a45 */
[----:B------:R-:W-:-:S03]  /*15e00*/  LOP3.LUT R153, R74, 0x1c4, RZ, 0xfc, !PT ;  /* 0x000001c44a997812 */ /* 0x000fc600078efcff */
[----:B------:R-:W-:Y:S02]  /*15e10*/  IMAD R76, R72, R69, R76 ;  /* 0x00000045484c7224 */ /* 0x000fe400078e024c */
[C---:B------:R-:W-:Y:S01]  /*15e20*/  IMAD.HI.U32 R69, R73.reuse, R77, RZ ;  /* 0x0000004d49457227 */ /* 0x040fe200078e00ff */
[----:B------:R-:W-:Y:S02]  /*15e30*/  ISETP.GE.AND P4, PT, R68, RZ, PT ;  /* 0x000000ff4400720c */ /* 0x000fe40003f86270 */
[----:B------:R-:W-:Y:S01]  /*15e40*/  LOP3.LUT R68, R74, 0x1be, RZ, 0xfc, !PT ;  /* 0x000001be4a447812 */ /* 0x000fe200078efcff */
[----:B------:R-:W-:Y:S01]  /*15e50*/  IMAD.MOV R69, RZ, RZ, -R69 ;  /* 0x000000ffff457224 */ /* 0x000fe200078e0a45 */
[----:B------:R-:W-:Y:S02]  /*15e60*/  IABS R79, R153 ;  /* 0x00000099004f7213 */ /* 0x000fe40000000000 */
[----:B------:R-:W-:Y:S01]  /*15e70*/  IABS R78, R68 ;  /* 0x00000044004e7213 */ /* 0x000fe20000000000 */
[----:B------:R-:W-:Y:S01]  /*15e80*/  IMAD R77, R72, R69, R77 ;  /* 0x00000045484d7224 */ /* 0x000fe200078e024d */
[----:B------:R-:W-:Y:S01]  /*15e90*/  LEA.HI.X.SX32 R33, R206, R70, 0x1, P3 ;  /* 0x00000046ce217211 */ /* 0x000fe200018f0eff */
[----:B------:R-:W-:Y:S01]  /*15ea0*/  IMAD.HI.U32 R69, R73, R79, RZ ;  /* 0x0000004f49457227 */ /* 0x000fe200078e00ff */
[----:B------:R-:W-:-:S03]  /*15eb0*/  ISETP.GE.AND P3, PT, R68, RZ, PT ;  /* 0x000000ff4400720c */ /* 0x000fc60003f66270 */
[----:B------:R-:W-:-:S04]  /*15ec0*/  IMAD.HI.U32 R68, R73, R78, RZ ;  /* 0x0000004e49447227 */ /* 0x000fc800078e00ff */
[----:B------:R-:W-:Y:S02]  /*15ed0*/  IMAD.MOV R69, RZ, RZ, -R69 ;  /* 0x000000ffff457224 */ /* 0x000fe400078e0a45 */
[----:B------:R-:W-:Y:S02]  /*15ee0*/  IMAD.MOV R68, RZ, RZ, -R68 ;  /* 0x000000ffff447224 */ /* 0x000fe400078e0a44 */
[----:B------:R-:W-:Y:S01]  /*15ef0*/  IMAD R79, R72, R69, R79 ;  /* 0x00000045484f7224 */ /* 0x000fe200078e024f */
[----:B------:R-:W-:Y:S01]  /*15f00*/  LOP3.LUT R69, R28, 0xc0, RZ, 0xc0, !PT ;  /* 0x000000c01c457812 */ /* 0x000fe200078ec0ff */
[----:B------:R-:W-:Y:S02]  /*15f10*/  @P1 IMAD.MOV.U32 R120, RZ, RZ, R32 ;  /* 0x000000ffff781224 */ /* 0x000fe400078e0020 */
[----:B------:R-:W-:Y:S01]  /*15f20*/  @P1 IMAD.MOV.U32 R121, RZ, RZ, R33 ;  /* 0x000000ffff791224 */ /* 0x000fe200078e0021 */
[----:B------:R0:W-:Y:S01]  /*15f30*/  STL [R1+0x35c], R32 ;  /* 0x00035c2001007387 */ /* 0x0001e20000100800 */
[----:B------:R-:W-:-:S02]  /*15f40*/  @!P6 IMAD.MOV R113, RZ, RZ, -R113 ;  /* 0x000000ffff71e224 */ /* 0x000fc400078e0a71 */
[----:B------:R-:W-:Y:S01]  /*15f50*/  IMAD R78, R72, R68, R78 ;  /* 0x00000044484e7224 */ /* 0x000fe200078e024e */
[----:B------:R1:W-:Y:S01]  /*15f60*/  STL [R1+0x358], R33 ;  /* 0x0003582101007387 */ /* 0x0003e20000100800 */
[----:B------:R-:W-:Y:S01]  /*15f70*/  IMAD.SHL.U32 R68, R36, 0x2, RZ ;  /* 0x0000000224447824 */ /* 0x000fe200078e00ff */
[----:B------:R-:W-:Y:S02]  /*15f80*/  SHF.R.U32.HI R69, RZ, 0x2, R69 ;  /* 0x00000002ff457819 */ /* 0x000fe40000011645 */
[----:B------:R2:W3:Y:S01]  /*15f90*/  @P1 LDG.E.U16 R123, desc[UR16][R120.64] ;  /* 0x00000010787b1981 */ /* 0x0004e2000c1e1500 */
[----:B0-----:R-:W-:-:S03]  /*15fa0*/  LEA R32, P6, R214, R71, 0x1 ;  /* 0x00000047d6207211 */ /* 0x001fc600078c08ff */
[----:B------:R-:W4:Y:S01]  /*15fb0*/  LDL.LU R174, [R1+0x53c] ;  /* 0x00053c0001ae7983 */ /* 0x000f220000300800 */
[----:B-1----:R-:W-:-:S03]  /*15fc0*/  LEA.HI.X.SX32 R33, R214, R70, 0x1, P6 ;  /* 0x00000046d6217211 */ /* 0x002fc600030f0eff */
[----:B------:R-:W3:Y:S01]  /*15fd0*/  LDL.LU R238, [R1+0x538] ;  /* 0x0005380001ee7983 */ /* 0x000ee20000300800 */
[----:B--2---:R-:W-:Y:S02]  /*15fe0*/  PRMT R120, RZ, 0x7610, R120 ;  /* 0x00007610ff787816 */ /* 0x004fe40000000078 */
[----:B------:R-:W-:Y:S01]  /*15ff0*/  SHF.R.S32.HI R121, RZ, 0x7, R28 ;  /* 0x00000007ff797819 */ /* 0x000fe2000001141c */
[----:B------:R-:W2:Y:S01]  /*16000*/  LDL.LU R245, [R1+0x520] ;  /* 0x0005200001f57983 */ /* 0x000ea20000300800 */
[----:B------:R-:W-:Y:S01]  /*16010*/  LOP3.LUT R68, R68, R69, RZ, 0x3c, !PT ;  /* 0x0000004544447212 */ /* 0x000fe200078e3cff */
[----:B------:R-:W-:Y:S02]  /*16020*/  IMAD.SHL.U32 R69, R246, 0x2, RZ ;  /* 0x00000002f6457824 */ /* 0x000fe400078e00ff */
[----:B------:R-:W2:Y:S01]  /*16030*/  LDL.LU R230, [R1+0x524] ;  /* 0x0005240001e67983 */ /* 0x000ea20000300800 */
[----:B------:R-:W-:-:S03]  /*16040*/  SGXT R121, R121, 0x1 ;  /* 0x000000017979781a */ /* 0x000fc60000000200 */
[----:B------:R-:W2:Y:S04]  /*16050*/  LDL.LU R39, [R1+0x51c] ;  /* 0x00051c0001277983 */ /* 0x000ea80000300800 */
[----:B------:R-:W2:Y:S01]  /*16060*/  LDL.LU R36, [R1+0x504] ;  /* 0x0005040001247983 */ /* 0x000ea20000300800 */
[----:B------:R-:W-:-:S03]  /*16070*/  LOP3.LUT R69, R69, 0x90, R121, 0x78, !PT ;  /* 0x0000009045457812 */ /* 0x000fc600078e7879 */
[----:B------:R0:W-:Y:S04]  /*16080*/  STL [R1+0x37c], R32 ;  /* 0x00037c2001007387 */ /* 0x0001e80000100800 */
[----:B------:R0:W2:Y:S01]  /*16090*/  @P1 LDG.E.U16 R120, desc[UR16][R32.64] ;  /* 0x0000001020781981 */ /* 0x0000a2000c1e1500 */
[----:B------:R-:W-:-:S03]  /*160a0*/  PRMT R121, RZ, 0x7610, R121 ;  /* 0x00007610ff797816 */ /* 0x000fc60000000079 */
[----:B------:R1:W-:Y:S04]  /*160b0*/  STL [R1+0x378], R33 ;  /* 0x0003782101007387 */ /* 0x0003e80000100800 */
[----:B------:R-:W2:Y:S01]  /*160c0*/  LDL.LU R237, [R1+0x4f8] ;  /* 0x0004f80001ed7983 */ /* 0x000ea20000300800 */
[----:B0-----:R-:W-:-:S03]  /*160d0*/  LEA R32, P6, R222, R71, 0x1 ;  /* 0x00000047de207211 */ /* 0x001fc600078c08ff */
[----:B------:R-:W2:Y:S01]  /*160e0*/  LDL.LU R229, [R1+0x4e4] ;  /* 0x0004e40001e57983 */ /* 0x000ea20000300800 */
[----:B-1----:R-:W-:-:S03]  /*160f0*/  LEA.HI.X.SX32 R33, R222, R70, 0x1, P6 ;  /* 0x00000046de217211 */ /* 0x002fc600030f0eff */
[----:B------:R-:W2:Y:S04]  /*16100*/  LDL.LU R221, [R1+0x4e0] ;  /* 0x0004e00001dd7983 */ /* 0x000ea80000300800 */
[----:B------:R-:W2:Y:S04]  /*16110*/  LDL.LU R213, [R1+0x4dc] ;  /* 0x0004dc0001d57983 */ /* 0x000ea80000300800 */
[----:B------:R0:W-:Y:S04]  /*16120*/  STS.U16 [R68+UR8+0x40000], R197 ;  /* 0x040000c544007988 */ /* 0x0001e80008000408 */
[----:B------:R-:W2:Y:S04]  /*16130*/  LDL.LU R205, [R1+0x4d8] ;  /* 0x0004d80001cd7983 */ /* 0x000ea80000300800 */
[----:B------:R1:W-:Y:S04]  /*16140*/  STS.U16 [R68+UR8+0x40400], R189 ;  /* 0x040400bd44007988 */ /* 0x0003e80008000408 */
[----:B0-----:R-:W2:Y:S04]  /*16150*/  LDL.LU R197, [R1+0x4c0] ;  /* 0x0004c00001c57983 */ /* 0x001ea80000300800 */
[----:B------:R-:W2:Y:S04]  /*16160*/  @P1 LDG.E.U16 R121, desc[UR16][R32.64] ;  /* 0x0000001020791981 */ /* 0x000ea8000c1e1500 */
[----:B-1----:R-:W2:Y:S04]  /*16170*/  LDL.LU R189, [R1+0x4bc] ;  /* 0x0004bc0001bd7983 */ /* 0x002ea80000300800 */
[----:B------:R-:W-:Y:S04]  /*16180*/  STL [R1+0x39c], R32 ;  /* 0x00039c2001007387 */ /* 0x000fe80000100800 */
[----:B------:R0:W-:Y:S04]  /*16190*/  STL [R1+0x398], R33 ;  /* 0x0003982101007387 */ /* 0x0001e80000100800 */
[----:B0-----:R-:W2:Y:S04]  /*161a0*/  LDL.LU.64 R32, [R1+0xac8] ;  /* 0x000ac80001207983 */ /* 0x001ea80000300a00 */
[----:B------:R0:W-:Y:S04]  /*161b0*/  STS.U16 [R68+UR8+0x42000], R35 ;  /* 0x0420002344007988 */ /* 0x0001e80008000408 */
[----:B0-----:R-:W2:Y:S04]  /*161c0*/  LDL.LU R35, [R1+0x800] ;  /* 0x0008000001237983 */ /* 0x001ea80000300800 */
[----:B------:R0:W-:Y:S01]  /*161d0*/  STS.U16 [R68+UR8+0x43c00], R43 ;  /* 0x043c002b44007988 */ /* 0x0001e20008000408 */
[----:B------:R-:W-:Y:S01]  /*161e0*/  IMAD.SHL.U32 R28, R28, 0x200, RZ ;  /* 0x000002001c1c7824 */ /* 0x000fe200078e00ff */
[----:B0-----:R-:W-:-:S04]  /*161f0*/  LOP3.LUT R43, R68, 0x40, RZ, 0x3c, !PT ;  /* 0x00000040442b7812 */ /* 0x001fc800078e3cff */
[----:B------:R-:W-:Y:S01]  /*16200*/  LOP3.LUT R69, R69, 0x8000, R28, 0xf8, !PT ;  /* 0x0000800045457812 */ /* 0x000fe200078ef81c */
[----:B----4-:R-:W-:Y:S04]  /*16210*/  STS.U16 [R68+UR8+0x40800], R174 ;  /* 0x040800ae44007988 */ /* 0x010fe80008000408 */
[----:B---3--:R-:W-:Y:S04]  /*16220*/  STS.U16 [R68+UR8+0x40c00], R238 ;  /* 0x040c00ee44007988 */ /* 0x008fe80008000408 */
[----:B--2---:R-:W-:Y:S04]  /*16230*/  STS.U16 [R68+UR8+0x41000], R245 ;  /* 0x041000f544007988 */ /* 0x004fe80008000408 */
[----:B------:R-:W-:Y:S04]  /*16240*/  STS.U16 [R68+UR8+0x41400], R230 ;  /* 0x041400e644007988 */ /* 0x000fe80008000408 */
[----:B------:R0:W-:Y:S04]  /*16250*/  STS.U16 [R68+UR8+0x41800], R39 ;  /* 0x0418002744007988 */ /* 0x0001e80008000408 */
[----:B------:R1:W-:Y:S04]  /*16260*/  STS.U16 [R68+UR8+0x41c00], R36 ;  /* 0x041c002444007988 */ /* 0x0003e80008000408 */
[----:B0-----:R-:W2:Y:S04]  /*16270*/  LDL.LU R39, [R1+0x7fc] ;  /* 0x0007fc0001277983 */ /* 0x001ea80000300800 */
[----:B-1----:R-:W3:Y:S04]  /*16280*/  LDL.LU R36, [R1+0x7f8] ;  /* 0x0007f80001247983 */ /* 0x002ee80000300800 */
[----:B------:R-:W-:Y:S04]  /*16290*/  STS.U16 [R68+UR8+0x42800], R237 ;  /* 0x042800ed44007988 */ /* 0x000fe80008000408 */
[----:B------:R-:W-:Y:S04]  /*162a0*/  STS.U16 [R68+UR8+0x42c00], R229 ;  /* 0x042c00e544007988 */ /* 0x000fe80008000408 */
[----:B------:R-:W-:Y:S04]  /*162b0*/  STS.U16 [R68+UR8+0x43000], R221 ;  /* 0x043000dd44007988 */ /* 0x000fe80008000408 */
[----:B------:R-:W-:Y:S04]  /*162c0*/  STS.U16 [R68+UR8+0x43400], R213 ;  /* 0x043400d544007988 */ /* 0x000fe80008000408 */
[----:B------:R-:W-:Y:S04]  /*162d0*/  STS.U16 [R68+UR8+0x43800], R205 ;  /* 0x043800cd44007988 */ /* 0x000fe80008000408 */
[----:B------:R0:W-:Y:S04]  /*162e0*/  STS.U16 [R68+UR8+0x42400], R32 ;  /* 0x0424002044007988 */ /* 0x0001e80008000408 */
[----:B------:R-:W-:Y:S04]  /*162f0*/  STS.U16 [R43+UR8+0x40200], R197 ;  /* 0x040200c52b007988 */ /* 0x000fe80008000408 */
[----:B------:R-:W-:Y:S04]  /*16300*/  STS.U16 [R43+UR8+0x40600], R189 ;  /* 0x040600bd2b007988 */ /* 0x000fe80008000408 */
[----:B0-----:R-:W4:Y:S04]  /*16310*/  LDL.LU R32, [R1+0x7f4] ;  /* 0x0007f40001207983 */ /* 0x001f280000300800 */
[----:B------:R0:W-:Y:S04]  /*16320*/  STS.U16 [R43+UR8+0x40a00], R9 ;  /* 0x040a00092b007988 */ /* 0x0001e80008000408 */
[----:B------:R1:W-:Y:S04]  /*16330*/  STS.U16 [R43+UR8+0x40e00], R2 ;  /* 0x040e00022b007988 */ /* 0x0003e80008000408 */
[----:B------:R1:W-:Y:S04]  /*16340*/  STS.U16 [R43+UR8+0x41200], R5 ;  /* 0x041200052b007988 */ /* 0x0003e80008000408 */
[----:B0-----:R-:W5:Y:S04]  /*16350*/  LDL.LU R9, [R1+0xac0] ;  /* 0x000ac00001097983 */ /* 0x001f680000300800 */
[----:B-1----:R-:W5:Y:S04]  /*16360*/  LDL.LU R2, [R1+0xabc] ;  /* 0x000abc0001027983 */ /* 0x002f680000300800 */
[----:B------:R-:W5:Y:S04]  /*16370*/  LDL.LU R5, [R1+0xab8] ;  /* 0x000ab80001057983 */ /* 0x000f680000300800 */
[----:B------:R0:W-:Y:S04]  /*16380*/  STS.U16 [R43+UR8+0x41600], R63 ;  /* 0x0416003f2b007988 */ /* 0x0001e80008000408 */
[----:B------:R1:W-:Y:S04]  /*16390*/  STS.U16 [R43+UR8+0x41a00], R64 ;  /* 0x041a00402b007988 */ /* 0x0003e80008000408 */
[----:B------:R1:W-:Y:S04]  /*163a0*/  STS.U16 [R43+UR8+0x41e00], R59 ;  /* 0x041e003b2b007988 */ /* 0x0003e80008000408 */
[----:B0-----:R-:W5:Y:S04]  /*163b0*/  LDL.LU R63, [R1+0xab4] ;  /* 0x000ab400013f7983 */ /* 0x001f680000300800 */
[----:B-1----:R-:W5:Y:S04]  /*163c0*/  LDL.LU R64, [R1+0xab0] ;  /* 0x000ab00001407983 */ /* 0x002f680000300800 */
[----:B------:R-:W5:Y:S04]  /*163d0*/  LDL.LU R59, [R1+0xaac] ;  /* 0x000aac00013b7983 */ /* 0x000f680000300800 */
[----:B------:R-:W2:Y:S04]  /*163e0*/  LDL.LU R28, [R1+0x7f0] ;  /* 0x0007f000011c7983 */ /* 0x000ea80000300800 */
[----:B------:R-:W-:Y:S04]  /*163f0*/  STS.U16 [R43+UR8+0x42200], R60 ;  /* 0x0422003c2b007988 */ /* 0x000fe80008000408 */
[----:B------:R-:W-:Y:S04]  /*16400*/  STS.U16 [R43+UR8+0x42600], R54 ;  /* 0x042600362b007988 */ /* 0x000fe80008000408 */
[----:B------:R-:W-:Y:S04]  /*16410*/  STS.U16 [R43+UR8+0x42a00], R53 ;  /* 0x042a00352b007988 */ /* 0x000fe80008000408 */
[----:B------:R-:W-:Y:S04]  /*16420*/  STS.U16 [R43+UR8+0x42e00], R50 ;  /* 0x042e00322b007988 */ /* 0x000fe80008000408 */
[----:B------:R-:W-:Y:S04]  /*16430*/  STS.U16 [R43+UR8+0x43200], R48 ;  /* 0x043200302b007988 */ /* 0x000fe80008000408 */
[----:B------:R-:W-:Y:S04]  /*16440*/  STS.U16 [R43+UR8+0x43600], R47 ;  /* 0x0436002f2b007988 */ /* 0x000fe80008000408 */
[----:B------:R-:W-:Y:S04]  /*16450*/  STS.U16 [R43+UR8+0x43a00], R44 ;  /* 0x043a002c2b007988 */ /* 0x000fe80008000408 */
[----:B------:R-:W-:Y:S04]  /*16460*/  STS.U16 [R43+UR8+0x43e00], R40 ;  /* 0x043e00282b007988 */ /* 0x000fe80008000408 */
[----:B------:R0:W-:Y:S04]  /*16470*/  STS.U16 [R69+UR8], R35 ;  /* 0x0000002345007988 */ /* 0x0001e80008000408 */
[----:B0-----:R-:W3:Y:S04]  /*16480*/  LDL.LU R35, [R1+0x7ec] ;  /* 0x0007ec0001237983 */ /* 0x001ee80000300800 */
[----:B------:R-:W3:Y:S04]  /*16490*/  LDL.LU R198, [R1+0x7e8] ;  /* 0x0007e80001c67983 */ /* 0x000ee80000300800 */
        /* <DEDUP_REMOVED lines=21> */
[----:B----4-:R0:W-:Y:S04]  /*165f0*/  STS.U16 [R69+UR8+0xc00], R32 ;  /* 0x000c002045007988 */ /* 0x0101e80008000408 */
[----:B0-----:R-:W4:Y:S04]  /*16600*/  LDL.LU R32, [R1+0x790] ;  /* 0x0007900001207983 */ /* 0x001f280000300800 */
[----:B------:R-:W4:Y:S04]  /*16610*/  LDL.LU R43, [R1+0x78c] ;  /* 0x00078c00012b7983 */ /* 0x000f280000300800 */
[----:B------:R-:W4:Y:S04]  /*16620*/  LDL.LU R40, [R1+0x788] ;  /* 0x0007880001287983 */ /* 0x000f280000300800 */
[----:B--2---:R0:W-:Y:S04]  /*16630*/  STS.U16 [R69+UR8+0x1000], R28 ;  /* 0x0010001c45007988 */ /* 0x0041e80008000408 */
[----:B0-----:R-:W2:Y:S04]  /*16640*/  LDL.LU R28, [R1+0x784] ;  /* 0x00078400011c7983 */ /* 0x001ea80000300800 */
[----:B------:R0:W-:Y:S04]  /*16650*/  STS.U16 [R69+UR8+0x400], R39 ;  /* 0x0004002745007988 */ /* 0x0001e80008000408 */
[----:B---3--:R1:W-:Y:S04]  /*16660*/  STS.U16 [R69+UR8+0x800], R36 ;  /* 0x0008002445007988 */ /* 0x0083e80008000408 */
[----:B0-----:R-:W3:Y:S04]  /*16670*/  LDL.LU R39, [R1+0x780] ;  /* 0x0007800001277983 */ /* 0x001ee80000300800 */
[----:B-1----:R-:W3:Y:S04]  /*16680*/  LDL.LU R36, [R1+0x77c] ;  /* 0x00077c0001247983 */ /* 0x002ee80000300800 */
[----:B------:R0:W-:Y:S04]  /*16690*/  STS.U16 [R69+UR8+0x1400], R35 ;  /* 0x0014002345007988 */ /* 0x0001e80008000408 */
[----:B0-----:R-:W3:Y:S04]  /*166a0*/  LDL.LU R35, [R1+0x778] ;  /* 0x0007780001237983 */ /* 0x001ee80000300800 */
[----:B----4-:R0:W-:Y:S04]  /*166b0*/  STS.U16 [R69+UR8+0x7000], R32 ;  /* 0x0070002045007988 */ /* 0x0101e80008000408 */
[----:B0-----:R-:W4:Y:S04]  /*166c0*/  LDL.LU R32, [R1+0x774] ;  /* 0x0007740001207983 */ /* 0x001f280000300800 */
[----:B--2---:R0:W-:Y:S04]  /*166d0*/  STS.U16 [R69+UR8+0x7c00], R28 ;  /* 0x007c001c45007988 */ /* 0x0041e80008000408 */
[----:B0-----:R-:W2:Y:S04]  /*166e0*/  LDL.LU R28, [R1+0x770] ;  /* 0x00077000011c7983 */ /* 0x001ea80000300800 */
[----:B------:R0:W-:Y:S04]  /*166f0*/  STS.U16 [R69+UR8+0x1800], R198 ;  /* 0x001800c645007988 */ /* 0x0001e80008000408 */
[----:B------:R1:W-:Y:S04]  /*16700*/  STS.U16 [R69+UR8+0x1c00], R190 ;  /* 0x001c00be45007988 */ /* 0x0003e80008000408 */
[----:B------:R1:W-:Y:S04]  /*16710*/  STS.U16 [R69+UR8+0x2000], R182 ;  /* 0x002000b645007988 */ /* 0x0003e80008000408 */
[----:B0-----:R-:W2:Y:S04]  /*16720*/  LDL.LU R198, [R1+0x76c] ;  /* 0x00076c0001c67983 */ /* 0x001ea80000300800 */
[----:B-1----:R-:W2:Y:S04]  /*16730*/  LDL.LU R190, [R1+0x768] ;  /* 0x0007680001be7983 */ /* 0x002ea80000300800 */
[----:B------:R0:W-:Y:S04]  /*16740*/  STS.U16 [R69+UR8+0x2400], R174 ;  /* 0x002400ae45007988 */ /* 0x0001e80008000408 */
[----:B------:R-:W2:Y:S04]  /*16750*/  LDL.LU R182, [R1+0x764] ;  /* 0x0007640001b67983 */ /* 0x000ea80000300800 */
[----:B------:R1:W-:Y:S04]  /*16760*/  STS.U16 [R69+UR8+0x2800], R246 ;  /* 0x002800f645007988 */ /* 0x0003e80008000408 */
[----:B0-----:R-:W2:Y:S04]  /*16770*/  LDL.LU R174, [R1+0x760] ;  /* 0x0007600001ae7983 */ /* 0x001ea80000300800 */
[----:B------:R0:W-:Y:S04]  /*16780*/  STS.U16 [R69+UR8+0x2c00], R238 ;  /* 0x002c00ee45007988 */ /* 0x0001e80008000408 */
[----:B-1----:R-:W2:Y:S04]  /*16790*/  LDL.LU R246, [R1+0x75c] ;  /* 0x00075c0001f67983 */ /* 0x002ea80000300800 */
        /* <DEDUP_REMOVED lines=19> */
[----:B------:R0:W-:Y:S04]  /*168d0*/  STS.U16 [R69+UR8+0x5800], R54 ;  /* 0x0058003645007988 */ /* 0x0001e80008000408 */
[----:B-1----:R-:W2:Y:S04]  /*168e0*/  LDL.LU R189, [R1+0x734] ;  /* 0x0007340001bd7983 */ /* 0x002ea80000300800 */
[----:B------:R1:W-:Y:S04]  /*168f0*/  STS.U16 [R69+UR8+0x5c00], R53 ;  /* 0x005c003545007988 */ /* 0x0003e80008000408 */
[----:B0-----:R-:W2:Y:S04]  /*16900*/  LDL R60, [R1+0x6ac] ;  /* 0x0006ac00013c7983 */ /* 0x001ea80000100800 */
[----:B------:R-:W2:Y:S04]  /*16910*/  LDL R54, [R1+0x6a8] ;  /* 0x0006a80001367983 */ /* 0x000ea80000100800 */
        /* <DEDUP_REMOVED lines=12> */
[----:B---3--:R0:W-:Y:S04]  /*169e0*/  STS.U16 [R69+UR8+0x10000], R39 ;  /* 0x0100002745007988 */ /* 0x0081e80008000408 */
[----:B-1----:R-:W3:Y:S04]  /*169f0*/  LDL.LU R40, [R1+0x65c] ;  /* 0x00065c0001287983 */ /* 0x002ee80000300800 */
[----:B------:R1:W-:Y:S04]  /*16a00*/  STS.U16 [R69+UR8+0x10400], R36 ;  /* 0x0104002445007988 */ /* 0x0003e80008000408 */
[----:B0-----:R-:W3:Y:S04]  /*16a10*/  LDL.LU R39, [R1+0x658] ;  /* 0x0006580001277983 */ /* 0x001ee80000300800 */
[----:B------:R0:W-:Y:S04]  /*16a20*/  STS.U16 [R69+UR8+0x10800], R35 ;  /* 0x0108002345007988 */ /* 0x0001e80008000408 */
[----:B-1----:R-:W3:Y:S04]  /*16a30*/  LDL.LU R36, [R1+0x644] ;  /* 0x0006440001247983 */ /* 0x002ee80000300800 */
[----:B0-----:R-:W3:Y:S04]  /*16a40*/  LDL.LU R35, [R1+0x640] ;  /* 0x0006400001237983 */ /* 0x001ee80000300800 */
[----:B----4-:R0:W-:Y:S04]  /*16a50*/  STS.U16 [R69+UR8+0x10c00], R32 ;  /* 0x010c002045007988 */ /* 0x0101e80008000408 */
[----:B0-----:R-:W4:Y:S04]  /*16a60*/  LDL.LU R32, [R1+0x63c] ;  /* 0x00063c0001207983 */ /* 0x001f280000300800 */
[----:B--2---:R0:W-:Y:S04]  /*16a70*/  STS.U16 [R69+UR8+0x11000], R28 ;  /* 0x0110001c45007988 */ /* 0x0041e80008000408 */
[----:B0-----:R-:W2:Y:S04]  /*16a80*/  LDL.LU R28, [R1+0x638] ;  /* 0x00063800011c7983 */ /* 0x001ea80000300800 */
[----:B------:R-:W-:Y:S04]  /*16a90*/  STS.U16 [R69+UR8+0x11400], R198 ;  /* 0x011400c645007988 */ /* 0x000fe80008000408 */
[----:B------:R-:W-:Y:S04]  /*16aa0*/  STS.U16 [R69+UR8+0x11800], R190 ;  /* 0x011800be45007988 */ /* 0x000fe80008000408 */
[----:B------:R-:W-:Y:S04]  /*16ab0*/  STS.U16 [R69+UR8+0x11c00], R182 ;  /* 0x011c00b645007988 */ /* 0x000fe80008000408 */
[----:B------:R0:W-:Y:S02]  /*16ac0*/  STS.U16 [R69+UR8+0x12000], R174 ;  /* 0x012000ae45007988 */ /* 0x0001e40008000408 */
[----:B0-----:R-:W-:-:S02]  /*16ad0*/  LOP3.LUT R174, R69, 0x20, RZ, 0x3c, !PT ;  /* 0x0000002045ae7812 */ /* 0x001fc400078e3cff */
        /* <DEDUP_REMOVED lines=10> */
[----:B------:R0:W-:Y:S04]  /*16b80*/  STS.U16 [R69+UR8+0x15000], R60 ;  /* 0x0150003c45007988 */ /* 0x0001e80008000408 */
[----:B------:R-:W-:Y:S04]  /*16b90*/  STS.U16 [R69+UR8+0x15400], R54 ;  /* 0x0154003645007988 */ /* 0x000fe80008000408 */
[----:B0-----:R-:W2:Y:S04]  /*16ba0*/  LDL.LU R60, [R1+0x624] ;  /* 0x00062400013c7983 */ /* 0x001ea80000300800 */
[----:B------:R0:W-:Y:S04]  /*16bb0*/  STS.U16 [R69+UR8+0x15800], R53 ;  /* 0x0158003545007988 */ /* 0x0001e80008000408 */
[----:B------:R-:W-:Y:S04]  /*16bc0*/  STS.U16 [R69+UR8+0x15c00], R50 ;  /* 0x015c003245007988 */ /* 0x000fe80008000408 */
[----:B0-----:R-:W2:Y:S04]  /*16bd0*/  LDL.LU R53, [R1+0x620] ;  /* 0x0006200001357983 */ /* 0x001ea80000300800 */
[----:B------:R0:W-:Y:S04]  /*16be0*/  STS.U16 [R69+UR8+0x16000], R48 ;  /* 0x0160003045007988 */ /* 0x0001e80008000408 */
[----:B------:R-:W2:Y:S04]  /*16bf0*/  LDL.LU R54, [R1+0x61c] ;  /* 0x00061c0001367983 */ /* 0x000ea80000300800 */
[----:B------:R-:W-:Y:S04]  /*16c00*/  STS.U16 [R69+UR8+0x16400], R47 ;  /* 0x0164002f45007988 */ /* 0x000fe80008000408 */
[----:B0-----:R-:W2:Y:S04]  /*16c10*/  LDL.LU R48, [R1+0x618] ;  /* 0x0006180001307983 */ /* 0x001ea80000300800 */
[----:B------:R0:W-:Y:S04]  /*16c20*/  STS.U16 [R69+UR8+0x16800], R44 ;  /* 0x0168002c45007988 */ /* 0x0001e80008000408 */
[----:B------:R-:W2:Y:S04]  /*16c30*/  LDL.LU R50, [R1+0x604] ;  /* 0x0006040001327983 */ /* 0x000ea80000300800 */
[----:B------:R-:W-:Y:S04]  /*16c40*/  STS.U16 [R69+UR8+0x16c00], R43 ;  /* 0x016c002b45007988 */ /* 0x000fe80008000408 */
[----:B0-----:R-:W2:Y:S04]  /*16c50*/  LDL.LU R44, [R1+0x600] ;  /* 0x00060000012c7983 */ /* 0x001ea80000300800 */
[----:B---3--:R0:W-:Y:S04]  /*16c60*/  STS.U16 [R69+UR8+0x17000], R40 ;  /* 0x0170002845007988 */ /* 0x0081e80008000408 */
[----:B------:R-:W3:Y:S04]  /*16c70*/  LDL.LU R47, [R1+0x5fc] ;  /* 0x0005fc00012f7983 */ /* 0x000ee80000300800 */
[----:B------:R-:W-:Y:S04]  /*16c80*/  STS.U16 [R69+UR8+0x14c00], R189 ;  /* 0x014c00bd45007988 */ /* 0x000fe80008000408 */
[----:B0-----:R-:W3:Y:S04]  /*16c90*/  LDL.LU R40, [R1+0x5f8] ;  /* 0x0005f80001287983 */ /* 0x001ee80000300800 */
[----:B------:R0:W-:Y:S04]  /*16ca0*/  STS.U16 [R69+UR8+0x17800], R36 ;  /* 0x0178002445007988 */ /* 0x0001e80008000408 */
[----:B------:R-:W3:Y:S04]  /*16cb0*/  LDL.LU R43, [R1+0x5e4] ;  /* 0x0005e400012b7983 */ /* 0x000ee80000300800 */
[----:B------:R1:W-:Y:S04]  /*16cc0*/  STS.U16 [R69+UR8+0x17400], R39 ;  /* 0x0174002745007988 */ /* 0x0003e80008000408 */
[----:B------:R-:W-:Y:S04]  /*16cd0*/  STS.U16 [R69+UR8+0x17c00], R35 ;  /* 0x017c002345007988 */ /* 0x000fe80008000408 */
[----:B0-----:R-:W3:Y:S04]  /*16ce0*/  LDL.LU R36, [R1+0x5e0] ;  /* 0x0005e00001247983 */ /* 0x001ee80000300800 */
[----:B-1----:R-:W3:Y:S04]  /*16cf0*/  LDL.LU R39, [R1+0x5dc] ;  /* 0x0005dc0001277983 */ /* 0x002ee80000300800 */
[----:B----4-:R0:W-:Y:S04]  /*16d00*/  STS.U16 [R174+UR8+0x100], R32 ;  /* 0x00010020ae007988 */ /* 0x0101e80008000408 */
[----:B0-----:R-:W4:Y:S04]  /*16d10*/  LDL.LU R32, [R1+0x5d8] ;  /* 0x0005d80001207983 */ /* 0x001f280000300800 */
[----:B------:R-:W4:Y:S04]  /*16d20*/  LDL.LU R35, [R1+0x5c4] ;  /* 0x0005c40001237983 */ /* 0x000f280000300800 */
[----:B--2---:R0:W-:Y:S04]  /*16d30*/  STS.U16 [R174+UR8+0x500], R28 ;  /* 0x0005001cae007988 */ /* 0x0041e80008000408 */
[----:B0-----:R-:W2:Y:S04]  /*16d40*/  LDL.LU R28, [R1+0x5c0] ;  /* 0x0005c000011c7983 */ /* 0x001ea80000300800 */
[----:B------:R-:W2:Y:S04]  /*16d50*/  LDL.LU R222, [R1+0x5bc] ;  /* 0x0005bc0001de7983 */ /* 0x000ea80000300800 */
        /* <DEDUP_REMOVED lines=16> */
[----:B------:R0:W-:Y:S04]  /*16e60*/  STS.U16 [R174+UR8+0x900], R60 ;  /* 0x0009003cae007988 */ /* 0x0001e80008000408 */
[----:B0-----:R-:W5:Y:S04]  /*16e70*/  LDL.LU R60, [R1+0xaa8] ;  /* 0x000aa800013c7983 */ /* 0x001f680000300800 */
[----:B------:R0:W-:Y:S04]  /*16e80*/  STS.U16 [R174+UR8+0xd00], R53 ;  /* 0x000d0035ae007988 */ /* 0x0001e80008000408 */
[----:B------:R1:W-:Y:S04]  /*16e90*/  STS.U16 [R174+UR8+0x1100], R54 ;  /* 0x00110036ae007988 */ /* 0x0003e80008000408 */
[----:B0-----:R-:W5:Y:S04]  /*16ea0*/  LDL.LU R53, [R1+0xaa4] ;  /* 0x000aa40001357983 */ /* 0x001f680000300800 */
[----:B------:R0:W-:Y:S04]  /*16eb0*/  STS.U16 [R174+UR8+0x1500], R48 ;  /* 0x00150030ae007988 */ /* 0x0001e80008000408 */
[----:B-1----:R-:W5:Y:S04]  /*16ec0*/  LDL.LU R54, [R1+0xaa0] ;  /* 0x000aa00001367983 */ /* 0x002f680000300800 */
[----:B------:R1:W-:Y:S04]  /*16ed0*/  STS.U16 [R174+UR8+0x1900], R50 ;  /* 0x00190032ae007988 */ /* 0x0003e80008000408 */
[----:B0-----:R-:W5:Y:S04]  /*16ee0*/  LDL.LU R48, [R1+0xa9c] ;  /* 0x000a9c0001307983 */ /* 0x001f680000300800 */
[----:B------:R0:W-:Y:S04]  /*16ef0*/  STS.U16 [R174+UR8+0x1d00], R44 ;  /* 0x001d002cae007988 */ /* 0x0001e80008000408 */
[----:B-1----:R-:W5:Y:S04]  /*16f00*/  LDL.LU R50, [R1+0xa98] ;  /* 0x000a980001327983 */ /* 0x002f680000300800 */
[----:B---3--:R1:W-:Y:S04]  /*16f10*/  STS.U16 [R174+UR8+0x2100], R47 ;  /* 0x0021002fae007988 */ /* 0x0083e80008000408 */
[----:B0-----:R-:W5:Y:S04]  /*16f20*/  LDL.LU R44, [R1+0xa94] ;  /* 0x000a9400012c7983 */ /* 0x001f680000300800 */
[----:B------:R0:W-:Y:S04]  /*16f30*/  STS.U16 [R174+UR8+0x2500], R40 ;  /* 0x00250028ae007988 */ /* 0x0001e80008000408 */
[----:B-1----:R-:W5:Y:S04]  /*16f40*/  LDL.LU R47, [R1+0xa90] ;  /* 0x000a9000012f7983 */ /* 0x002f680000300800 */
[----:B------:R1:W-:Y:S04]  /*16f50*/  STS.U16 [R174+UR8+0x2900], R43 ;  /* 0x0029002bae007988 */ /* 0x0003e80008000408 */
[----:B0-----:R-:W5:Y:S04]  /*16f60*/  LDL.LU R40, [R1+0xa8c] ;  /* 0x000a8c0001287983 */ /* 0x001f680000300800 */
[----:B-1----:R-:W5:Y:S04]  /*16f70*/  LDL.LU R43, [R1+0xa88] ;  /* 0x000a8800012b7983 */ /* 0x002f680000300800 */
[----:B------:R0:W-:Y:S04]  /*16f80*/  STS.U16 [R174+UR8+0x2d00], R36 ;  /* 0x002d0024ae007988 */ /* 0x0001e80008000408 */
[----:B------:R1:W-:Y:S04]  /*16f90*/  STS.U16 [R174+UR8+0x3100], R39 ;  /* 0x00310027ae007988 */ /* 0x0003e80008000408 */
[----:B0-----:R-:W5:Y:S04]  /*16fa0*/  LDL.LU R36, [R1+0xa84] ;  /* 0x000a840001247983 */ /* 0x001f680000300800 */
[----:B-1----:R-:W5:Y:S04]  /*16fb0*/  LDL.LU R39, [R1+0xa80] ;  /* 0x000a800001277983 */ /* 0x002f680000300800 */
[----:B----4-:R0:W-:Y:S04]  /*16fc0*/  STS.U16 [R174+UR8+0x3500], R32 ;  /* 0x00350020ae007988 */ /* 0x0101e80008000408 */
[----:B------:R1:W-:Y:S04]  /*16fd0*/  STS.U16 [R174+UR8+0x3900], R35 ;  /* 0x00390023ae007988 */ /* 0x0003e80008000408 */
[----:B0-----:R-:W5:Y:S04]  /*16fe0*/  LDL.LU R32, [R1+0xa7c] ;  /* 0x000a7c0001207983 */ /* 0x001f680000300800 */
[----:B-1----:R-:W5:Y:S04]  /*16ff0*/  LDL.LU R35, [R1+0xa78] ;  /* 0x000a780001237983 */ /* 0x002f680000300800 */
[----:B--2---:R0:W-:Y:S04]  /*17000*/  STS.U16 [R174+UR8+0x3d00], R28 ;  /* 0x003d001cae007988 */ /* 0x0041e80008000408 */
        /* <DEDUP_REMOVED lines=31> */
[----:B0-----:R-:W5:Y:S04]  /*17200*/  LDL.LU R28, [R1+0xa74] ;  /* 0x000a7400011c7983 */ /* 0x001f680000300800 */
[----:B------:R0:W-:Y:S04]  /*17210*/  STS.U16 [R174+UR8+0x13d00], R3 ;  /* 0x013d0003ae007988 */ /* 0x0001e80008000408 */
[----:B-1----:R-:W5:Y:S04]  /*17220*/  LDL.LU R31, [R1+0xa70] ;  /* 0x000a7000011f7983 */ /* 0x002f680000300800 */
[----:B------:R1:W-:Y:S04]  /*17230*/  STS.U16 [R174+UR8+0x14100], R250 ;  /* 0x014100faae007988 */ /* 0x0003e80008000408 */
[----:B--2---:R-:W5:Y:S04]  /*17240*/  LDL.LU R24, [R1+0xa6c] ;  /* 0x000a6c0001187983 */ /* 0x004f680000300800 */
[----:B------:R2:W-:Y:S04]  /*17250*/  STS.U16 [R174+UR8+0x14500], R249 ;  /* 0x014500f9ae007988 */ /* 0x0005e80008000408 */
[----:B---3--:R-:W5:Y:S04]  /*17260*/  LDL.LU R27, [R1+0xa68] ;  /* 0x000a6800011b7983 */ /* 0x008f680000300800 */
[----:B------:R3:W-:Y:S04]  /*17270*/  STS.U16 [R174+UR8+0x14900], R242 ;  /* 0x014900f2ae007988 */ /* 0x0007e80008000408 */
[----:B----4-:R-:W5:Y:S04]  /*17280*/  LDL.LU R20, [R1+0xa64] ;  /* 0x000a640001147983 */ /* 0x010f680000300800 */
[----:B------:R4:W-:Y:S04]  /*17290*/  STS.U16 [R174+UR8+0x14d00], R241 ;  /* 0x014d00f1ae007988 */ /* 0x0009e80008000408 */
[----:B------:R-:W5:Y:S04]  /*172a0*/  LDL.LU R23, [R1+0xa60] ;  /* 0x000a600001177983 */ /* 0x000f680000300800 */
[----:B------:R0:W-:Y:S04]  /*172b0*/  STS.U16 [R174+UR8+0x15100], R234 ;  /* 0x015100eaae007988 */ /* 0x0001e80008000408 */
[----:B------:R-:W5:Y:S04]  /*172c0*/  LDL.LU R16, [R1+0xa5c] ;  /* 0x000a5c0001107983 */ /* 0x000f680000300800 */
[----:B------:R0:W-:Y:S04]  /*172d0*/  STS.U16 [R174+UR8+0x15500], R233 ;  /* 0x015500e9ae007988 */ /* 0x0001e80008000408 */
[----:B------:R-:W5:Y:S04]  /*172e0*/  LDL.LU R19, [R1+0xa58] ;  /* 0x000a580001137983 */ /* 0x000f680000300800 */
[----:B------:R0:W-:Y:S04]  /*172f0*/  STS.U16 [R174+UR8+0x15900], R226 ;  /* 0x015900e2ae007988 */ /* 0x0001e80008000408 */
[----:B------:R-:W5:Y:S04]  /*17300*/  LDL.LU R12, [R1+0xa54] ;  /* 0x000a5400010c7983 */ /* 0x000f680000300800 */
[----:B------:R0:W-:Y:S01]  /*17310*/  STS.U16 [R174+UR8+0x15d00], R225 ;  /* 0x015d00e1ae007988 */ /* 0x0001e20008000408 */
[----:B------:R-:W-:-:S03]  /*17320*/  LOP3.LUT R182, R69, 0x40, RZ, 0x3c, !PT ;  /* 0x0000004045b67812 */ /* 0x000fc600078e3cff */
[----:B------:R-:W5:Y:S04]  /*17330*/  LDL.LU R15, [R1+0xa50] ;  /* 0x000a5000010f7983 */ /* 0x000f680000300800 */
[----:B------:R0:W-:Y:S04]  /*17340*/  STS.U16 [R174+UR8+0x16100], R218 ;  /* 0x016100daae007988 */ /* 0x0001e80008000408 */
[----:B------:R-:W5:Y:S04]  /*17350*/  LDL.LU R8, [R1+0xa4c] ;  /* 0x000a4c0001087983 */ /* 0x000f680000300800 */
[----:B------:R0:W-:Y:S04]  /*17360*/  STS.U16 [R174+UR8+0x16500], R217 ;  /* 0x016500d9ae007988 */ /* 0x0001e80008000408 */
[----:B------:R-:W5:Y:S04]  /*17370*/  LDL.LU R11, [R1+0xa48] ;  /* 0x000a4800010b7983 */ /* 0x000f680000300800 */
[----:B------:R-:W-:Y:S04]  /*17380*/  STS.U16 [R174+UR8+0x16900], R210 ;  /* 0x016900d2ae007988 */ /* 0x000fe80008000408 */
[----:B------:R-:W5:Y:S04]  /*17390*/  LDL.LU R4, [R1+0xa44] ;  /* 0x000a440001047983 */ /* 0x000f680000300800 */
[----:B------:R-:W-:Y:S04]  /*173a0*/  STS.U16 [R174+UR8+0x16d00], R209 ;  /* 0x016d00d1ae007988 */ /* 0x000fe80008000408 */
[----:B------:R-:W5:Y:S04]  /*173b0*/  LDL.LU R7, [R1+0xa40] ;  /* 0x000a400001077983 */ /* 0x000f680000300800 */
[----:B------:R-:W-:Y:S04]  /*173c0*/  STS.U16 [R174+UR8+0x17100], R202 ;  /* 0x017100caae007988 */ /* 0x000fe80008000408 */
[----:B------:R-:W5:Y:S04]  /*173d0*/  LDL.LU R0, [R1+0xa3c] ;  /* 0x000a3c0001007983 */ /* 0x000f680000300800 */
[----:B------:R-:W-:Y:S04]  /*173e0*/  STS.U16 [R174+UR8+0x17500], R201 ;  /* 0x017500c9ae007988 */ /* 0x000fe80008000408 */
        /* <DEDUP_REMOVED lines=22> */
[----:B0-----:R-:W-:-:S03]  /*17550*/  IMAD.MOV.U32 R118, RZ, RZ, R194 ;  /* 0x000000ffff767224 */ /* 0x001fc600078e00c2 */
        /* <DEDUP_REMOVED lines=31> */
[----:B------:R-:W-:Y:S04]  /*17750*/  STS.U16 [R182+UR8+0x6200], R141 ;  /* 0x0062008db6007988 */ /* 0x000fe80008000408 */
[----:B------:R-:W4:Y:S04]  /*17760*/  LDL.LU R223, [R1+0x9cc] ;  /* 0x0009cc0001df7983 */ /* 0x000f280000300800 */
[----:B------:R-:W-:Y:S04]  /*17770*/  STS.U16 [R182+UR8+0x6600], R139 ;  /* 0x0066008bb6007988 */ /* 0x000fe80008000408 */
[----:B------:R-:W4:Y:S04]  /*17780*/  LDL.LU R224, [R1+0x9c8] ;  /* 0x0009c80001e07983 */ /* 0x000f280000300800 */
[----:B------:R-:W-:Y:S04]  /*17790*/  STS.U16 [R182+UR8+0x6a00], R137 ;  /* 0x006a0089b6007988 */ /* 0x000fe80008000408 */
[----:B------:R-:W4:Y:S04]  /*177a0*/  LDL.LU R215, [R1+0x9c4] ;  /* 0x0009c40001d77983 */ /* 0x000f280000300800 */
[----:B------:R-:W-:Y:S04]  /*177b0*/  STS.U16 [R182+UR8+0x6e00], R135 ;  /* 0x006e0087b6007988 */ /* 0x000fe80008000408 */
[----:B------:R-:W4:Y:S04]  /*177c0*/  LDL.LU R207, [R1+0x9c0] ;  /* 0x0009c00001cf7983 */ /* 0x000f280000300800 */
[----:B------:R-:W-:Y:S04]  /*177d0*/  STS.U16 [R182+UR8+0x7200], R133 ;  /* 0x00720085b6007988 */ /* 0x000fe80008000408 */
[----:B-1----:R-:W4:Y:S04]  /*177e0*/  LDL.LU R208, [R1+0x9bc] ;  /* 0x0009bc0001d07983 */ /* 0x002f280000300800 */
[----:B------:R-:W-:Y:S04]  /*177f0*/  STS.U16 [R182+UR8+0x7600], R132 ;  /* 0x00760084b6007988 */ /* 0x000fe80008000408 */
[----:B--2---:R-:W2:Y:S04]  /*17800*/  LDL.LU R199, [R1+0x9b8] ;  /* 0x0009b80001c77983 */ /* 0x004ea80000300800 */
[----:B------:R-:W-:Y:S04]  /*17810*/  STS.U16 [R182+UR8+0x7a00], R131 ;  /* 0x007a0083b6007988 */ /* 0x000fe80008000408 */
[----:B---3--:R-:W3:Y:S04]  /*17820*/  LDL.LU R200, [R1+0x9b4] ;  /* 0x0009b40001c87983 */ /* 0x008ee80000300800 */
[----:B------:R-:W-:Y:S04]  /*17830*/  STS.U16 [R182+UR8+0x7e00], R129 ;  /* 0x007e0081b6007988 */ /* 0x000fe80008000408 */
[----:B----4-:R-:W4:Y:S04]  /*17840*/  LDL.LU R191, [R1+0x9b0] ;  /* 0x0009b00001bf7983 */ /* 0x010f280000300800 */
[----:B------:R0:W-:Y:S04]  /*17850*/  STS.U16 [R182+UR8+0x10200], R128 ;  /* 0x01020080b6007988 */ /* 0x0001e80008000408 */
[----:B------:R-:W2:Y:S01]  /*17860*/  LDL.LU R192, [R1+0x9ac] ;  /* 0x0009ac0001c07983 */ /* 0x000ea20000300800 */
[----:B0-----:R-:W-:-:S03]  /*17870*/  SEL R128, R75, R176, !P2 ;  /* 0x000000b04b807207 */ /* 0x001fc60005000000 */
[----:B------:R-:W2:Y:S04]  /*17880*/  LDL.LU R176, [R1+0x9a8] ;  /* 0x0009a80001b07983 */ /* 0x000ea80000300800 */
[----:B------:R-:W-:Y:S04]  /*17890*/  STS.U16 [R182+UR8+0x10600], R127 ;  /* 0x0106007fb6007988 */ /* 0x000fe80008000408 */
[----:B------:R-:W-:Y:S04]  /*178a0*/  STS.U16 [R182+UR8+0x10a00], R125 ;  /* 0x010a007db6007988 */ /* 0x000fe80008000408 */
[----:B------:R0:W-:Y:S02]  /*178b0*/  STS.U16 [R182+UR8+0x10e00], R124 ;  /* 0x010e007cb6007988 */ /* 0x0001e40008000408 */
[----:B0-----:R-:W-:-:S02]  /*178c0*/  SEL R124, R75, R55, !P2 ;  /* 0x000000374b7c7207 */ /* 0x001fc40005000000 */
[----:B------:R-:W3:Y:S01]  /*178d0*/  LDL.LU R55, [R1+0x9a4] ;  /* 0x0009a40001377983 */ /* 0x000ee20000300800 */
[----:B------:R-:W-:-:S13]  /*178e0*/  ISETP.NE.AND P6, PT, R149, RZ, PT ;  /* 0x000000ff9500720c */ /* 0x000fda0003fc5270 */
[----:B------:R-:W-:Y:S01]  /*178f0*/  @!P6 IMAD.MOV R118, RZ, RZ, -R118 ;  /* 0x000000ffff76e224 */ /* 0x000fe200078e0a76 */
[----:B------:R-:W-:-:S13]  /*17900*/  ISETP.GT.U32.AND P6, PT, R72, R76, PT ;  /* 0x0000004c4800720c */ /* 0x000fda0003fc4070 */
[----:B------:R-:W-:-:S05]  /*17910*/  @!P6 IMAD.IADD R76, R76, 0x1, -R72 ;  /* 0x000000014c4ce824 */ /* 0x000fca00078e0a48 */
[----:B------:R-:W-:Y:S01]  /*17920*/  ISETP.GT.U32.AND P6, PT, R72, R76, PT ;  /* 0x0000004c4800720c */ /* 0x000fe20003fc4070 */
[----:B------:R-:W-:-:S12]  /*17930*/  IMAD R128, R128, UR13, RZ ;  /* 0x0000000d80807c24 */ /* 0x000fd8000f8e02ff */
[----:B------:R-:W-:Y:S01]  /*17940*/  @!P6 IMAD.IADD R76, R76, 0x1, -R72 ;  /* 0x000000014c4ce824 */ /* 0x000fe200078e0a48 */
[----:B------:R-:W-:Y:S01]  /*17950*/  ISETP.GT.U32.AND P6, PT, R72, R77, PT ;  /* 0x0000004d4800720c */ /* 0x000fe20003fc4070 */
[----:B------:R-:W-:Y:S01]  /*17960*/  STS.U16 [R182+UR8+0x11200], R123 ;  /* 0x0112007bb6007988 */ /* 0x000fe20008000408 */
[----:B------:R-:W-:-:S03]  /*17970*/  IMAD R124, R124, UR13, RZ ;  /* 0x0000000d7c7c7c24 */ /* 0x000fc6000f8e02ff */
[----:B------:R0:W-:Y:S08]  /*17980*/  STS.U16 [R182+UR8+0x11600], R120 ;  /* 0x01160078b6007988 */ /* 0x0001f00008000408 */
[----:B------:R-:W-:Y:S01]  /*17990*/  @!P6 IMAD.IADD R77, R77, 0x1, -R72 ;  /* 0x000000014d4de824 */ /* 0x000fe200078e0a48 */
[C---:B------:R-:W-:Y:S02]  /*179a0*/  LEA R174, P6, R128.reuse, R71, 0x1 ;  /* 0x0000004780ae7211 */ /* 0x040fe400078c08ff */
[----:B0-----:R-:W-:Y:S01]  /*179b0*/  SEL R120, R75, R183, !P2 ;  /* 0x000000b74b787207 */ /* 0x001fe20005000000 */
[----:B------:R0:W-:Y:S01]  /*179c0*/  STS.U16 [R182+UR8+0x11a00], R121 ;  /* 0x011a0079b6007988 */ /* 0x0001e20008000408 */
[----:B------:R-:W-:-:S02]  /*179d0*/  LEA.HI.X.SX32 R173, R128, R70, 0x1, P6 ;  /* 0x0000004680ad7211 */ /* 0x000fc400030f0eff */
[----:B------:R-:W-:Y:S01]  /*179e0*/  SEL R123, R75, R184, !P2 ;  /* 0x000000b84b7b7207 */ /* 0x000fe20005000000 */
[----:B------:R-:W-:Y:S01]  /*179f0*/  IMAD R189, R120, UR13, RZ ;  /* 0x0000000d78bd7c24 */ /* 0x000fe2000f8e02ff */
[----:B------:R-:W4:Y:S01]  /*17a00*/  LDL.LU R183, [R1+0x9a0] ;  /* 0x0009a00001b77983 */ /* 0x000f220000300800 */
[----:B------:R-:W-:-:S03]  /*17a10*/  @P1 IMAD.MOV.U32 R120, RZ, RZ, R174 ;  /* 0x000000ffff781224 */ /* 0x000fc600078e00ae */
[----:B------:R-:W4:Y:S01]  /*17a20*/  LDL.LU R184, [R1+0x99c] ;  /* 0x00099c0001b87983 */ /* 0x000f220000300800 */
[----:B0-----:R-:W-:Y:S01]  /*17a30*/  LEA R182, P6, R124, R71, 0x1 ;  /* 0x000000477cb67211 */ /* 0x001fe200078c08ff */
[----:B------:R-:W-:-:S03]  /*17a40*/  @P1 IMAD.MOV.U32 R121, RZ, RZ, R173 ;  /* 0x000000ffff791224 */ /* 0x000fc600078e00ad */
[----:B------:R-:W-:Y:S02]  /*17a50*/  LEA.HI.X.SX32 R181, R124, R70, 0x1, P6 ;  /* 0x000000467cb57211 */ /* 0x000fe400030f0eff */
[----:B--2---:R-:W-:-:S06]  /*17a60*/  PRMT R176, RZ, 0x7610, R176 ;  /* 0x00007610ffb07816 */ /* 0x004fcc00000000b0 */
[----:B------:R0:W2:Y:S02]  /*17a70*/  @P1 LDG.E.U16 R176, desc[UR16][R120.64] ;  /* 0x0000001078b01981 */ /* 0x0000a4000c1e1500 */
[----:B0-----:R-:W-:Y:S02]  /*17a80*/  @P1 IMAD.MOV.U32 R120, RZ, RZ, R182 ;  /* 0x000000ffff781224 */ /* 0x001fe400078e00b6 */
[----:B------:R-:W-:Y:S01]  /*17a90*/  @P1 IMAD.MOV.U32 R121, RZ, RZ, R181 ;  /* 0x000000ffff791224 */ /* 0x000fe200078e00b5 */
[----:B---3--:R-:W-:-:S06]  /*17aa0*/  PRMT R55, RZ, 0x7610, R55 ;  /* 0x00007610ff377816 */ /* 0x008fcc0000000037 */
[----:B------:R0:W3:Y:S02]  /*17ab0*/  @P1 LDG.E.U16 R55, desc[UR16][R120.64] ;  /* 0x0000001078371981 */ /* 0x0000e4000c1e1500 */
[----:B0-----:R-:W-:Y:S02]  /*17ac0*/  SEL R120, R75, R175, !P2 ;  /* 0x000000af4b787207 */ /* 0x001fe40005000000 */
[----:B------:R-:W2:Y:S01]  /*17ad0*/  LDL.LU R175, [R1+0x998] ;  /* 0x0009980001af7983 */ /* 0x000ea20000300800 */
[----:B------:R-:W-:Y:S01]  /*17ae0*/  LEA R190, P6, R189, R71, 0x1 ;  /* 0x00000047bdbe7211 */ /* 0x000fe200078c08ff */
[----:B------:R-:W-:-:S03]  /*17af0*/  IMAD R197, R123, UR13, RZ ;  /* 0x0000000d7bc57c24 */ /* 0x000fc6000f8e02ff */
[-C--:B------:R-:W-:Y:S02]  /*17b00*/  LEA.HI.X.SX32 R189, R189, R70.reuse, 0x1, P6 ;  /* 0x00000046bdbd7211 */ /* 0x080fe400030f0eff */
[CC--:B------:R-:W-:Y:S01]  /*17b10*/  LEA R198, P6, R197.reuse, R71.reuse, 0x1 ;  /* 0x00000047c5c67211 */ /* 0x0c0fe200078c08ff */
[----:B------:R-:W-:Y:S01]  /*17b20*/  IMAD R205, R120, UR13, RZ ;  /* 0x0000000d78cd7c24 */ /* 0x000fe2000f8e02ff */
[----:B----4-:R-:W-:Y:S01]  /*17b30*/  PRMT R191, RZ, 0x7610, R191 ;  /* 0x00007610ffbf7816 */ /* 0x010fe200000000bf */
[----:B------:R-:W-:Y:S01]  /*17b40*/  @P1 IMAD.MOV.U32 R120, RZ, RZ, R190 ;  /* 0x000000ffff781224 */ /* 0x000fe200078e00be */
[----:B------:R-:W-:Y:S01]  /*17b50*/  LEA.HI.X.SX32 R197, R197, R70, 0x1, P6 ;  /* 0x00000046c5c57211 */ /* 0x000fe200030f0eff */
[----:B------:R-:W-:Y:S01]  /*17b60*/  @P1 IMAD.MOV.U32 R121, RZ, RZ, R189 ;  /* 0x000000ffff791224 */ /* 0x000fe200078e00bd */
[----:B------:R-:W-:Y:S02]  /*17b70*/  SEL R123, R75, R56, !P2 ;  /* 0x000000384b7b7207 */ /* 0x000fe40005000000 */
[----:B------:R-:W-:Y:S01]  /*17b80*/  LEA R206, P6, R205, R71, 0x1 ;  /* 0x00000047cdce7211 */ /* 0x000fe200078c08ff */
[----:B------:R-:W4:Y:S04]  /*17b90*/  LDL.LU R56, [R1+0x994] ;  /* 0x0009940001387983 */ /* 0x000f280000300800 */
[----:B------:R0:W3:Y:S01]  /*17ba0*/  @P1 LDG.E.U16 R191, desc[UR16][R120.64] ;  /* 0x0000001078bf1981 */ /* 0x0000e2000c1e1500 */
[----:B------:R-:W-:Y:S01]  /*17bb0*/  IMAD R213, R123, UR13, RZ ;  /* 0x0000000d7bd57c24 */ /* 0x000fe2000f8e02ff */
[----:B------:R-:W-:Y:S01]  /*17bc0*/  LEA.HI.X.SX32 R205, R205, R70, 0x1, P6 ;  /* 0x00000046cdcd7211 */ /* 0x000fe200030f0eff */
[----:B0-----:R-:W-:-:S02]  /*17bd0*/  @P1 IMAD.MOV.U32 R120, RZ, RZ, R198 ;  /* 0x000000ffff781224 */ /* 0x001fc400078e00c6 */
[----:B------:R-:W-:Y:S01]  /*17be0*/  @P1 IMAD.MOV.U32 R121, RZ, RZ, R197 ;  /* 0x000000ffff791224 */ /* 0x000fe200078e00c5 */
[----:B------:R-:W-:-:S04]  /*17bf0*/  LEA R214, P6, R213, R71, 0x1 ;  /* 0x00000047d5d67211 */ /* 0x000fc800078c08ff */
[----:B------:R-:W-:Y:S02]  /*17c00*/  LEA.HI.X.SX32 R213, R213, R70, 0x1, P6 ;  /* 0x00000046d5d57211 */ /* 0x000fe400030f0eff */
[----:B------:R-:W-:-:S06]  /*17c10*/  PRMT R184, RZ, 0x7610, R184 ;  /* 0x00007610ffb87816 */ /* 0x000fcc00000000b8 */
[----:B------:R0:W3:Y:S02]  /*17c20*/  @P1 LDG.E.U16 R184, desc[UR16][R120.64] ;  /* 0x0000001078b81981 */ /* 0x0000e4000c1e1500 */
[----:B0-----:R-:W-:Y:S01]  /*17c30*/  SEL R120, R75, R232, !P2 ;  /* 0x000000e84b787207 */ /* 0x001fe20005000000 */
[----:B------:R-:W-:-:S04]  /*17c40*/  @P1 IMAD.MOV.U32 R121, RZ, RZ, R205 ;  /* 0x000000ffff791224 */ /* 0x000fc800078e00cd */
[----:B------:R-:W-:Y:S02]  /*17c50*/  IMAD R221, R120, UR13, RZ ;  /* 0x0000000d78dd7c24 */ /* 0x000fe4000f8e02ff */
[----:B------:R-:W-:Y:S01]  /*17c60*/  @P1 IMAD.MOV.U32 R120, RZ, RZ, R206 ;  /* 0x000000ffff781224 */ /* 0x000fe200078e00ce */
[----:B------:R-:W-:Y:S02]  /*17c70*/  PRMT R208, RZ, 0x7610, R208 ;  /* 0x00007610ffd07816 */ /* 0x000fe400000000d0 */
[----:B------:R-:W-:Y:S02]  /*17c80*/  SEL R123, R75, R231, !P2 ;  /* 0x000000e74b7b7207 */ /* 0x000fe40005000000 */
[----:B------:R-:W-:-:S03]  /*17c90*/  LEA R222, P6, R221, R71, 0x1 ;  /* 0x00000047ddde7211 */ /* 0x000fc600078c08ff */
[----:B------:R-:W-:Y:S01]  /*17ca0*/  IMAD R123, R123, UR13, RZ ;  /* 0x0000000d7b7b7c24 */ /* 0x000fe2000f8e02ff */
[----:B------:R-:W-:Y:S02]  /*17cb0*/  LEA.HI.X.SX32 R221, R221, R70, 0x1, P6 ;  /* 0x00000046dddd7211 */ /* 0x000fe400030f0eff */
[----:B------:R-:W-:Y:S02]  /*17cc0*/  PRMT R192, RZ, 0x7610, R192 ;  /* 0x00007610ffc07816 */ /* 0x000fe400000000c0 */
[----:B------:R-:W-:-:S04]  /*17cd0*/  LEA R230, P6, R123, R71, 0x1 ;  /* 0x000000477be67211 */ /* 0x000fc800078c08ff */
[----:B------:R-:W-:Y:S02]  /*17ce0*/  LEA.HI.X.SX32 R229, R123, R70, 0x1, P6 ;  /* 0x000000467be57211 */ /* 0x000fe400030f0eff */
[----:B------:R-:W-:Y:S02]  /*17cf0*/  PRMT R215, RZ, 0x7610, R215 ;  /* 0x00007610ffd77816 */ /* 0x000fe400000000d7 */
[----:B------:R-:W-:Y:S01]  /*17d00*/  PRMT R183, RZ, 0x7610, R183 ;  /* 0x00007610ffb77816 */ /* 0x000fe200000000b7 */
[----:B------:R-:W-:Y:S01]  /*17d10*/  IMAD R126, R126, UR13, RZ ;  /* 0x0000000d7e7e7c24 */ /* 0x000fe2000f8e02ff */
[----:B------:R-:W-:Y:S02]  /*17d20*/  SEL R130, R75, R130, !P2 ;  /* 0x000000824b827207 */ /* 0x000fe40005000000 */
[----:B------:R-:W-:-:S03]  /*17d30*/  PRMT R199, RZ, 0x7610, R199 ;  /* 0x00007610ffc77816 */ /* 0x000fc600000000c7 */
[----:B------:R-:W-:Y:S01]  /*17d40*/  IMAD R130, R130, UR13, RZ ;  /* 0x0000000d82827c24 */ /* 0x000fe2000f8e02ff */
[----:B------:R-:W-:Y:S02]  /*17d50*/  SEL R134, R75, R134, !P2 ;  /* 0x000000864b867207 */ /* 0x000fe40005000000 */
[----:B------:R-:W-:-:S03]  /*17d60*/  PRMT R200, RZ, 0x7610, R200 ;  /* 0x00007610ffc87816 */ /* 0x000fc600000000c8 */
[----:B------:R-:W-:Y:S01]  /*17d70*/  IMAD R134, R134, UR13, RZ ;  /* 0x0000000d86867c24 */ /* 0x000fe2000f8e02ff */
[----:B------:R-:W-:Y:S02]  /*17d80*/  PRMT R223, RZ, 0x7610, R223 ;  /* 0x00007610ffdf7816 */ /* 0x000fe400000000df */
[----:B------:R-:W-:Y:S02]  /*17d90*/  PRMT R224, RZ, 0x7610, R224 ;  /* 0x00007610ffe07816 */ /* 0x000fe400000000e0 */
[----:B--2---:R-:W-:-:S06]  /*17da0*/  PRMT R175, RZ, 0x7610, R175 ;  /* 0x00007610ffaf7816 */ /* 0x004fcc00000000af */
[----:B------:R0:W2:Y:S02]  /*17db0*/  @P1 LDG.E.U16 R175, desc[UR16][R120.64] ;  /* 0x0000001078af1981 */ /* 0x0000a4000c1e1500 */
[----:B0-----:R-:W-:Y:S02]  /*17dc0*/  @P1 IMAD.MOV.U32 R120, RZ, RZ, R214 ;  /* 0x000000ffff781224 */ /* 0x001fe400078e00d6 */
[----:B------:R-:W-:-:S05]  /*17dd0*/  @P1 IMAD.MOV.U32 R121, RZ, RZ, R213 ;  /* 0x000000ffff791224 */ /* 0x000fca00078e00d5 */
[----:B------:R0:W2:Y:S02]  /*17de0*/  @P1 LDG.E.U16 R208, desc[UR16][R120.64] ;  /* 0x0000001078d01981 */ /* 0x0000a4000c1e1500 */
[----:B0-----:R-:W-:Y:S01]  /*17df0*/  SEL R120, R75, R216, !P2 ;  /* 0x000000d84b787207 */ /* 0x001fe20005000000 */
[----:B------:R-:W-:-:S04]  /*17e00*/  @P1 IMAD.MOV.U32 R121, RZ, RZ, R221 ;  /* 0x000000ffff791224 */ /* 0x000fc800078e00dd */
[----:B------:R-:W-:Y:S02]  /*17e10*/  IMAD R237, R120, UR13, RZ ;  /* 0x0000000d78ed7c24 */ /* 0x000fe4000f8e02ff */
[----:B------:R-:W-:-:S03]  /*17e20*/  @P1 IMAD.MOV.U32 R120, RZ, RZ, R222 ;  /* 0x000000ffff781224 */ /* 0x000fc600078e00de */
[CC--:B------:R-:W-:Y:S02]  /*17e30*/  LEA R238, P6, R237.reuse, R71.reuse, 0x1 ;  /* 0x00000047edee7211 */ /* 0x0c0fe400078c08ff */
[----:B------:R0:W2:Y:S02]  /*17e40*/  @P1 LDG.E.U16 R192, desc[UR16][R120.64] ;  /* 0x0000001078c01981 */ /* 0x0000a4000c1e1500 */
[-C--:B------:R-:W-:Y:S02]  /*17e50*/  LEA.HI.X.SX32 R237, R237, R70.reuse, 0x1, P6 ;  /* 0x00000046eded7211 */ /* 0x080fe400030f0eff */
[C---:B------:R-:W-:Y:S01]  /*17e60*/  LEA R246, P6, R122.reuse, R71, 0x1 ;  /* 0x000000477af67211 */ /* 0x040fe200078c08ff */
[----:B0-----:R-:W-:Y:S02]  /*17e70*/  @P1 IMAD.MOV.U32 R120, RZ, RZ, R230 ;  /* 0x000000ffff781224 */ /* 0x001fe400078e00e6 */
[----:B------:R-:W-:Y:S01]  /*17e80*/  @P1 IMAD.MOV.U32 R121, RZ, RZ, R229 ;  /* 0x000000ffff791224 */ /* 0x000fe200078e00e5 */
[----:B------:R-:W-:-:S04]  /*17e90*/  LEA.HI.X.SX32 R245, R122, R70, 0x1, P6 ;  /* 0x000000467af57211 */ /* 0x000fc800030f0eff */
[----:B------:R0:W2:Y:S01]  /*17ea0*/  @P1 LDG.E.U16 R215, desc[UR16][R120.64] ;  /* 0x0000001078d71981 */ /* 0x0000a2000c1e1500 */
[----:B------:R-:W-:Y:S01]  /*17eb0*/  LEA R216, P6, R126, R71, 0x1 ;  /* 0x000000477ed87211 */ /* 0x000fe200078c08ff */
[----:B0-----:R-:W-:Y:S02]  /*17ec0*/  @P1 IMAD.MOV.U32 R120, RZ, RZ, R238 ;  /* 0x000000ffff781224 */ /* 0x001fe400078e00ee */
[----:B------:R-:W-:-:S05]  /*17ed0*/  @P1 IMAD.MOV.U32 R121, RZ, RZ, R237 ;  /* 0x000000ffff791224 */ /* 0x000fca00078e00ed */
[----:B------:R0:W2:Y:S02]  /*17ee0*/  @P1 LDG.E.U16 R183, desc[UR16][R120.64] ;  /* 0x0000001078b71981 */ /* 0x0000a4000c1e1500 */
[----:B0-----:R-:W-:Y:S02]  /*17ef0*/  @P1 IMAD.MOV.U32 R120, RZ, RZ, R246 ;  /* 0x000000ffff781224 */ /* 0x001fe400078e00f6 */
[----:B------:R-:W-:-:S05]  /*17f00*/  @P1 IMAD.MOV.U32 R121, RZ, RZ, R245 ;  /* 0x000000ffff791224 */ /* 0x000fca00078e00f5 */
[----:B------:R0:W2:Y:S02]  /*17f10*/  @P1 LDG.E.U16 R199, desc[UR16][R120.64] ;  /* 0x0000001078c71981 */ /* 0x0000a4000c1e1500 */
[----:B0-----:R-:W-:Y:S02]  /*17f20*/  LEA.HI.X.SX32 R121, R126, R70, 0x1, P6 ;  /* 0x000000467e797211 */ /* 0x001fe400030f0eff */
[----:B------:R-:W-:Y:S01]  /*17f30*/  LEA R231, P6, R130, R71, 0x1 ;  /* 0x0000004782e77211 */ /* 0x000fe200078c08ff */
[----:B------:R-:W-:-:S03]  /*17f40*/  @P1 IMAD.MOV.U32 R120, RZ, RZ, R216 ;  /* 0x000000ffff781224 */ /* 0x000fc600078e00d8 */
[----:B------:R-:W-:Y:S01]  /*17f50*/  LEA.HI.X.SX32 R232, R130, R70, 0x1, P6 ;  /* 0x0000004682e87211 */ /* 0x000fe200030f0eff */
[----:B------:R0:W-:Y:S04]  /*17f60*/  STL [R1+0x4], R216 ;  /* 0x000004d801007387 */ /* 0x0001e80000100800 */
[----:B------:R1:W-:Y:S04]  /*17f70*/  STL [R1], R121 ;  /* 0x0000007901007387 */ /* 0x0003e80000100800 */
[----:B------:R1:W2:Y:S01]  /*17f80*/  @P1 LDG.E.U16 R200, desc[UR16][R120.64] ;  /* 0x0000001078c81981 */ /* 0x0002a2000c1e1500 */
[----:B0-----:R-:W-:Y:S01]  /*17f90*/  LEA R216, P6, R134, R71, 0x1 ;  /* 0x0000004786d87211 */ /* 0x001fe200078c08ff */
[----:B-1----:R-:W-:-:S02]  /*17fa0*/  @P1 IMAD.MOV.U32 R120, RZ, RZ, R231 ;  /* 0x000000ffff781224 */ /* 0x002fc400078e00e7 */
[----:B------:R-:W-:-:S05]  /*17fb0*/  @P1 IMAD.MOV.U32 R121, RZ, RZ, R232 ;  /* 0x000000ffff791224 */ /* 0x000fca00078e00e8 */
[----:B------:R0:W2:Y:S02]  /*17fc0*/  @P1 LDG.E.U16 R223, desc[UR16][R120.64] ;  /* 0x0000001078df1981 */ /* 0x0000a4000c1e1500 */
[----:B0-----:R-:W-:Y:S01]  /*17fd0*/  LEA.HI.X.SX32 R121, R134, R70, 0x1, P6 ;  /* 0x0000004686797211 */ /* 0x001fe200030f0eff */
[----:B------:R-:W-:-:S05]  /*17fe0*/  @P1 IMAD.MOV.U32 R120, RZ, RZ, R216 ;  /* 0x000000ffff781224 */ /* 0x000fca00078e00d8 */
[----:B------:R0:W3:Y:S01]  /*17ff0*/  @P1 LDG.E.U16 R224, desc[UR16][R120.64] ;  /* 0x0000001078e01981 */ /* 0x0000e2000c1e1500 */
[----:B------:R-:W-:-:S05]  /*18000*/  SEL R136, R75, R136, !P2 ;  /* 0x000000884b887207 */ /* 0x000fca0005000000 */
[----:B------:R-:W-:Y:S01]  /*18010*/  IMAD R136, R136, UR13, RZ ;  /* 0x0000000d88887c24 */ /* 0x000fe2000f8e02ff */
[----:B------:R1:W-:Y:S01]  /*18020*/  STL [R1+0x24], R231 ;  /* 0x000024e701007387 */ /* 0x0003e20000100800 */
[----:B------:R-:W-:-:S03]  /*18030*/  SEL R138, R75, R138, !P2 ;  /* 0x0000008a4b8a7207 */ /* 0x000fc60005000000 */
[----:B------:R0:W-:Y:S01]  /*18040*/  STL [R1+0x20], R232 ;  /* 0x000020e801007387 */ /* 0x0001e20000100800 */
[-C--:B-1----:R-:W-:Y:S01]  /*18050*/  LEA R231, P6, R136, R71.reuse, 0x1 ;  /* 0x0000004788e77211 */ /* 0x082fe200078c08ff */
[----:B------:R-:W-:Y:S01]  /*18060*/  IMAD R138, R138, UR13, RZ ;  /* 0x0000000d8a8a7c24 */ /* 0x000fe2000f8e02ff */
[C---:B------:R-:W-:Y:S02]  /*18070*/  SEL R140, R75.reuse, R140, !P2 ;  /* 0x0000008c4b8c7207 */ /* 0x040fe40005000000 */
[----:B0-----:R-:W-:Y:S01]  /*18080*/  LEA.HI.X.SX32 R232, R136, R70, 0x1, P6 ;  /* 0x0000004688e87211 */ /* 0x001fe200030f0eff */
[----:B------:R0:W-:Y:S01]  /*18090*/  STL [R1+0x44], R216 ;  /* 0x000044d801007387 */ /* 0x0001e20000100800 */
[----:B------:R-:W-:Y:S01]  /*180a0*/  PRMT R207, RZ, 0x7610, R207 ;  /* 0x00007610ffcf7816 */ /* 0x000fe200000000cf */
[----:B------:R-:W-:Y:S02]  /*180b0*/  @P1 IMAD.MOV.U32 R120, RZ, RZ, R231 ;  /* 0x000000ffff781224 */ /* 0x000fe400078e00e7 */
[----:B------:R1:W-:Y:S01]  /*180c0*/  STL [R1+0x40], R121 ;  /* 0x0000407901007387 */ /* 0x0003e20000100800 */
[----:B------:R-:W-:Y:S01]  /*180d0*/  IMAD R140, R140, UR13, RZ ;  /* 0x0000000d8c8c7c24 */ /* 0x000fe2000f8e02ff */
[----:B0-----:R-:W-:Y:S01]  /*180e0*/  LEA R216, P6, R138, R71, 0x1 ;  /* 0x000000478ad87211 */ /* 0x001fe200078c08ff */
[----:B-1----:R-:W-:Y:S01]  /*180f0*/  @P1 IMAD.MOV.U32 R121, RZ, RZ, R232 ;  /* 0x000000ffff791224 */ /* 0x002fe200078e00e8 */
[----:B------:R0:W-:Y:S01]  /*18100*/  STL [R1+0x64], R231 ;  /* 0x000064e701007387 */ /* 0x0001e20000100800 */
[----:B------:R-:W-:-:S03]  /*18110*/  SEL R142, R75, R142, !P2 ;  /* 0x0000008e4b8e7207 */ /* 0x000fc60005000000 */
[----:B------:R1:W3:Y:S01]  /*18120*/  @P1 LDG.E.U16 R207, desc[UR16][R120.64] ;  /* 0x0000001078cf1981 */ /* 0x0002e2000c1e1500 */
[----:B----4-:R-:W-:-:S03]  /*18130*/  PRMT R56, RZ, 0x7610, R56 ;  /* 0x00007610ff387816 */ /* 0x010fc60000000038 */
[----:B------:R4:W-:Y:S01]  /*18140*/  STL [R1+0x60], R232 ;  /* 0x000060e801007387 */ /* 0x0009e20000100800 */
[----:B-1----:R-:W-:Y:S02]  /*18150*/  LEA.HI.X.SX32 R121, R138, R70, 0x1, P6 ;  /* 0x000000468a797211 */ /* 0x002fe400030f0eff */
[C---:B0-----:R-:W-:Y:S01]  /*18160*/  LEA R231, P6, R140.reuse, R71, 0x1 ;  /* 0x000000478ce77211 */ /* 0x041fe200078c08ff */
[----:B------:R-:W-:Y:S01]  /*18170*/  @P1 IMAD.MOV.U32 R120, RZ, RZ, R216 ;  /* 0x000000ffff781224 */ /* 0x000fe200078e00d8 */
[----:B------:R-:W-:Y:S02]  /*18180*/  SEL R144, R75, R144, !P2 ;  /* 0x000000904b907207 */ /* 0x000fe40005000000 */
[----:B----4-:R-:W-:Y:S01]  /*18190*/  LEA.HI.X.SX32 R232, R140, R70, 0x1, P6 ;  /* 0x000000468ce87211 */ /* 0x010fe200030f0eff */
[----:B------:R-:W-:Y:S01]  /*181a0*/  IMAD R142, R142, UR13, RZ ;  /* 0x0000000d8e8e7c24 */ /* 0x000fe2000f8e02ff */
[----:B------:R0:W-:Y:S01]  /*181b0*/  STL [R1+0x84], R216 ;  /* 0x000084d801007387 */ /* 0x0001e20000100800 */
[----:B------:R-:W-:-:S03]  /*181c0*/  PRMT R169, RZ, 0x7610, R169 ;  /* 0x00007610ffa97816 */ /* 0x000fc600000000a9 */
[----:B------:R1:W-:Y:S01]  /*181d0*/  STL [R1+0x80], R121 ;  /* 0x0000807901007387 */ /* 0x0003e20000100800 */
[----:B------:R-:W-:-:S03]  /*181e0*/  IMAD R144, R144, UR13, RZ ;  /* 0x0000000d90907c24 */ /* 0x000fc6000f8e02ff */
[----:B------:R4:W3:Y:S01]  /*181f0*/  @P1 LDG.E.U16 R56, desc[UR16][R120.64] ;  /* 0x0000001078381981 */ /* 0x0008e2000c1e1500 */
[----:B0-----:R-:W-:-:S03]  /*18200*/  LEA R216, P6, R142, R71, 0x1 ;  /* 0x000000478ed87211 */ /* 0x001fc600078c08ff */
[----:B------:R0:W-:Y:S01]  /*18210*/  STL [R1+0xa4], R231 ;  /* 0x0000a4e701007387 */ /* 0x0001e20000100800 */
[----:B----4-:R-:W-:Y:S02]  /*18220*/  @P1 IMAD.MOV.U32 R120, RZ, RZ, R231 ;  /* 0x000000ffff781224 */ /* 0x010fe400078e00e7 */
[----:B-1----:R-:W-:Y:S01]  /*18230*/  @P1 IMAD.MOV.U32 R121, RZ, RZ, R232 ;  /* 0x000000ffff791224 */ /* 0x002fe200078e00e8 */
[----:B------:R-:W-:-:S04]  /*18240*/  SEL R146, R75, R146, !P2 ;  /* 0x000000924b927207 */ /* 0x000fc80005000000 */
[----:B------:R1:W4:Y:S01]  /*18250*/  @P1 LDG.E.U16 R169, desc[UR16][R120.64] ;  /* 0x0000001078a91981 */ /* 0x000322000c1e1500 */
[----:B------:R-:W-:-:S03]  /*18260*/  PRMT R167, RZ, 0x7610, R167 ;  /* 0x00007610ffa77816 */ /* 0x000fc600000000a7 */
[----:B------:R0:W-:Y:S01]  /*18270*/  STL [R1+0xa0], R232 ;  /* 0x0000a0e801007387 */ /* 0x0001e20000100800 */
[----:B-1----:R-:W-:Y:S02]  /*18280*/  LEA.HI.X.SX32 R121, R142, R70, 0x1, P6 ;  /* 0x000000468e797211 */ /* 0x002fe400030f0eff */
[C---:B0-----:R-:W-:Y:S01]  /*18290*/  LEA R231, P6, R144.reuse, R71, 0x1 ;  /* 0x0000004790e77211 */ /* 0x041fe200078c08ff */
[----:B------:R-:W-:Y:S01]  /*182a0*/  @P1 IMAD.MOV.U32 R120, RZ, RZ, R216 ;  /* 0x000000ffff781224 */ /* 0x000fe200078e00d8 */
[----:B------:R-:W-:Y:S02]  /*182b0*/  SEL R148, R75, R148, !P2 ;  /* 0x000000944b947207 */ /* 0x000fe40005000000 */
[----:B------:R-:W-:Y:S01]  /*182c0*/  LEA.HI.X.SX32 R232, R144, R70, 0x1, P6 ;  /* 0x0000004690e87211 */ /* 0x000fe200030f0eff */
[----:B------:R-:W-:Y:S01]  /*182d0*/  IMAD R146, R146, UR13, RZ ;  /* 0x0000000d92927c24 */ /* 0x000fe2000f8e02ff */
[----:B------:R0:W-:Y:S01]  /*182e0*/  STL [R1+0xc4], R216 ;  /* 0x0000c4d801007387 */ /* 0x0001e20000100800 */
[----:B------:R-:W-:-:S03]  /*182f0*/  PRMT R165, RZ, 0x7610, R165 ;  /* 0x00007610ffa57816 */ /* 0x000fc600000000a5 */
[----:B------:R1:W-:Y:S01]  /*18300*/  STL [R1+0xc0], R121 ;  /* 0x0000c07901007387 */ /* 0x0003e20000100800 */
[----:B------:R-:W-:-:S03]  /*18310*/  IMAD R148, R148, UR13, RZ ;  /* 0x0000000d94947c24 */ /* 0x000fc6000f8e02ff */
[----:B------:R1:W4:Y:S01]  /*18320*/  @P1 LDG.E.U16 R167, desc[UR16][R120.64] ;  /* 0x0000001078a71981 */ /* 0x000322000c1e1500 */
[----:B0-----:R-:W-:-:S03]  /*18330*/  LEA R216, P6, R146, R71, 0x1 ;  /* 0x0000004792d87211 */ /* 0x001fc600078c08ff */
[----:B------:R0:W-:Y:S01]  /*18340*/  STL [R1+0xe4], R231 ;  /* 0x0000e4e701007387 */ /* 0x0001e20000100800 */
[----:B-1----:R-:W-:Y:S02]  /*18350*/  @P1 IMAD.MOV.U32 R120, RZ, RZ, R231 ;  /* 0x000000ffff781224 */ /* 0x002fe400078e00e7 */
[----:B------:R-:W-:Y:S01]  /*18360*/  @P1 IMAD.MOV.U32 R121, RZ, RZ, R232 ;  /* 0x000000ffff791224 */ /* 0x000fe200078e00e8 */
        /* <DEDUP_REMOVED lines=24> */
[----:B0-----:R-:W-:Y:S01]  /*184f0*/  LEA R231, P6, R152, R71, 0x1 ;  /* 0x0000004798e77211 */ /* 0x001fe200078c08ff */
[----:B------:R-:W-:-:S03]  /*18500*/  @P1 IMAD.MOV.U32 R120, RZ, RZ, R216 ;  /* 0x000000ffff781224 */ /* 0x000fc600078e00d8 */
[----:B------:R-:W-:Y:S01]  /*18510*/  LEA.HI.X.SX32 R232, R152, R70, 0x1, P6 ;  /* 0x0000004698e87211 */ /* 0x000fe200030f0eff */
[----:B------:R-:W-:Y:S01]  /*18520*/  IMAD R154, R154, UR13, RZ ;  /* 0x0000000d9a9a7c24 */ /* 0x000fe2000f8e02ff */
[----:B------:R0:W-:Y:S01]  /*18530*/  STL [R1+0x144], R216 ;  /* 0x000144d801007387 */ /* 0x0001e20000100800 */
[----:B------:R-:W-:Y:S02]  /*18540*/  SEL R156, R75, R156, !P2 ;  /* 0x0000009c4b9c7207 */ /* 0x000fe40005000000 */
[----:B------:R-:W-:Y:S01]  /*18550*/  PRMT R157, RZ, 0x7610, R157 ;  /* 0x00007610ff9d7816 */ /* 0x000fe2000000009d */
[----:B------:R1:W-:Y:S04]  /*18560*/  STL [R1+0x140], R121 ;  /* 0x0001407901007387 */ /* 0x0003e80000100800 */
[----:B------:R1:W4:Y:S01]  /*18570*/  @P1 LDG.E.U16 R159, desc[UR16][R120.64] ;  /* 0x00000010789f1981 */ /* 0x000322000c1e1500 */
[----:B------:R-:W-:Y:S01]  /*18580*/  IMAD R156, R156, UR13, RZ ;  /* 0x0000000d9c9c7c24 */ /* 0x000fe2000f8e02ff */
[----:B0-----:R-:W-:Y:S01]  /*18590*/  LEA R216, P6, R154, R71, 0x1 ;  /* 0x000000479ad87211 */ /* 0x001fe200078c08ff */
[----:B-1----:R-:W-:-:S02]  /*185a0*/  @P1 IMAD.MOV.U32 R120, RZ, RZ, R231 ;  /* 0x000000ffff781224 */ /* 0x002fc400078e00e7 */
[----:B------:R-:W-:-:S05]  /*185b0*/  @P1 IMAD.MOV.U32 R121, RZ, RZ, R232 ;  /* 0x000000ffff791224 */ /* 0x000fca00078e00e8 */
[----:B------:R0:W4:Y:S01]  /*185c0*/  @P1 LDG.E.U16 R157, desc[UR16][R120.64] ;  /* 0x00000010789d1981 */ /* 0x000122000c1e1500 */
[----:B------:R-:W-:Y:S02]  /*185d0*/  SEL R158, R75, R158, !P2 ;  /* 0x0000009e4b9e7207 */ /* 0x000fe40005000000 */
[----:B------:R-:W-:Y:S02]  /*185e0*/  PRMT R155, RZ, 0x7610, R155 ;  /* 0x00007610ff9b7816 */ /* 0x000fe4000000009b */
[----:B0-----:R-:W-:Y:S01]  /*185f0*/  LEA.HI.X.SX32 R121, R154, R70, 0x1, P6 ;  /* 0x000000469a797211 */ /* 0x001fe200030f0eff */
[----:B------:R-:W-:Y:S01]  /*18600*/  STL [R1+0x164], R231 ;  /* 0x000164e701007387 */ /* 0x000fe20000100800 */
[----:B------:R-:W-:-:S03]  /*18610*/  IMAD R158, R158, UR13, RZ ;  /* 0x0000000d9e9e7c24 */ /* 0x000fc6000f8e02ff */
[----:B------:R0:W-:Y:S01]  /*18620*/  STL [R1+0x160], R232 ;  /* 0x000160e801007387 */ /* 0x0001e20000100800 */
[----:B------:R-:W-:-:S03]  /*18630*/  PRMT R152, RZ, 0x7610, R152 ;  /* 0x00007610ff987816 */ /* 0x000fc60000000098 */
[----:B0-----:R-:W5:Y:S04]  /*18640*/  LDL.LU R232, [R1+0x990] ;  /* 0x0009900001e87983 */ /* 0x001f680000300800 */
[----:B------:R-:W5:Y:S04]  /*18650*/  LDL.LU R231, [R1+0x98c] ;  /* 0x00098c0001e77983 */ /* 0x000f680000300800 */
[----:B------:R0:W-:Y:S04]  /*18660*/  STL [R1+0x1a4], R216 ;  /* 0x0001a4d801007387 */ /* 0x0001e80000100800 */
[----:B------:R1:W-:Y:S01]  /*18670*/  STL [R1+0x1a0], R121 ;  /* 0x0001a07901007387 */ /* 0x0003e20000100800 */
[----:B------:R-:W-:-:S05]  /*18680*/  SEL R160, R75, R160, !P2 ;  /* 0x000000a04ba07207 */ /* 0x000fca0005000000 */
[----:B------:R-:W-:Y:S02]  /*18690*/  IMAD R160, R160, UR13, RZ ;  /* 0x0000000da0a07c24 */ /* 0x000fe4000f8e02ff */
[----:B--2---:R-:W-:Y:S01]  /*186a0*/  IMAD.MOV.U32 R154, RZ, RZ, R223 ;  /* 0x000000ffff9a7224 */ /* 0x004fe200078e00df */
[----:B------:R-:W-:Y:S01]  /*186b0*/  LEA R223, P6, R156, R71, 0x1 ;  /* 0x000000479cdf7211 */ /* 0x000fe200078c08ff */
[----:B---3--:R-:W-:-:S03]  /*186c0*/  IMAD.MOV.U32 R120, RZ, RZ, R224 ;  /* 0x000000ffff787224 */ /* 0x008fc600078e00e0 */
[----:B------:R-:W-:Y:S01]  /*186d0*/  LEA.HI.X.SX32 R224, R156, R70, 0x1, P6 ;  /* 0x000000469ce07211 */ /* 0x000fe200030f0eff */
[----:B------:R-:W-:Y:S02]  /*186e0*/  IMAD.MOV.U32 R156, RZ, RZ, R120 ;  /* 0x000000ffff9c7224 */ /* 0x000fe400078e0078 */
[----:B------:R-:W-:Y:S01]  /*186f0*/  @P1 IMAD.MOV.U32 R120, RZ, RZ, R216 ;  /* 0x000000ffff781224 */ /* 0x000fe200078e00d8 */
[----:B0-----:R-:W-:-:S04]  /*18700*/  LEA R216, P6, R158, R71, 0x1 ;  /* 0x000000479ed87211 */ /* 0x001fc800078c08ff */
[----:B------:R0:W2:Y:S02]  /*18710*/  @P1 LDG.E.U16 R155, desc[UR16][R120.64] ;  /* 0x00000010789b1981 */ /* 0x0000a4000c1e1500 */
[----:B0-----:R-:W-:Y:S02]  /*18720*/  @P1 IMAD.MOV.U32 R120, RZ, RZ, R223 ;  /* 0x000000ffff781224 */ /* 0x001fe400078e00df */
[----:B-1----:R-:W-:Y:S01]  /*18730*/  @P1 IMAD.MOV.U32 R121, RZ, RZ, R224 ;  /* 0x000000ffff791224 */ /* 0x002fe200078e00e0 */
[----:B------:R-:W-:Y:S04]  /*18740*/  STL [R1+0x1c4], R223 ;  /* 0x0001c4df01007387 */ /* 0x000fe80000100800 */
[----:B------:R0:W3:Y:S04]  /*18750*/  @P1 LDG.E.U16 R152, desc[UR16][R120.64] ;  /* 0x0000001078981981 */ /* 0x0000e8000c1e1500 */
[----:B------:R1:W-:Y:S01]  /*18760*/  STL [R1+0x1c0], R224 ;  /* 0x0001c0e001007387 */ /* 0x0003e20000100800 */
[----:B0-----:R-:W-:Y:S01]  /*18770*/  IMAD.MOV.U32 R121, RZ, RZ, R216 ;  /* 0x000000ffff797224 */ /* 0x001fe200078e00d8 */
[----:B------:R-:W-:-:S02]  /*18780*/  LEA.HI.X.SX32 R120, R158, R70, 0x1, P6 ;  /* 0x000000469e787211 */ /* 0x000fc400030f0eff */
[----:B-1----:R-:W5:Y:S02]  /*18790*/  LDL.LU R224, [R1+0x988] ;  /* 0x0009880001e07983 */ /* 0x002f640000300800 */
[----:B------:R-:W-:Y:S02]  /*187a0*/  @P1 LOP3.LUT R121, R121, R120, RZ, 0x3c, !PT ;  /* 0x0000007879791212 */ /* 0x000fe400078e3cff */
[----:B------:R-:W5:Y:S01]  /*187b0*/  LDL.LU R223, [R1+0x984] ;  /* 0x0009840001df7983 */ /* 0x000f620000300800 */
[----:B------:R-:W-:-:S03]  /*187c0*/  IMAD.MOV.U32 R158, RZ, RZ, R215 ;  /* 0x000000ffff9e7224 */ /* 0x000fc600078e00d7 */
[----:B------:R-:W-:Y:S01]  /*187d0*/  STL [R1+0x1e4], R216 ;  /* 0x0001e4d801007387 */ /* 0x000fe20000100800 */
[----:B------:R-:W-:-:S03]  /*187e0*/  SEL R162, R75, R162, !P2 ;  /* 0x000000a24ba27207 */ /* 0x000fc60005000000 */
[----:B------:R0:W-:Y:S01]  /*187f0*/  STL [R1+0x1e0], R120 ;  /* 0x0001e07801007387 */ /* 0x0001e20000100800 */
[----:B------:R-:W-:Y:S02]  /*18800*/  LEA R215, P6, R160, R71, 0x1 ;  /* 0x00000047a0d77211 */ /* 0x000fe400078c08ff */
[----:B------:R-:W-:Y:S01]  /*18810*/  PRMT R151, RZ, 0x7610, R151 ;  /* 0x00007610ff977816 */ /* 0x000fe20000000097 */
[----:B------:R-:W-:Y:S01]  /*18820*/  IMAD R162, R162, UR13, RZ ;  /* 0x0000000da2a27c24 */ /* 0x000fe2000f8e02ff */
[C---:B0-----:R-:W-:Y:S02]  /*18830*/  @P1 LOP3.LUT R120, R121.reuse, R120, RZ, 0x3c, !PT ;  /* 0x0000007879781212 */ /* 0x041fe400078e3cff */
[----:B------:R-:W-:Y:S02]  /*18840*/  LEA.HI.X.SX32 R216, R160, R70, 0x1, P6 ;  /* 0x00000046a0d87211 */ /* 0x000fe400030f0eff */
[----:B------:R-:W-:Y:S01]  /*18850*/  @P1 LOP3.LUT R121, R121, R120, RZ, 0x3c, !PT ;  /* 0x0000007879791212 */ /* 0x000fe200078e3cff */
[----:B------:R-:W-:Y:S01]  /*18860*/  IMAD.MOV.U32 R160, RZ, RZ, R208 ;  /* 0x000000ffffa07224 */ /* 0x000fe200078e00d0 */
[----:B------:R-:W-:-:S03]  /*18870*/  PRMT R150, RZ, 0x7610, R150 ;  /* 0x00007610ff967816 */ /* 0x000fc60000000096 */
[----:B------:R0:W2:Y:S01]  /*18880*/  @P1 LDG.E.U16 R151, desc[UR16][R120.64] ;  /* 0x0000001078971981 */ /* 0x0000a2000c1e1500 */
[----:B------:R-:W-:Y:S02]  /*18890*/  LEA R208, P6, R162, R71, 0x1 ;  /* 0x00000047a2d07211 */ /* 0x000fe400078c08ff */
[----:B------:R-:W-:Y:S01]  /*188a0*/  SEL R164, R75, R164, !P2 ;  /* 0x000000a44ba47207 */ /* 0x000fe20005000000 */
[----:B0-----:R-:W-:Y:S02]  /*188b0*/  @P1 IMAD.MOV.U32 R120, RZ, RZ, R215 ;  /* 0x000000ffff781224 */ /* 0x001fe400078e00d7 */
[----:B------:R-:W-:Y:S01]  /*188c0*/  @P1 IMAD.MOV.U32 R121, RZ, RZ, R216 ;  /* 0x000000ffff791224 */ /* 0x000fe200078e00d8 */
[----:B------:R-:W-:Y:S04]  /*188d0*/  STL [R1+0x204], R215 ;  /* 0x000204d701007387 */ /* 0x000fe80000100800 */
[----:B------:R0:W2:Y:S01]  /*188e0*/  @P1 LDG.E.U16 R150, desc[UR16][R120.64] ;  /* 0x0000001078961981 */ /* 0x0000a2000c1e1500 */
[----:B------:R-:W-:-:S03]  /*188f0*/  IMAD R164, R164, UR13, RZ ;  /* 0x0000000da4a47c24 */ /* 0x000fc6000f8e02ff */
[----:B------:R1:W-:Y:S01]  /*18900*/  STL [R1+0x200], R216 ;  /* 0x000200d801007387 */ /* 0x0003e20000100800 */
[----:B0-----:R-:W-:Y:S01]  /*18910*/  IMAD.MOV.U32 R121, RZ, RZ, R208 ;  /* 0x000000ffff797224 */ /* 0x001fe200078e00d0 */
[----:B------:R-:W-:Y:S02]  /*18920*/  LEA.HI.X.SX32 R120, R162, R70, 0x1, P6 ;  /* 0x00000046a2787211 */ /* 0x000fe400030f0eff */
[----:B-1----:R-:W5:Y:S02]  /*18930*/  LDL.LU R216, [R1+0x980] ;  /* 0x0009800001d87983 */ /* 0x002f640000300800 */
[----:B------:R-:W-:Y:S02]  /*18940*/  @P1 LOP3.LUT R121, R121, R120, RZ, 0x3c, !PT ;  /* 0x0000007879791212 */ /* 0x000fe400078e3cff */
[----:B------:R-:W5:Y:S04]  /*18950*/  LDL.LU R215, [R1+0x97c] ;  /* 0x00097c0001d77983 */ /* 0x000f680000300800 */
[----:B------:R0:W-:Y:S01]  /*18960*/  STL [R1+0x224], R208 ;  /* 0x000224d001007387 */ /* 0x0001e20000100800 */
[----:B------:R-:W-:-:S03]  /*18970*/  SEL R166, R75, R166, !P2 ;  /* 0x000000a64ba67207 */ /* 0x000fc60005000000 */
[----:B------:R1:W-:Y:S01]  /*18980*/  STL [R1+0x220], R120 ;  /* 0x0002207801007387 */ /* 0x0003e20000100800 */
[----:B------:R-:W-:Y:S02]  /*18990*/  PRMT R149, RZ, 0x7610, R149 ;  /* 0x00007610ff957816 */ /* 0x000fe40000000095 */
[C---:B0-----:R-:W-:Y:S02]  /*189a0*/  LEA R208, P6, R164.reuse, R71, 0x1 ;  /* 0x00000047a4d07211 */ /* 0x041fe400078c08ff */
[C---:B-1----:R-:W-:Y:S02]  /*189b0*/  @P1 LOP3.LUT R120, R121.reuse, R120, RZ, 0x3c, !PT ;  /* 0x0000007879781212 */ /* 0x042fe400078e3cff */
[----:B------:R-:W-:Y:S02]  /*189c0*/  LEA.HI.X.SX32 R164, R164, R70, 0x1, P6 ;  /* 0x00000046a4a47211 */ /* 0x000fe400030f0eff */
[----:B------:R-:W-:Y:S01]  /*189d0*/  @P1 LOP3.LUT R121, R121, R120, RZ, 0x3c, !PT ;  /* 0x0000007879791212 */ /* 0x000fe200078e3cff */
[----:B------:R-:W-:Y:S01]  /*189e0*/  IMAD R166, R166, UR13, RZ ;  /* 0x0000000da6a67c24 */ /* 0x000fe2000f8e02ff */
[----:B------:R-:W-:-:S02]  /*189f0*/  SEL R168, R75, R168, !P2 ;  /* 0x000000a84ba87207 */ /* 0x000fc40005000000 */
[----:B------:R-:W-:Y:S01]  /*18a00*/  PRMT R148, RZ, 0x7610, R148 ;  /* 0x00007610ff947816 */ /* 0x000fe20000000094 */
[----:B------:R0:W2:Y:S01]  /*18a10*/  @P1 LDG.E.U16 R149, desc[UR16][R120.64] ;  /* 0x0000001078951981 */ /* 0x0000a2000c1e1500 */
[----:B------:R-:W-:Y:S01]  /*18a20*/  LEA R162, P6, R166, R71, 0x1 ;  /* 0x00000047a6a27211 */ /* 0x000fe200078c08ff */
[----:B------:R-:W-:Y:S01]  /*18a30*/  IMAD R168, R168, UR13, RZ ;  /* 0x0000000da8a87c24 */ /* 0x000fe2000f8e02ff */
[----:B------:R-:W-:Y:S01]  /*18a40*/  SEL R105, R75, R105, !P2 ;  /* 0x000000694b697207 */ /* 0x000fe20005000000 */
[----:B------:R1:W-:Y:S01]  /*18a50*/  STL [R1+0x244], R208 ;  /* 0x000244d001007387 */ /* 0x0003e20000100800 */
[----:B0-----:R-:W-:Y:S02]  /*18a60*/  @P1 IMAD.MOV.U32 R120, RZ, RZ, R208 ;  /* 0x000000ffff781224 */ /* 0x001fe400078e00d0 */
[----:B------:R-:W-:Y:S01]  /*18a70*/  @P1 IMAD.MOV.U32 R121, RZ, RZ, R164 ;  /* 0x000000ffff791224 */ /* 0x000fe200078e00a4 */
[----:B------:R0:W-:Y:S01]  /*18a80*/  STL [R1+0x240], R164 ;  /* 0x000240a401007387 */ /* 0x0001e20000100800 */
[----:B------:R-:W-:-:S03]  /*18a90*/  IMAD R105, R105, UR13, RZ ;  /* 0x0000000d69697c24 */ /* 0x000fc6000f8e02ff */
[----:B------:R0:W2:Y:S01]  /*18aa0*/  @P1 LDG.E.U16 R148, desc[UR16][R120.64] ;  /* 0x0000001078941981 */ /* 0x0000a2000c1e1500 */
[----:B------:R-:W-:Y:S02]  /*18ab0*/  PRMT R147, RZ, 0x7610, R147 ;  /* 0x00007610ff937816 */ /* 0x000fe40000000093 */
[C---:B------:R-:W-:Y:S01]  /*18ac0*/  SEL R102, R75.reuse, R102, !P2 ;  /* 0x000000664b667207 */ /* 0x040fe20005000000 */
[----:B-1----:R-:W5:Y:S01]  /*18ad0*/  LDL.LU R208, [R1+0x978] ;  /* 0x0009780001d07983 */ /* 0x002f620000300800 */
[-C--:B0-----:R-:W-:Y:S02]  /*18ae0*/  LEA.HI.X.SX32 R121, R166, R70.reuse, 0x1, P6 ;  /* 0x00000046a6797211 */ /* 0x081fe400030f0eff */
[C---:B------:R-:W-:Y:S01]  /*18af0*/  LEA R164, P6, R168.reuse, R71, 0x1 ;  /* 0x00000047a8a47211 */ /* 0x040fe200078c08ff */
[----:B------:R-:W-:Y:S01]  /*18b00*/  @P1 IMAD.MOV.U32 R120, RZ, RZ, R162 ;  /* 0x000000ffff781224 */ /* 0x000fe200078e00a2 */
[----:B------:R0:W-:Y:S02]  /*18b10*/  STL [R1+0x264], R162 ;  /* 0x000264a201007387 */ /* 0x0001e40000100800 */
[----:B------:R-:W-:Y:S01]  /*18b20*/  LEA.HI.X.SX32 R166, R168, R70, 0x1, P6 ;  /* 0x00000046a8a67211 */ /* 0x000fe200030f0eff */
[----:B------:R-:W-:Y:S01]  /*18b30*/  IMAD R102, R102, UR13, RZ ;  /* 0x0000000d66667c24 */ /* 0x000fe2000f8e02ff */
[----:B------:R-:W-:Y:S01]  /*18b40*/  PRMT R146, RZ, 0x7610, R146 ;  /* 0x00007610ff927816 */ /* 0x000fe20000000092 */
[----:B------:R1:W-:Y:S01]  /*18b50*/  STL [R1+0x260], R121 ;  /* 0x0002607901007387 */ /* 0x0003e20000100800 */
[----:B------:R-:W-:-:S03]  /*18b60*/  SEL R99, R75, R99, !P2 ;  /* 0x000000634b637207 */ /* 0x000fc60005000000 */
[----:B------:R1:W2:Y:S01]  /*18b70*/  @P1 LDG.E.U16 R147, desc[UR16][R120.64] ;  /* 0x0000001078931981 */ /* 0x0002a2000c1e1500 */
[-C--:B0-----:R-:W-:Y:S01]  /*18b80*/  LEA R162, P6, R105, R71.reuse, 0x1 ;  /* 0x0000004769a27211 */ /* 0x081fe200078c08ff */
[----:B------:R-:W-:Y:S02]  /*18b90*/  IMAD R99, R99, UR13, RZ ;  /* 0x0000000d63637c24 */ /* 0x000fe4000f8e02ff */
[----:B------:R0:W-:Y:S01]  /*18ba0*/  STL [R1+0x284], R164 ;  /* 0x000284a401007387 */ /* 0x0001e20000100800 */
[----:B------:R-:W-:Y:S01]  /*18bb0*/  LEA.HI.X.SX32 R168, R105, R70, 0x1, P6 ;  /* 0x0000004669a87211 */ /* 0x000fe200030f0eff */
[----:B-1----:R-:W-:Y:S02]  /*18bc0*/  @P1 IMAD.MOV.U32 R120, RZ, RZ, R164 ;  /* 0x000000ffff781224 */ /* 0x002fe400078e00a4 */
[----:B------:R-:W-:Y:S01]  /*18bd0*/  @P1 IMAD.MOV.U32 R121, RZ, RZ, R166 ;  /* 0x000000ffff791224 */ /* 0x000fe200078e00a6 */
[----:B0-----:R-:W-:Y:S01]  /*18be0*/  LEA R164, P6, R102, R71, 0x1 ;  /* 0x0000004766a47211 */ /* 0x001fe200078c08ff */
[----:B------:R0:W-:Y:S01]  /*18bf0*/  STL [R1+0x280], R166 ;  /* 0x000280a601007387 */ /* 0x0001e20000100800 */
[----:B------:R-:W-:-:S02]  /*18c00*/  PRMT R145, RZ, 0x7610, R145 ;  /* 0x00007610ff917816 */ /* 0x000fc40000000091 */
[----:B------:R-:W-:Y:S01]  /*18c10*/  SEL R96, R75, R96, !P2 ;  /* 0x000000604b607207 */ /* 0x000fe20005000000 */
[----:B------:R1:W2:Y:S01]  /*18c20*/  @P1 LDG.E.U16 R146, desc[UR16][R120.64] ;  /* 0x0000001078921981 */ /* 0x0002a2000c1e1500 */
[----:B------:R-:W-:-:S03]  /*18c30*/  PRMT R144, RZ, 0x7610, R144 ;  /* 0x00007610ff907816 */ /* 0x000fc60000000090 */
[----:B------:R1:W-:Y:S01]  /*18c40*/  STL [R1+0x2a4], R162 ;  /* 0x0002a4a201007387 */ /* 0x0003e20000100800 */
[----:B0-----:R-:W-:Y:S01]  /*18c50*/  LEA.HI.X.SX32 R166, R102, R70, 0x1, P6 ;  /* 0x0000004666a67211 */ /* 0x001fe200030f0eff */
[----:B-1----:R-:W-:Y:S02]  /*18c60*/  @P1 IMAD.MOV.U32 R120, RZ, RZ, R162 ;  /* 0x000000ffff781224 */ /* 0x002fe400078e00a2 */
[----:B------:R-:W-:Y:S01]  /*18c70*/  @P1 IMAD.MOV.U32 R121, RZ, RZ, R168 ;  /* 0x000000ffff791224 */ /* 0x000fe200078e00a8 */
[----:B------:R-:W-:Y:S01]  /*18c80*/  LEA R162, P6, R99, R71, 0x1 ;  /* 0x0000004763a27211 */ /* 0x000fe200078c08ff */
[----:B------:R-:W-:Y:S01]  /*18c90*/  IMAD R96, R96, UR13, RZ ;  /* 0x0000000d60607c24 */ /* 0x000fe2000f8e02ff */
[C---:B------:R-:W-:Y:S02]  /*18ca0*/  SEL R93, R75.reuse, R93, !P2 ;  /* 0x0000005d4b5d7207 */ /* 0x040fe40005000000 */
[----:B------:R0:W2:Y:S04]  /*18cb0*/  @P1 LDG.E.U16 R145, desc[UR16][R120.64] ;  /* 0x0000001078911981 */ /* 0x0000a8000c1e1500 */
[----:B------:R1:W-:Y:S01]  /*18cc0*/  STL [R1+0x2a0], R168 ;  /* 0x0002a0a801007387 */ /* 0x0003e20000100800 */
[----:B------:R-:W-:Y:S01]  /*18cd0*/  SEL R90, R75, R90, !P2 ;  /* 0x0000005a4b5a7207 */ /* 0x000fe20005000000 */
[----:B------:R-:W-:-:S02]  /*18ce0*/  IMAD R93, R93, UR13, RZ ;  /* 0x0000000d5d5d7c24 */ /* 0x000fc4000f8e02ff */
[----:B------:R4:W-:Y:S01]  /*18cf0*/  STL [R1+0x2c4], R164 ;  /* 0x0002c4a401007387 */ /* 0x0009e20000100800 */
[----:B0-----:R-:W-:Y:S02]  /*18d00*/  @P1 IMAD.MOV.U32 R120, RZ, RZ, R164 ;  /* 0x000000ffff781224 */ /* 0x001fe400078e00a4 */
[----:B------:R-:W-:Y:S01]  /*18d10*/  @P1 IMAD.MOV.U32 R121, RZ, RZ, R166 ;  /* 0x000000ffff791224 */ /* 0x000fe200078e00a6 */
[----:B-1----:R-:W-:Y:S01]  /*18d20*/  LEA.HI.X.SX32 R168, R99, R70, 0x1, P6 ;  /* 0x0000004663a87211 */ /* 0x002fe200030f0eff */
[----:B------:R0:W-:Y:S01]  /*18d30*/  STL [R1+0x2c0], R166 ;  /* 0x0002c0a601007387 */ /* 0x0001e20000100800 */
[----:B------:R-:W-:Y:S02]  /*18d40*/  PRMT R143, RZ, 0x7610, R143 ;  /* 0x00007610ff8f7816 */ /* 0x000fe4000000008f */
[----:B----4-:R-:W-:Y:S01]  /*18d50*/  LEA R164, P6, R96, R71, 0x1 ;  /* 0x0000004760a47211 */ /* 0x010fe200078c08ff */
[----:B------:R1:W4:Y:S01]  /*18d60*/  @P1 LDG.E.U16 R144, desc[UR16][R120.64] ;  /* 0x0000001078901981 */ /* 0x000322000c1e1500 */
[----:B------:R-:W-:Y:S01]  /*18d70*/  IMAD R90, R90, UR13, RZ ;  /* 0x0000000d5a5a7c24 */ /* 0x000fe2000f8e02ff */
[----:B------:R-:W-:-:S02]  /*18d80*/  SEL R87, R75, R87, !P2 ;  /* 0x000000574b577207 */ /* 0x000fc40005000000 */
[----:B------:R1:W-:Y:S01]  /*18d90*/  STL [R1+0x2e4], R162 ;  /* 0x0002e4a201007387 */ /* 0x0003e20000100800 */
[----:B0-----:R-:W-:Y:S01]  /*18da0*/  LEA.HI.X.SX32 R166, R96, R70, 0x1, P6 ;  /* 0x0000004660a67211 */ /* 0x001fe200030f0eff */
[----:B-1----:R-:W-:Y:S02]  /*18db0*/  @P1 IMAD.MOV.U32 R120, RZ, RZ, R162 ;  /* 0x000000ffff781224 */ /* 0x002fe400078e00a2 */
[----:B------:R-:W-:Y:S01]  /*18dc0*/  @P1 IMAD.MOV.U32 R121, RZ, RZ, R168 ;  /* 0x000000ffff791224 */ /* 0x000fe200078e00a8 */
[----:B------:R-:W-:Y:S01]  /*18dd0*/  LEA R162, P6, R93, R71, 0x1 ;  /* 0x000000475da27211 */ /* 0x000fe200078c08ff */
[----:B------:R0:W-:Y:S01]  /*18de0*/  STL [R1+0x2e0], R168 ;  /* 0x0002e0a801007387 */ /* 0x0001e20000100800 */
[----:B------:R-:W-:-:S03]  /*18df0*/  PRMT R142, RZ, 0x7610, R142 ;  /* 0x00007610ff8e7816 */ /* 0x000fc6000000008e */
[----:B------:R1:W2:Y:S01]  /*18e00*/  @P1 LDG.E.U16 R143, desc[UR16][R120.64] ;  /* 0x00000010788f1981 */ /* 0x0002a2000c1e1500 */
[----:B------:R-:W-:-:S03]  /*18e10*/  SEL R84, R75, R84, !P2 ;  /* 0x000000544b547207 */ /* 0x000fc60005000000 */
[----:B------:R1:W-:Y:S01]  /*18e20*/  STL [R1+0x304], R164 ;  /* 0x000304a401007387 */ /* 0x0003e20000100800 */
[----:B0-----:R-:W-:Y:S01]  /*18e30*/  LEA.HI.X.SX32 R168, R93, R70, 0x1, P6 ;  /* 0x000000465da87211 */ /* 0x001fe200030f0eff */
[----:B------:R-:W-:Y:S02]  /*18e40*/  IMAD R93, R87, UR13, RZ ;  /* 0x0000000d575d7c24 */ /* 0x000fe4000f8e02ff */
[----:B-1----:R-:W-:Y:S02]  /*18e50*/  @P1 IMAD.MOV.U32 R120, RZ, RZ, R164 ;  /* 0x000000ffff781224 */ /* 0x002fe400078e00a4 */
[----:B------:R-:W-:Y:S01]  /*18e60*/  @P1 IMAD.MOV.U32 R121, RZ, RZ, R166 ;  /* 0x000000ffff791224 */ /* 0x000fe200078e00a6 */
[----:B------:R-:W-:Y:S01]  /*18e70*/  LEA R164, P6, R90, R71, 0x1 ;  /* 0x000000475aa47211 */ /* 0x000fe200078c08ff */
[----:B------:R0:W-:Y:S01]  /*18e80*/  STL [R1+0x300], R166 ;  /* 0x000300a601007387 */ /* 0x0001e20000100800 */
[----:B------:R-:W-:-:S03]  /*18e90*/  PRMT R141, RZ, 0x7610, R141 ;  /* 0x00007610ff8d7816 */ /* 0x000fc6000000008d */
[----:B------:R1:W2:Y:S01]  /*18ea0*/  @P1 LDG.E.U16 R142, desc[UR16][R120.64] ;  /* 0x00000010788e1981 */ /* 0x0002a2000c1e1500 */
[----:B------:R-:W-:-:S03]  /*18eb0*/  IMAD R87, R84, UR13, RZ ;  /* 0x0000000d54577c24 */ /* 0x000fc6000f8e02ff */
[----:B------:R1:W-:Y:S01]  /*18ec0*/  STL [R1+0x324], R162 ;  /* 0x000324a201007387 */ /* 0x0003e20000100800 */
[----:B0-----:R-:W-:Y:S01]  /*18ed0*/  LEA.HI.X.SX32 R166, R90, R70, 0x1, P6 ;  /* 0x000000465aa67211 */ /* 0x001fe200030f0eff */
[----:B-1----:R-:W-:Y:S02]  /*18ee0*/  @P1 IMAD.MOV.U32 R120, RZ, RZ, R162 ;  /* 0x000000ffff781224 */ /* 0x002fe400078e00a2 */
[----:B------:R-:W-:Y:S01]  /*18ef0*/  @P1 IMAD.MOV.U32 R121, RZ, RZ, R168 ;  /* 0x000000ffff791224 */ /* 0x000fe200078e00a8 */
[----:B------:R-:W-:Y:S01]  /*18f00*/  LEA R162, P6, R93, R71, 0x1 ;  /* 0x000000475da27211 */ /* 0x000fe200078c08ff */
[----:B------:R0:W-:Y:S01]  /*18f10*/  STL [R1+0x320], R168 ;  /* 0x000320a801007387 */ /* 0x0001e20000100800 */
[----:B------:R-:W-:-:S03]  /*18f20*/  SEL R81, R75, R81, !P2 ;  /* 0x000000514b517207 */ /* 0x000fc60005000000 */
[----:B------:R1:W2:Y:S01]  /*18f30*/  @P1 LDG.E.U16 R141, desc[UR16][R120.64] ;  /* 0x00000010788d1981 */ /* 0x0002a2000c1e1500 */
[----:B------:R-:W-:Y:S01]  /*18f40*/  PRMT R139, RZ, 0x7610, R139 ;  /* 0x00007610ff8b7816 */ /* 0x000fe2000000008b */
[----:B------:R-:W-:Y:S02]  /*18f50*/  IMAD R90, R81, UR13, RZ ;  /* 0x0000000d515a7c24 */ /* 0x000fe4000f8e02ff */
[----:B------:R1:W-:Y:S01]  /*18f60*/  STL [R1+0x344], R164 ;  /* 0x000344a401007387 */ /* 0x0003e20000100800 */
[----:B0-----:R-:W-:Y:S01]  /*18f70*/  LEA.HI.X.SX32 R168, R93, R70, 0x1, P6 ;  /* 0x000000465da87211 */ /* 0x001fe200030f0eff */
[----:B-1----:R-:W-:Y:S01]  /*18f80*/  @P1 IMAD.MOV.U32 R120, RZ, RZ, R164 ;  /* 0x000000ffff781224 */ /* 0x002fe200078e00a4 */
[----:B------:R-:W-:Y:S02]  /*18f90*/  SEL R84, R75, R80, !P2 ;  /* 0x000000504b547207 */ /* 0x000fe40005000000 */
[----:B------:R-:W-:Y:S01]  /*18fa0*/  LEA R164, P6, R87, R71, 0x1 ;  /* 0x0000004757a47211 */ /* 0x000fe200078c08ff */
[----:B------:R0:W-:Y:S01]  /*18fb0*/  STL [R1+0x340], R166 ;  /* 0x000340a601007387 */ /* 0x0001e20000100800 */
[----:B------:R-:W-:-:S02]  /*18fc0*/  @P1 IMAD.MOV.U32 R121, RZ, RZ, R166 ;  /* 0x000000ffff791224 */ /* 0x000fc400078e00a6 */
[----:B------:R-:W-:Y:S02]  /*18fd0*/  @P1 IMAD.MOV.U32 R80, RZ, RZ, R162 ;  /* 0x000000ffff501224 */ /* 0x000fe400078e00a2 */
[----:B------:R-:W-:Y:S01]  /*18fe0*/  @P1 IMAD.MOV.U32 R81, RZ, RZ, R168 ;  /* 0x000000ffff511224 */ /* 0x000fe200078e00a8 */
[----:B------:R1:W-:Y:S01]  /*18ff0*/  STL [R1+0x364], R162 ;  /* 0x000364a201007387 */ /* 0x0003e20000100800 */
[----:B------:R-:W-:Y:S01]  /*19000*/  IMAD R84, R84, UR13, RZ ;  /* 0x0000000d54547c24 */ /* 0x000fe2000f8e02ff */
[----:B0-----:R-:W-:Y:S02]  /*19010*/  LEA.HI.X.SX32 R166, R87, R70, 0x1, P6 ;  /* 0x0000004657a67211 */ /* 0x001fe400030f0eff */
[----:B------:R0:W2:Y:S01]  /*19020*/  @P1 LDG.E.U16 R139, desc[UR16][R80.64] ;  /* 0x00000010508b1981 */ /* 0x0000a2000c1e1500 */
[----:B------:R-:W-:Y:S02]  /*19030*/  PRMT R138, RZ, 0x7610, R138 ;  /* 0x00007610ff8a7816 */ /* 0x000fe4000000008a */
[----:B------:R-:W-:-:S02]  /*19040*/  SEL R83, R75, R83, !P2 ;  /* 0x000000534b537207 */ /* 0x000fc40005000000 */
[C---:B-1----:R-:W-:Y:S01]  /*19050*/  LEA R162, P6, R90.reuse, R71, 0x1 ;  /* 0x000000475aa27211 */ /* 0x042fe200078c08ff */
[----:B------:R1:W-:Y:S01]  /*19060*/  STL [R1+0x360], R168 ;  /* 0x000360a801007387 */ /* 0x0003e20000100800 */
[----:B0-----:R-:W-:Y:S02]  /*19070*/  @P1 IMAD.MOV.U32 R80, RZ, RZ, R164 ;  /* 0x000000ffff501224 */ /* 0x001fe400078e00a4 */
[----:B------:R-:W-:Y:S01]  /*19080*/  @P1 IMAD.MOV.U32 R81, RZ, RZ, R166 ;  /* 0x000000ffff511224 */ /* 0x000fe200078e00a6 */
[----:B------:R0:W-:Y:S01]  /*19090*/  STL [R1+0x384], R164 ;  /* 0x000384a401007387 */ /* 0x0001e20000100800 */
[----:B-1----:R-:W-:Y:S01]  /*190a0*/  LEA.HI.X.SX32 R168, R90, R70, 0x1, P6 ;  /* 0x000000465aa87211 */ /* 0x002fe200030f0eff */
[----:B------:R-:W-:Y:S02]  /*190b0*/  IMAD R83, R83, UR13, RZ ;  /* 0x0000000d53537c24 */ /* 0x000fe4000f8e02ff */
[----:B------:R1:W2:Y:S01]  /*190c0*/  @P1 LDG.E.U16 R138, desc[UR16][R80.64] ;  /* 0x00000010508a1981 */ /* 0x0002a2000c1e1500 */
[----:B------:R-:W-:-:S02]  /*190d0*/  PRMT R137, RZ, 0x7610, R137 ;  /* 0x00007610ff897816 */ /* 0x000fc40000000089 */
[C---:B------:R-:W-:Y:S02]  /*190e0*/  SEL R82, R75.reuse, R82, !P2 ;  /* 0x000000524b527207 */ /* 0x040fe40005000000 */
[C---:B0-----:R-:W-:Y:S01]  /*190f0*/  LEA R164, P6, R84.reuse, R71, 0x1 ;  /* 0x0000004754a47211 */ /* 0x041fe200078c08ff */
[----:B------:R0:W-:Y:S01]  /*19100*/  STL [R1+0x380], R166 ;  /* 0x000380a601007387 */ /* 0x0001e20000100800 */
[----:B-1----:R-:W-:Y:S02]  /*19110*/  @P1 IMAD.MOV.U32 R80, RZ, RZ, R162 ;  /* 0x000000ffff501224 */ /* 0x002fe400078e00a2 */
[----:B------:R-:W-:Y:S01]  /*19120*/  @P1 IMAD.MOV.U32 R81, RZ, RZ, R168 ;  /* 0x000000ffff511224 */ /* 0x000fe200078e00a8 */
[----:B------:R1:W-:Y:S01]  /*19130*/  STL [R1+0x3a4], R162 ;  /* 0x0003a4a201007387 */ /* 0x0003e20000100800 */
[----:B0-----:R-:W-:Y:S01]  /*19140*/  LEA.HI.X.SX32 R166, R84, R70, 0x1, P6 ;  /* 0x0000004654a67211 */ /* 0x001fe200030f0eff */
[----:B------:R-:W-:Y:S01]  /*19150*/  IMAD R82, R82, UR13, RZ ;  /* 0x0000000d52527c24 */ /* 0x000fe2000f8e02ff */
[----:B------:R-:W-:Y:S01]  /*19160*/  PRMT R136, RZ, 0x7610, R136 ;  /* 0x00007610ff887816 */ /* 0x000fe20000000088 */
[----:B------:R0:W2:Y:S01]  /*19170*/  @P1 LDG.E.U16 R137, desc[UR16][R80.64] ;  /* 0x0000001050891981 */ /* 0x0000a2000c1e1500 */
[----:B------:R-:W-:-:S02]  /*19180*/  SEL R86, R75, R86, !P2 ;  /* 0x000000564b567207 */ /* 0x000fc40005000000 */
[C---:B-1----:R-:W-:Y:S01]  /*19190*/  LEA R162, P6, R83.reuse, R71, 0x1 ;  /* 0x0000004753a27211 */ /* 0x042fe200078c08ff */
[----:B------:R-:W-:Y:S03]  /*191a0*/  STL [R1+0x3a0], R168 ;  /* 0x0003a0a801007387 */ /* 0x000fe60000100800 */
[----:B------:R-:W-:Y:S01]  /*191b0*/  LEA.HI.X.SX32 R83, R83, R70, 0x1, P6 ;  /* 0x0000004653537211 */ /* 0x000fe200030f0eff */
[----:B0-----:R-:W-:Y:S02]  /*191c0*/  @P1 IMAD.MOV.U32 R80, RZ, RZ, R164 ;  /* 0x000000ffff501224 */ /* 0x001fe400078e00a4 */
[----:B------:R-:W-:Y:S01]  /*191d0*/  @P1 IMAD.MOV.U32 R81, RZ, RZ, R166 ;  /* 0x000000ffff511224 */ /* 0x000fe200078e00a6 */
[----:B------:R0:W-:Y:S01]  /*191e0*/  STL [R1+0x3bc], R164 ;  /* 0x0003bca401007387 */ /* 0x0001e20000100800 */
[----:B------:R-:W-:Y:S01]  /*191f0*/  IMAD R86, R86, UR13, RZ ;  /* 0x0000000d56567c24 */ /* 0x000fe2000f8e02ff */
[----:B------:R-:W-:-:S02]  /*19200*/  PRMT R135, RZ, 0x7610, R135 ;  /* 0x00007610ff877816 */ /* 0x000fc40000000087 */
[----:B------:R1:W2:Y:S01]  /*19210*/  @P1 LDG.E.U16 R136, desc[UR16][R80.64] ;  /* 0x0000001050881981 */ /* 0x0002a2000c1e1500 */
[----:B------:R-:W-:Y:S02]  /*19220*/  SEL R85, R75, R85, !P2 ;  /* 0x000000554b557207 */ /* 0x000fe40005000000 */
[C---:B0-----:R-:W-:Y:S01]  /*19230*/  LEA R164, P6, R82.reuse, R71, 0x1 ;  /* 0x0000004752a47211 */ /* 0x041fe200078c08ff */
[----:B------:R0:W-:Y:S01]  /*19240*/  STL [R1+0x3b8], R166 ;  /* 0x0003b8a601007387 */ /* 0x0001e20000100800 */
[----:B-1----:R-:W-:Y:S02]  /*19250*/  @P1 IMAD.MOV.U32 R80, RZ, RZ, R162 ;  /* 0x000000ffff501224 */ /* 0x002fe400078e00a2 */
[----:B------:R-:W-:Y:S01]  /*19260*/  @P1 IMAD.MOV.U32 R81, RZ, RZ, R83 ;  /* 0x000000ffff511224 */ /* 0x000fe200078e0053 */
[----:B------:R1:W-:Y:S01]  /*19270*/  STL [R1+0x3c4], R162 ;  /* 0x0003c4a201007387 */ /* 0x0003e20000100800 */
[----:B------:R-:W-:Y:S01]  /*19280*/  IMAD R85, R85, UR13, RZ ;  /* 0x0000000d55557c24 */ /* 0x000fe2000f8e02ff */
[----:B0-----:R-:W-:-:S02]  /*19290*/  LEA.HI.X.SX32 R166, R82, R70, 0x1, P6 ;  /* 0x0000004652a67211 */ /* 0x001fc400030f0eff */
[----:B------:R-:W-:Y:S01]  /*192a0*/  STL [R1+0x3c0], R83 ;  /* 0x0003c05301007387 */ /* 0x000fe20000100800 */
[----:B------:R-:W-:Y:S02]  /*192b0*/  PRMT R134, RZ, 0x7610, R134 ;  /* 0x00007610ff867816 */ /* 0x000fe40000000086 */
[----:B------:R-:W-:Y:S01]  /*192c0*/  SEL R89, R75, R89, !P2 ;  /* 0x000000594b597207 */ /* 0x000fe20005000000 */
[----:B------:R0:W2:Y:S01]  /*192d0*/  @P1 LDG.E.U16 R135, desc[UR16][R80.64] ;  /* 0x0000001050871981 */ /* 0x0000a2000c1e1500 */
[----:B-1----:R-:W-:-:S03]  /*192e0*/  LEA R162, P6, R86, R71, 0x1 ;  /* 0x0000004756a27211 */ /* 0x002fc600078c08ff */
[----:B------:R1:W-:Y:S01]  /*192f0*/  STL [R1+0x3dc], R164 ;  /* 0x0003dca401007387 */ /* 0x0003e20000100800 */
[----:B------:R-:W-:Y:S02]  /*19300*/  IMAD R89, R89, UR13, RZ ;  /* 0x0000000d59597c24 */ /* 0x000fe4000f8e02ff */
[----:B0-----:R-:W-:Y:S02]  /*19310*/  @P1 IMAD.MOV.U32 R80, RZ, RZ, R164 ;  /* 0x000000ffff501224 */ /* 0x001fe400078e00a4 */
[----:B------:R-:W-:Y:S01]  /*19320*/  @P1 IMAD.MOV.U32 R81, RZ, RZ, R166 ;  /* 0x000000ffff511224 */ /* 0x000fe200078e00a6 */
[----:B-1----:R-:W-:Y:S02]  /*19330*/  LEA.HI.X.SX32 R164, R86, R70, 0x1, P6 ;  /* 0x0000004656a47211 */ /* 0x002fe400030f0eff */
[----:B------:R-:W-:Y:S02]  /*19340*/  LEA R82, P6, R85, R71, 0x1 ;  /* 0x0000004755527211 */ /* 0x000fe400078c08ff */
[----:B------:R0:W2:Y:S01]  /*19350*/  @P1 LDG.E.U16 R134, desc[UR16][R80.64] ;  /* 0x0000001050861981 */ /* 0x0000a2000c1e1500 */
[----:B------:R-:W-:-:S02]  /*19360*/  PRMT R133, RZ, 0x7610, R133 ;  /* 0x00007610ff857816 */ /* 0x000fc40000000085 */
[----:B------:R-:W-:Y:S01]  /*19370*/  SEL R88, R75, R88, !P2 ;  /* 0x000000584b587207 */ /* 0x000fe20005000000 */
[----:B------:R-:W-:Y:S01]  /*19380*/  STL [R1+0x3d8], R166 ;  /* 0x0003d8a601007387 */ /* 0x000fe20000100800 */
[----:B------:R-:W-:-:S03]  /*19390*/  LEA.HI.X.SX32 R83, R85, R70, 0x1, P6 ;  /* 0x0000004655537211 */ /* 0x000fc600030f0eff */
[----:B------:R1:W-:Y:S01]  /*193a0*/  STL [R1+0x3e4], R162 ;  /* 0x0003e4a201007387 */ /* 0x0003e20000100800 */
[----:B0-----:R-:W-:Y:S02]  /*193b0*/  @P1 IMAD.MOV.U32 R80, RZ, RZ, R162 ;  /* 0x000000ffff501224 */ /* 0x001fe400078e00a2 */
[----:B------:R-:W-:Y:S01]  /*193c0*/  @P1 IMAD.MOV.U32 R81, RZ, RZ, R164 ;  /* 0x000000ffff511224 */ /* 0x000fe200078e00a4 */
[----:B------:R-:W-:Y:S01]  /*193d0*/  PRMT R132, RZ, 0x7610, R132 ;  /* 0x00007610ff847816 */ /* 0x000fe20000000084 */
[----:B------:R-:W-:Y:S01]  /*193e0*/  IMAD R88, R88, UR13, RZ ;  /* 0x0000000d58587c24 */ /* 0x000fe2000f8e02ff */
[----:B------:R-:W-:Y:S01]  /*193f0*/  SEL R92, R75, R92, !P2 ;  /* 0x0000005c4b5c7207 */ /* 0x000fe20005000000 */
[----:B------:R0:W-:Y:S01]  /*19400*/  STL [R1+0x3e0], R164 ;  /* 0x0003e0a401007387 */ /* 0x0001e20000100800 */
[----:B-1----:R-:W-:-:S03]  /*19410*/  LEA R162, P6, R89, R71, 0x1 ;  /* 0x0000004759a27211 */ /* 0x002fc600078c08ff */
[----:B------:R1:W2:Y:S01]  /*19420*/  @P1 LDG.E.U16 R133, desc[UR16][R80.64] ;  /* 0x0000001050851981 */ /* 0x0002a2000c1e1500 */
[----:B------:R-:W-:-:S03]  /*19430*/  IMAD R92, R92, UR13, RZ ;  /* 0x0000000d5c5c7c24 */ /* 0x000fc6000f8e02ff */
[----:B------:R3:W-:Y:S01]  /*19440*/  STL [R1+0x3fc], R82 ;  /* 0x0003fc5201007387 */ /* 0x0007e20000100800 */
[----:B0-----:R-:W-:Y:S01]  /*19450*/  LEA.HI.X.SX32 R164, R89, R70, 0x1, P6 ;  /* 0x0000004659a47211 */ /* 0x001fe200030f0eff */
[----:B-1----:R-:W-:Y:S02]  /*19460*/  @P1 IMAD.MOV.U32 R80, RZ, RZ, R82 ;  /* 0x000000ffff501224 */ /* 0x002fe400078e0052 */
[----:B------:R-:W-:Y:S01]  /*19470*/  @P1 IMAD.MOV.U32 R81, RZ, RZ, R83 ;  /* 0x000000ffff511224 */ /* 0x000fe200078e0053 */
[----:B---3--:R-:W-:Y:S01]  /*19480*/  LEA R82, P6, R88, R71, 0x1 ;  /* 0x0000004758527211 */ /* 0x008fe200078c08ff */
[----:B------:R0:W-:Y:S01]  /*19490*/  STL [R1+0x3f8], R83 ;  /* 0x0003f85301007387 */ /* 0x0001e20000100800 */
[----:B------:R-:W-:Y:S02]  /*194a0*/  PRMT R131, RZ, 0x7610, R131 ;  /* 0x00007610ff837816 */ /* 0x000fe40000000083 */
[----:B------:R-:W-:Y:S01]  /*194b0*/  SEL R91, R75, R91, !P2 ;  /* 0x0000005b4b5b7207 */ /* 0x000fe20005000000 */
[----:B------:R1:W3:Y:S01]  /*194c0*/  @P1 LDG.E.U16 R132, desc[UR16][R80.64] ;  /* 0x0000001050841981 */ /* 0x0002e2000c1e1500 */
[----:B------:R-:W-:-:S03]  /*194d0*/  PRMT R130, RZ, 0x7610, R130 ;  /* 0x00007610ff827816 */ /* 0x000fc60000000082 */
[----:B------:R1:W-:Y:S01]  /*194e0*/  STL [R1+0x404], R162 ;  /* 0x000404a201007387 */ /* 0x0003e20000100800 */
[----:B0-----:R-:W-:Y:S01]  /*194f0*/  LEA.HI.X.SX32 R83, R88, R70, 0x1, P6 ;  /* 0x0000004658537211 */ /* 0x001fe200030f0eff */
[----:B-1----:R-:W-:Y:S02]  /*19500*/  @P1 IMAD.MOV.U32 R80, RZ, RZ, R162 ;  /* 0x000000ffff501224 */ /* 0x002fe400078e00a2 */
[----:B------:R-:W-:Y:S01]  /*19510*/  @P1 IMAD.MOV.U32 R81, RZ, RZ, R164 ;  /* 0x000000ffff511224 */ /* 0x000fe200078e00a4 */
[----:B------:R-:W-:Y:S01]  /*19520*/  LEA R162, P6, R92, R71, 0x1 ;  /* 0x000000475ca27211 */ /* 0x000fe200078c08ff */
[----:B------:R-:W-:Y:S01]  /*19530*/  IMAD R91, R91, UR13, RZ ;  /* 0x0000000d5b5b7c24 */ /* 0x000fe2000f8e02ff */
[----:B------:R-:W-:Y:S02]  /*19540*/  SEL R95, R75, R95, !P2 ;  /* 0x0000005f4b5f7207 */ /* 0x000fe40005000000 */
[----:B------:R0:W2:Y:S04]  /*19550*/  @P1 LDG.E.U16 R131, desc[UR16][R80.64] ;  /* 0x0000001050831981 */ /* 0x0000a8000c1e1500 */
[----:B------:R1:W-:Y:S01]  /*19560*/  STL [R1+0x400], R164 ;  /* 0x000400a401007387 */ /* 0x0003e20000100800 */
[----:B------:R-:W-:-:S03]  /*19570*/  IMAD R95, R95, UR13, RZ ;  /* 0x0000000d5f5f7c24 */ /* 0x000fc6000f8e02ff */
[----:B------:R1:W-:Y:S01]  /*19580*/  STL [R1+0x41c], R82 ;  /* 0x00041c5201007387 */ /* 0x0003e20000100800 */
[----:B0-----:R-:W-:Y:S02]  /*19590*/  @P1 IMAD.MOV.U32 R80, RZ, RZ, R82 ;  /* 0x000000ffff501224 */ /* 0x001fe400078e0052 */
[----:B------:R-:W-:Y:S01]  /*195a0*/  @P1 IMAD.MOV.U32 R81, RZ, RZ, R83 ;  /* 0x000000ffff511224 */ /* 0x000fe200078e0053 */
[----:B-1----:R-:W-:Y:S01]  /*195b0*/  LEA.HI.X.SX32 R164, R92, R70, 0x1, P6 ;  /* 0x000000465ca47211 */ /* 0x002fe200030f0eff */
[----:B------:R0:W-:Y:S01]  /*195c0*/  STL [R1+0x418], R83 ;  /* 0x0004185301007387 */ /* 0x0001e20000100800 */
[----:B------:R-:W-:Y:S02]  /*195d0*/  PRMT R129, RZ, 0x7610, R129 ;  /* 0x00007610ff817816 */ /* 0x000fe40000000081 */
[----:B------:R-:W-:Y:S01]  /*195e0*/  LEA R82, P6, R91, R71, 0x1 ;  /* 0x000000475b527211 */ /* 0x000fe200078c08ff */
[----:B------:R1:W2:Y:S01]  /*195f0*/  @P1 LDG.E.U16 R130, desc[UR16][R80.64] ;  /* 0x0000001050821981 */ /* 0x0002a2000c1e1500 */
[----:B------:R-:W-:-:S03]  /*19600*/  SEL R94, R75, R94, !P2 ;  /* 0x0000005e4b5e7207 */ /* 0x000fc60005000000 */
[----:B------:R1:W-:Y:S01]  /*19610*/  STL [R1+0x424], R162 ;  /* 0x000424a201007387 */ /* 0x0003e20000100800 */
[----:B0-----:R-:W-:Y:S01]  /*19620*/  LEA.HI.X.SX32 R83, R91, R70, 0x1, P6 ;  /* 0x000000465b537211 */ /* 0x001fe200030f0eff */
[----:B-1----:R-:W-:Y:S02]  /*19630*/  @P1 IMAD.MOV.U32 R80, RZ, RZ, R162 ;  /* 0x000000ffff501224 */ /* 0x002fe400078e00a2 */
[----:B------:R-:W-:Y:S01]  /*19640*/  @P1 IMAD.MOV.U32 R81, RZ, RZ, R164 ;  /* 0x000000ffff511224 */ /* 0x000fe200078e00a4 */
[----:B------:R-:W-:Y:S01]  /*19650*/  LEA R162, P6, R95, R71, 0x1 ;  /* 0x000000475fa27211 */ /* 0x000fe200078c08ff */
[----:B------:R-:W-:Y:S01]  /*19660*/  IMAD R94, R94, UR13, RZ ;  /* 0x0000000d5e5e7c24 */ /* 0x000fe2000f8e02ff */
[----:B------:R-:W-:Y:S02]  /*19670*/  PRMT R128, RZ, 0x7610, R128 ;  /* 0x00007610ff807816 */ /* 0x000fe40000000080 */
[----:B------:R0:W2:Y:S01]  /*19680*/  @P1 LDG.E.U16 R129, desc[UR16][R80.64] ;  /* 0x0000001050811981 */ /* 0x0000a2000c1e1500 */
[----:B------:R-:W-:-:S03]  /*19690*/  SEL R98, R75, R98, !P2 ;  /* 0x000000624b627207 */ /* 0x000fc60005000000 */
[----:B------:R1:W-:Y:S01]  /*196a0*/  STL [R1+0x420], R164 ;  /* 0x000420a401007387 */ /* 0x0003e20000100800 */
[----:B------:R-:W-:Y:S01]  /*196b0*/  PRMT R127, RZ, 0x7610, R127 ;  /* 0x00007610ff7f7816 */ /* 0x000fe2000000007f */
[----:B------:R-:W-:Y:S02]  /*196c0*/  IMAD R98, R98, UR13, RZ ;  /* 0x0000000d62627c24 */ /* 0x000fe4000f8e02ff */
[----:B------:R1:W-:Y:S01]  /*196d0*/  STL [R1+0x43c], R82 ;  /* 0x00043c5201007387 */ /* 0x0003e20000100800 */
[----:B0-----:R-:W-:Y:S02]  /*196e0*/  @P1 IMAD.MOV.U32 R80, RZ, RZ, R82 ;  /* 0x000000ffff501224 */ /* 0x001fe400078e0052 */
[----:B------:R-:W-:Y:S01]  /*196f0*/  @P1 IMAD.MOV.U32 R81, RZ, RZ, R83 ;  /* 0x000000ffff511224 */ /* 0x000fe200078e0053 */
[----:B-1----:R-:W-:Y:S01]  /*19700*/  LEA.HI.X.SX32 R164, R95, R70, 0x1, P6 ;  /* 0x000000465fa47211 */ /* 0x002fe200030f0eff */
[----:B------:R0:W-:Y:S01]  /*19710*/  STL [R1+0x438], R83 ;  /* 0x0004385301007387 */ /* 0x0001e20000100800 */
[----:B------:R-:W-:-:S02]  /*19720*/  SEL R97, R75, R97, !P2 ;  /* 0x000000614b617207 */ /* 0x000fc40005000000 */
[CC--:B------:R-:W-:Y:S01]  /*19730*/  LEA R82, P6, R94.reuse, R71.reuse, 0x1 ;  /* 0x000000475e527211 */ /* 0x0c0fe200078c08ff */
[----:B------:R1:W2:Y:S01]  /*19740*/  @P1 LDG.E.U16 R128, desc[UR16][R80.64] ;  /* 0x0000001050801981 */ /* 0x0002a2000c1e1500 */
[----:B------:R-:W-:Y:S01]  /*19750*/  PRMT R126, RZ, 0x7610, R126 ;  /* 0x00007610ff7e7816 */ /* 0x000fe2000000007e */
[----:B------:R-:W-:Y:S02]  /*19760*/  IMAD R97, R97, UR13, RZ ;  /* 0x0000000d61617c24 */ /* 0x000fe4000f8e02ff */
[----:B------:R4:W-:Y:S01]  /*19770*/  STL [R1+0x444], R162 ;  /* 0x000444a201007387 */ /* 0x0009e20000100800 */
[----:B0-----:R-:W-:Y:S01]  /*19780*/  LEA.HI.X.SX32 R83, R94, R70, 0x1, P6 ;  /* 0x000000465e537211 */ /* 0x001fe200030f0eff */
[----:B-1----:R-:W-:Y:S02]  /*19790*/  @P1 IMAD.MOV.U32 R80, RZ, RZ, R162 ;  /* 0x000000ffff501224 */ /* 0x002fe400078e00a2 */
[----:B------:R-:W-:Y:S01]  /*197a0*/  @P1 IMAD.MOV.U32 R81, RZ, RZ, R164 ;  /* 0x000000ffff511224 */ /* 0x000fe200078e00a4 */
[----:B----4-:R-:W-:Y:S01]  /*197b0*/  LEA R162, P6, R98, R71, 0x1 ;  /* 0x0000004762a27211 */ /* 0x010fe200078c08ff */
[----:B------:R0:W-:Y:S01]  /*197c0*/  STL [R1+0x440], R164 ;  /* 0x000440a401007387 */ /* 0x0001e20000100800 */
[----:B------:R-:W-:-:S03]  /*197d0*/  SEL R101, R75, R101, !P2 ;  /* 0x000000654b657207 */ /* 0x000fc60005000000 */
[----:B------:R1:W4:Y:S01]  /*197e0*/  @P1 LDG.E.U16 R127, desc[UR16][R80.64] ;  /* 0x00000010507f1981 */ /* 0x000322000c1e1500 */
[----:B------:R-:W-:Y:S01]  /*197f0*/  PRMT R125, RZ, 0x7610, R125 ;  /* 0x00007610ff7d7816 */ /* 0x000fe2000000007d */
[----:B------:R-:W-:Y:S02]  /*19800*/  IMAD R101, R101, UR13, RZ ;  /* 0x0000000d65657c24 */ /* 0x000fe4000f8e02ff */
        /* <DEDUP_REMOVED lines=28> */
[----:B------:R-:W-:-:S03]  /*199d0*/  PRMT R140, RZ, 0x7610, R140 ;  /* 0x00007610ff8c7816 */ /* 0x000fc6000000008c */
[----:B------:R-:W-:Y:S01]  /*199e0*/  STL [R1+0x484], R162 ;  /* 0x000484a201007387 */ /* 0x000fe20000100800 */
[----:B0-----:R-:W-:-:S03]  /*199f0*/  LEA.HI.X.SX32 R83, R100, R70, 0x1, P6 ;  /* 0x0000004664537211 */ /* 0x001fc600030f0eff */
[----:B------:R0:W-:Y:S01]  /*19a00*/  STL [R1+0x480], R164 ;  /* 0x000480a401007387 */ /* 0x0001e20000100800 */
[----:B-1----:R-:W-:Y:S02]  /*19a10*/  @P1 IMAD.MOV.U32 R80, RZ, RZ, R162 ;  /* 0x000000ffff501224 */ /* 0x002fe400078e00a2 */
[----:B------:R-:W-:Y:S01]  /*19a20*/  @P1 IMAD.MOV.U32 R81, RZ, RZ, R164 ;  /* 0x000000ffff511224 */ /* 0x000fe200078e00a4 */
[----:B------:R-:W-:Y:S01]  /*19a30*/  PRMT R122, RZ, 0x7610, R122 ;  /* 0x00007610ff7a7816 */ /* 0x000fe2000000007a */
[----:B------:R-:W-:Y:S01]  /*19a40*/  IMAD R103, R103, UR13, RZ ;  /* 0x0000000d67677c24 */ /* 0x000fe2000f8e02ff */
[----:B------:R-:W-:Y:S01]  /*19a50*/  SEL R108, R75, R108, !P2 ;  /* 0x0000006c4b6c7207 */ /* 0x000fe20005000000 */
[----:B------:R-:W2:Y:S01]  /*19a60*/  @P1 LDG.E.U16 R140, desc[UR16][R120.64] ;  /* 0x00000010788c1981 */ /* 0x000ea2000c1e1500 */
[----:B0-----:R-:W-:-:S03]  /*19a70*/  LEA R164, P6, R104, R71, 0x1 ;  /* 0x0000004768a47211 */ /* 0x001fc600078c08ff */
[----:B------:R0:W2:Y:S01]  /*19a80*/  @P1 LDG.E.U16 R123, desc[UR16][R80.64] ;  /* 0x00000010507b1981 */ /* 0x0000a2000c1e1500 */
[----:B------:R-:W-:-:S03]  /*19a90*/  LEA.HI.X.SX32 R166, R104, R70, 0x1, P6 ;  /* 0x0000004668a67211 */ /* 0x000fc600030f0eff */
[----:B------:R1:W-:Y:S01]  /*19aa0*/  STL [R1+0x49c], R82 ;  /* 0x00049c5201007387 */ /* 0x0003e20000100800 */
[----:B------:R-:W-:Y:S02]  /*19ab0*/  IMAD R108, R108, UR13, RZ ;  /* 0x0000000d6c6c7c24 */ /* 0x000fe4000f8e02ff */
[----:B0-----:R-:W-:Y:S02]  /*19ac0*/  @P1 IMAD.MOV.U32 R80, RZ, RZ, R82 ;  /* 0x000000ffff501224 */ /* 0x001fe400078e0052 */
[----:B------:R-:W-:Y:S01]  /*19ad0*/  @P1 IMAD.MOV.U32 R81, RZ, RZ, R83 ;  /* 0x000000ffff511224 */ /* 0x000fe200078e0053 */
[----:B-1----:R-:W-:Y:S01]  /*19ae0*/  LEA R82, P6, R103, R71, 0x1 ;  /* 0x0000004767527211 */ /* 0x002fe200078c08ff */
[----:B------:R0:W-:Y:S01]  /*19af0*/  STL [R1+0x498], R83 ;  /* 0x0004985301007387 */ /* 0x0001e20000100800 */
[----:B------:R-:W-:-:S03]  /*19b00*/  PRMT R121, RZ, 0x7610, R121 ;  /* 0x00007610ff797816 */ /* 0x000fc60000000079 */
[----:B------:R1:W2:Y:S01]  /*19b10*/  @P1 LDG.E.U16 R122, desc[UR16][R80.64] ;  /* 0x00000010507a1981 */ /* 0x0002a2000c1e1500 */
[----:B------:R-:W-:-:S03]  /*19b20*/  SEL R111, R75, R111, !P2 ;  /* 0x0000006f4b6f7207 */ /* 0x000fc60005000000 */
        /* <DEDUP_REMOVED lines=8> */
[----:B------:R-:W-:Y:S01]  /*19bb0*/  SEL R110, R75, R110, !P2 ;  /* 0x0000006e4b6e7207 */ /* 0x000fe20005000000 */
[----:B------:R-:W-:Y:S02]  /*19bc0*/  IMAD.MOV.U32 R162, RZ, RZ, R160 ;  /* 0x000000ffffa27224 */ /* 0x000fe400078e00a0 */
[----:B------:R1:W-:Y:S01]  /*19bd0*/  STL [R1+0x4bc], R82 ;  /* 0x0004bc5201007387 */ /* 0x0003e20000100800 */
[----:B0-----:R-:W-:Y:S01]  /*19be0*/  LEA.HI.X.SX32 R166, R108, R70, 0x1, P6 ;  /* 0x000000466ca67211 */ /* 0x001fe200030f0eff */
[----:B-1----:R-:W-:Y:S02]  /*19bf0*/  @P1 IMAD.MOV.U32 R80, RZ, RZ, R82 ;  /* 0x000000ffff501224 */ /* 0x002fe400078e0052 */
[----:B------:R-:W-:Y:S02]  /*19c00*/  @P1 IMAD.MOV.U32 R81, RZ, RZ, R83 ;  /* 0x000000ffff511224 */ /* 0x000fe400078e0053 */
[----:B------:R-:W-:Y:S01]  /*19c10*/  IMAD R82, R111, UR13, RZ ;  /* 0x0000000d6f527c24 */ /* 0x000fe2000f8e02ff */
[----:B------:R-:W-:Y:S01]  /*19c20*/  PRMT R111, RZ, 0x7610, R111 ;  /* 0x00007610ff6f7816 */ /* 0x000fe2000000006f */
[----:B------:R-:W-:Y:S01]  /*19c30*/  IMAD.MOV.U32 R160, RZ, RZ, R158 ;  /* 0x000000ffffa07224 */ /* 0x000fe200078e009e */
[----:B------:R0:W2:Y:S01]  /*19c40*/  @P1 LDG.E.U16 R120, desc[UR16][R80.64] ;  /* 0x0000001050781981 */ /* 0x0000a2000c1e1500 */
[----:B------:R-:W-:-:S02]  /*19c50*/  IMAD.MOV.U32 R158, RZ, RZ, R154 ;  /* 0x000000ffff9e7224 */ /* 0x000fc400078e009a */
[----:B------:R-:W-:Y:S01]  /*19c60*/  IMAD.MOV.U32 R154, RZ, RZ, R207 ;  /* 0x000000ffff9a7224 */ /* 0x000fe200078e00cf */
[----:B------:R1:W-:Y:S01]  /*19c70*/  STL [R1+0x4b8], R83 ;  /* 0x0004b85301007387 */ /* 0x0003e20000100800 */
[----:B------:R-:W-:Y:S02]  /*19c80*/  LEA R207, P6, R82, R71, 0x1 ;  /* 0x0000004752cf7211 */ /* 0x000fe400078c08ff */
[----:B------:R-:W-:Y:S01]  /*19c90*/  SEL R107, R75, R107, !P2 ;  /* 0x0000006b4b6b7207 */ /* 0x000fe20005000000 */
[----:B0-----:R-:W-:Y:S02]  /*19ca0*/  @P1 IMAD.MOV.U32 R80, RZ, RZ, R164 ;  /* 0x000000ffff501224 */ /* 0x001fe400078e00a4 */
[----:B------:R-:W-:Y:S02]  /*19cb0*/  @P1 IMAD.MOV.U32 R81, RZ, RZ, R166 ;  /* 0x000000ffff511224 */ /* 0x000fe400078e00a6 */
[----:B-1----:R-:W-:Y:S01]  /*19cc0*/  IMAD R83, R110, UR13, RZ ;  /* 0x0000000d6e537c24 */ /* 0x002fe2000f8e02ff */
[----:B------:R0:W-:Y:S01]  /*19cd0*/  STL [R1+0x4c4], R164 ;  /* 0x0004c4a401007387 */ /* 0x0001e20000100800 */
[----:B------:R-:W-:-:S03]  /*19ce0*/  IMAD R107, R107, UR13, RZ ;  /* 0x0000000d6b6b7c24 */ /* 0x000fc6000f8e02ff */
[----:B------:R1:W2:Y:S01]  /*19cf0*/  @P1 LDG.E.U16 R111, desc[UR16][R80.64] ;  /* 0x00000010506f1981 */ /* 0x0002a2000c1e1500 */
[----:B------:R-:W-:Y:S01]  /*19d00*/  PRMT R110, RZ, 0x7610, R110 ;  /* 0x00007610ff6e7816 */ /* 0x000fe2000000006e */
[----:B0-----:R-:W-:Y:S02]  /*19d10*/  IMAD.MOV.U32 R164, RZ, RZ, R162 ;  /* 0x000000ffffa47224 */ /* 0x001fe400078e00a2 */
[----:B------:R-:W-:Y:S01]  /*19d20*/  IMAD.MOV.U32 R162, RZ, RZ, R199 ;  /* 0x000000ffffa27224 */ /* 0x000fe200078e00c7 */
[----:B-1----:R-:W-:Y:S02]  /*19d30*/  LEA.HI.X.SX32 R81, R82, R70, 0x1, P6 ;  /* 0x0000004652517211 */ /* 0x002fe400030f0eff */
[----:B------:R-:W-:Y:S01]  /*19d40*/  LEA R199, P6, R83, R71, 0x1 ;  /* 0x0000004753c77211 */ /* 0x000fe200078c08ff */
[----:B------:R0:W-:Y:S01]  /*19d50*/  STL [R1+0x4c0], R166 ;  /* 0x0004c0a601007387 */ /* 0x0001e20000100800 */
[----:B------:R-:W-:Y:S01]  /*19d60*/  IMAD.MOV.U32 R168, RZ, RZ, R192 ;  /* 0x000000ffffa87224 */ /* 0x000fe200078e00c0 */
[----:B------:R-:W-:Y:S01]  /*19d70*/  SEL R106, R75, R106, !P2 ;  /* 0x0000006a4b6a7207 */ /* 0x000fe20005000000 */
[----:B------:R-:W-:Y:S01]  /*19d80*/  @P1 IMAD.MOV.U32 R80, RZ, RZ, R207 ;  /* 0x000000ffff501224 */ /* 0x000fe200078e00cf */
[----:B------:R-:W-:Y:S01]  /*19d90*/  LEA.HI.X.SX32 R192, R83, R70, 0x1, P6 ;  /* 0x0000004653c07211 */ /* 0x000fe200030f0eff */
[----:B------:R1:W-:Y:S01]  /*19da0*/  STL [R1+0x4dc], R207 ;  /* 0x0004dccf01007387 */ /* 0x0003e20000100800 */
[----:B------:R-:W-:Y:S01]  /*19db0*/  PRMT R108, RZ, 0x7610, R108 ;  /* 0x00007610ff6c7816 */ /* 0x000fe2000000006c */
[----:B0-----:R-:W-:-:S02]  /*19dc0*/  IMAD.MOV.U32 R166, RZ, RZ, R160 ;  /* 0x000000ffffa67224 */ /* 0x001fc400078e00a0 */
[----:B------:R0:W2:Y:S01]  /*19dd0*/  @P1 LDG.E.U16 R110, desc[UR16][R80.64] ;  /* 0x00000010506e1981 */ /* 0x0000a2000c1e1500 */
[----:B------:R-:W-:Y:S01]  /*19de0*/  IMAD.MOV.U32 R160, RZ, RZ, R200 ;  /* 0x000000ffffa07224 */ /* 0x000fe200078e00c8 */
[----:B------:R-:W-:Y:S01]  /*19df0*/  LEA R200, P6, R107, R71, 0x1 ;  /* 0x000000476bc87211 */ /* 0x000fe200078c08ff */
[----:B------:R-:W-:Y:S01]  /*19e00*/  IMAD R82, R106, UR13, RZ ;  /* 0x0000000d6a527c24 */ /* 0x000fe2000f8e02ff */
[----:B------:R0:W-:Y:S01]  /*19e10*/  STL [R1+0x4d8], R81 ;  /* 0x0004d85101007387 */ /* 0x0001e20000100800 */
[----:B------:R-:W-:Y:S02]  /*19e20*/  SEL R109, R75, R109, !P2 ;  /* 0x0000006d4b6d7207 */ /* 0x000fe40005000000 */
[----:B-1----:R-:W-:Y:S01]  /*19e30*/  LEA.HI.X.SX32 R207, R107, R70, 0x1, P6 ;  /* 0x000000466bcf7211 */ /* 0x002fe200030f0eff */
[----:B------:R-:W-:Y:S01]  /*19e40*/  STL [R1+0x4e4], R199 ;  /* 0x0004e4c701007387 */ /* 0x000fe20000100800 */
[----:B0-----:R-:W-:Y:S02]  /*19e50*/  @P1 IMAD.MOV.U32 R80, RZ, RZ, R199 ;  /* 0x000000ffff501224 */ /* 0x001fe400078e00c7 */
[----:B------:R-:W-:Y:S01]  /*19e60*/  IMAD.MOV.U32 R81, RZ, RZ, R192 ;  /* 0x000000ffff517224 */ /* 0x000fe200078e00c0 */
[----:B------:R0:W-:Y:S01]  /*19e70*/  STL [R1+0x4e0], R192 ;  /* 0x0004e0c001007387 */ /* 0x0001e20000100800 */
[----:B------:R-:W-:Y:S01]  /*19e80*/  IMAD R109, R109, UR13, RZ ;  /* 0x0000000d6d6d7c24 */ /* 0x000fe2000f8e02ff */
[----:B------:R-:W-:-:S02]  /*19e90*/  PRMT R106, RZ, 0x7610, R106 ;  /* 0x00007610ff6a7816 */ /* 0x000fc4000000006a */
[----:B------:R1:W2:Y:S01]  /*19ea0*/  @P1 LDG.E.U16 R108, desc[UR16][R80.64] ;  /* 0x00000010506c1981 */ /* 0x0002a2000c1e1500 */
[CC--:B0-----:R-:W-:Y:S01]  /*19eb0*/  LEA R192, P6, R82.reuse, R71.reuse, 0x1 ;  /* 0x0000004752c07211 */ /* 0x0c1fe200078c08ff */
[----:B-1----:R-:W-:Y:S02]  /*19ec0*/  @P1 IMAD.MOV.U32 R80, RZ, RZ, R200 ;  /* 0x000000ffff501224 */ /* 0x002fe400078e00c8 */
[----:B------:R-:W-:Y:S01]  /*19ed0*/  @P1 IMAD.MOV.U32 R81, RZ, RZ, R207 ;  /* 0x000000ffff511224 */ /* 0x000fe200078e00cf */
[----:B------:R-:W-:Y:S01]  /*19ee0*/  LEA.HI.X.SX32 R199, R82, R70, 0x1, P6 ;  /* 0x0000004652c77211 */ /* 0x000fe200030f0eff */
[----:B------:R-:W-:Y:S01]  /*19ef0*/  IMAD.MOV.U32 R82, RZ, RZ, R164 ;  /* 0x000000ffff527224 */ /* 0x000fe200078e00a4 */
[----:B------:R-:W-:Y:S02]  /*19f00*/  LEA R164, P6, R109, R71, 0x1 ;  /* 0x000000476da47211 */ /* 0x000fe400078c08ff */
[----:B------:R0:W2:Y:S01]  /*19f10*/  @P1 LDG.E.U16 R106, desc[UR16][R80.64] ;  /* 0x00000010506a1981 */ /* 0x0000a2000c1e1500 */
[----:B------:R-:W-:-:S02]  /*19f20*/  PRMT R107, RZ, 0x7610, R107 ;  /* 0x00007610ff6b7816 */ /* 0x000fc4000000006b */
[----:B------:R-:W-:Y:S01]  /*19f30*/  SEL R117, R75, R117, !P2 ;  /* 0x000000754b757207 */ /* 0x000fe20005000000 */
[----:B0-----:R-:W-:Y:S01]  /*19f40*/  IMAD.MOV.U32 R81, RZ, RZ, R191 ;  /* 0x000000ffff517224 */ /* 0x001fe200078e00bf */
[----:B------:R-:W-:Y:S02]  /*19f50*/  LEA.HI.X.SX32 R191, R109, R70, 0x1, P6 ;  /* 0x000000466dbf7211 */ /* 0x000fe400030f0eff */
[----:B------:R-:W-:Y:S01]  /*19f60*/  ISETP.GT.U32.AND P6, PT, R72, R77, PT ;  /* 0x0000004d4800720c */ /* 0x000fe20003fc4070 */
[----:B------:R-:W-:Y:S02]  /*19f70*/  IMAD.MOV.U32 R109, RZ, RZ, R81 ;  /* 0x000000ffff6d7224 */ /* 0x000fe400078e0051 */
[----:B------:R-:W-:Y:S02]  /*19f80*/  @P1 IMAD.MOV.U32 R80, RZ, RZ, R192 ;  /* 0x000000ffff501224 */ /* 0x000fe400078e00c0 */
[----:B------:R-:W-:Y:S01]  /*19f90*/  @P1 IMAD.MOV.U32 R81, RZ, RZ, R199 ;  /* 0x000000ffff511224 */ /* 0x000fe200078e00c7 */
[----:B------:R-:W-:Y:S01]  /*19fa0*/  PRMT R105, RZ, 0x7610, R105 ;  /* 0x00007610ff697816 */ /* 0x000fe20000000069 */
[----:B------:R-:W-:Y:S01]  /*19fb0*/  IMAD R117, R117, UR13, RZ ;  /* 0x0000000d75757c24 */ /* 0x000fe2000f8e02ff */
[----:B------:R-:W-:Y:S01]  /*19fc0*/  STL [R1+0x4fc], R200 ;  /* 0x0004fcc801007387 */ /* 0x000fe20000100800 */
[----:B------:R-:W-:Y:S01]  /*19fd0*/  SEL R115, R75, R115, !P2 ;  /* 0x000000734b737207 */ /* 0x000fe20005000000 */
[----:B------:R-:W0:Y:S02]  /*19fe0*/  LDCU UR13, c[0x0][0x3b0] ;  /* 0x00007600ff0d77ac */ /* 0x000e240008000800 */
[----:B------:R1:W2:Y:S01]  /*19ff0*/  @P1 LDG.E.U16 R107, desc[UR16][R80.64] ;  /* 0x00000010506b1981 */ /* 0x0002a2000c1e1500 */
[----:B------:R-:W-:-:S03]  /*1a000*/  @!P6 IMAD.IADD R77, R77, 0x1, -R72 ;  /* 0x000000014d4de824 */ /* 0x000fc600078e0a48 */
[----:B------:R0:W-:Y:S01]  /*1a010*/  STL [R1+0x4f8], R207 ;  /* 0x0004f8cf01007387 */ /* 0x0001e20000100800 */
[----:B-1----:R-:W-:Y:S02]  /*1a020*/  @P1 IMAD.MOV.U32 R80, RZ, RZ, R164 ;  /* 0x000000ffff501224 */ /* 0x002fe400078e00a4 */
[----:B------:R-:W-:Y:S01]  /*1a030*/  @P1 IMAD.MOV.U32 R81, RZ, RZ, R191 ;  /* 0x000000ffff511224 */ /* 0x000fe200078e00bf */
[----:B------:R-:W-:Y:S04]  /*1a040*/  STL [R1+0x504], R192 ;  /* 0x000504c001007387 */ /* 0x000fe80000100800 */
[----:B0-----:R-:W5:Y:S04]  /*1a050*/  LDL.LU R207, [R1+0x974] ;  /* 0x0009740001cf7983 */ /* 0x001f680000300800 */
[----:B------:R0:W2:Y:S04]  /*1a060*/  @P1 LDG.E.U16 R105, desc[UR16][R80.64] ;  /* 0x0000001050691981 */ /* 0x0000a8000c1e1500 */
[----:B------:R-:W5:Y:S04]  /*1a070*/  LDL.LU R200, [R1+0x970] ;  /* 0x0009700001c87983 */ /* 0x000f680000300800 */
[----:B------:R1:W-:Y:S01]  /*1a080*/  STL [R1+0x500], R199 ;  /* 0x000500c701007387 */ /* 0x0003e20000100800 */
[----:B0-----:R-:W-:-:S03]  /*1a090*/  LEA R81, P6, R117, R71, 0x1 ;  /* 0x0000004775517211 */ /* 0x001fc600078c08ff */
[----:B------:R-:W-:Y:S01]  /*1a0a0*/  STL [R1+0x51c], R164 ;  /* 0x00051ca401007387 */ /* 0x000fe20000100800 */
[----:B------:R-:W-:-:S03]  /*1a0b0*/  LEA.HI.X.SX32 R80, R117, R70, 0x1, P6 ;  /* 0x0000004675507211 */ /* 0x000fc600030f0eff */
[----:B------:R0:W-:Y:S04]  /*1a0c0*/  STL [R1+0x518], R191 ;  /* 0x000518bf01007387 */ /* 0x0001e80000100800 */
[----:B-1----:R-:W5:Y:S04]  /*1a0d0*/  LDL.LU R199, [R1+0x96c] ;  /* 0x00096c0001c77983 */ /* 0x002f680000300800 */
[----:B------:R-:W5:Y:S04]  /*1a0e0*/  LDL.LU R192, [R1+0x968] ;  /* 0x0009680001c07983 */ /* 0x000f680000300800 */
[----:B0-----:R-:W5:Y:S04]  /*1a0f0*/  LDL.LU R191, [R1+0x964] ;  /* 0x0009640001bf7983 */ /* 0x001f680000300800 */
[----:B------:R0:W-:Y:S01]  /*1a100*/  STL [R1+0x524], R81 ;  /* 0x0005245101007387 */ /* 0x0001e20000100800 */
[----:B------:R-:W-:Y:S01]  /*1a110*/  SEL R114, R75, R114, !P2 ;  /* 0x000000724b727207 */ /* 0x000fe20005000000 */
[----:B------:R-:W-:Y:S01]  /*1a120*/  IMAD R115, R115, UR5, RZ ;  /* 0x0000000573737c24 */ /* 0x000fe2000f8e02ff */
[----:B------:R-:W-:Y:S01]  /*1a130*/  PRMT R104, RZ, 0x7610, R104 ;  /* 0x00007610ff687816 */ /* 0x000fe20000000068 */
[----:B------:R1:W-:Y:S01]  /*1a140*/  STL [R1+0x520], R80 ;  /* 0x0005205001007387 */ /* 0x0003e20000100800 */
[----:B------:R-:W-:-:S02]  /*1a150*/  SEL R113, R75, R113, !P2 ;  /* 0x000000714b717207 */ /* 0x000fc40005000000 */
[-C--:B0-----:R-:W-:Y:S01]  /*1a160*/  @P1 LOP3.LUT R81, R81, R80.reuse, RZ, 0x3c, !PT ;  /* 0x0000005051511212 */ /* 0x081fe200078e3cff */
[----:B------:R-:W-:Y:S01]  /*1a170*/  IMAD R114, R114, UR10, RZ ;  /* 0x0000000a72727c24 */ /* 0x000fe2000f8e02ff */
[----:B------:R-:W-:Y:S01]  /*1a180*/  LEA R164, P6, R115, R71, 0x1 ;  /* 0x0000004773a47211 */ /* 0x000fe200078c08ff */
[----:B------:R-:W-:Y:S01]  /*1a190*/  IMAD.MOV.U32 R117, RZ, RZ, R109 ;  /* 0x000000ffff757224 */ /* 0x000fe200078e006d */
[----:B-1----:R-:W-:Y:S01]  /*1a1a0*/  @P1 LOP3.LUT R80, R81, R80, RZ, 0x3c, !PT ;  /* 0x0000005051501212 */ /* 0x002fe200078e3cff */
[----:B------:R-:W-:Y:S01]  /*1a1b0*/  IMAD R113, R113, UR11, RZ ;  /* 0x0000000b71717c24 */ /* 0x000fe2000f8e02ff */
[----:B------:R-:W-:Y:S01]  /*1a1c0*/  SEL R112, R75, R112, !P2 ;  /* 0x000000704b707207 */ /* 0x000fe20005000000 */
[----:B------:R-:W-:Y:S01]  /*1a1d0*/  IMAD.MOV.U32 R109, RZ, RZ, R184 ;  /* 0x000000ffff6d7224 */ /* 0x000fe200078e00b8 */
[----:B------:R-:W-:Y:S02]  /*1a1e0*/  @P1 LOP3.LUT R81, R81, R80, RZ, 0x3c, !PT ;  /* 0x0000005051511212 */ /* 0x000fe400078e3cff */
[----:B------:R-:W-:Y:S01]  /*1a1f0*/  PRMT R103, RZ, 0x7610, R103 ;  /* 0x00007610ff677816 */ /* 0x000fe20000000067 */
[----:B------:R0:W-:Y:S01]  /*1a200*/  STL [R1+0x53c], R164 ;  /* 0x00053ca401007387 */ /* 0x0001e20000100800 */
[----:B------:R-:W-:Y:S01]  /*1a210*/  SEL R116, R75, R116, !P2 ;  /* 0x000000744b747207 */ /* 0x000fe20005000000 */
[----:B------:R-:W1:Y:S02]  /*1a220*/  LDCU UR5, c[0x0][0x3b0] ;  /* 0x00007600ff0577ac */ /* 0x000e640008000800 */
[----:B------:R0:W2:Y:S01]  /*1a230*/  @P1 LDG.E.U16 R104, desc[UR16][R80.64] ;  /* 0x0000001050681981 */ /* 0x0000a2000c1e1500 */
[----:B------:R-:W-:Y:S01]  /*1a240*/  IMAD R112, R112, UR13, RZ ;  /* 0x0000000d70707c24 */ /* 0x000fe2000f8e02ff */
[----:B------:R-:W-:Y:S01]  /*1a250*/  PRMT R102, RZ, 0x7610, R102 ;  /* 0x00007610ff667816 */ /* 0x000fe20000000066 */
[----:B------:R-:W1:Y:S01]  /*1a260*/  LDCU UR10, c[0x0][0x3b0] ;  /* 0x00007600ff0a77ac */ /* 0x000e620008000800 */
[----:B------:R-:W-:-:S02]  /*1a270*/  PRMT R100, RZ, 0x7610, R100 ;  /* 0x00007610ff647816 */ /* 0x000fc40000000064 */
[----:B------:R-:W-:Y:S01]  /*1a280*/  PRMT R101, RZ, 0x7610, R101 ;  /* 0x00007610ff657816 */ /* 0x000fe20000000065 */
[----:B------:R-:W1:Y:S01]  /*1a290*/  LDCU UR11, c[0x0][0x3b0] ;  /* 0x00007600ff0b77ac */ /* 0x000e620008000800 */
[-C--:B0-----:R-:W-:Y:S02]  /*1a2a0*/  LEA.HI.X.SX32 R81, R115, R70.reuse, 0x1, P6 ;  /* 0x0000004673517211 */ /* 0x081fe400030f0eff */
[CC--:B------:R-:W-:Y:S01]  /*1a2b0*/  LEA R184, P6, R114.reuse, R71.reuse, 0x1 ;  /* 0x0000004772b87211 */ /* 0x0c0fe200078c08ff */
[----:B------:R-:W-:Y:S02]  /*1a2c0*/  IMAD.MOV.U32 R115, RZ, RZ, R176 ;  /* 0x000000ffff737224 */ /* 0x000fe400078e00b0 */
[----:B------:R-:W-:Y:S01]  /*1a2d0*/  @P1 IMAD.MOV.U32 R80, RZ, RZ, R164 ;  /* 0x000000ffff501224 */ /* 0x000fe200078e00a4 */
[-C--:B------:R-:W-:Y:S02]  /*1a2e0*/  LEA.HI.X.SX32 R114, R114, R70.reuse, 0x1, P6 ;  /* 0x0000004672727211 */ /* 0x080fe400030f0eff */
[CC--:B------:R-:W-:Y:S01]  /*1a2f0*/  LEA R176, P6, R113.reuse, R71.reuse, 0x1 ;  /* 0x0000004771b07211 */ /* 0x0c0fe200078c08ff */
[----:B------:R-:W-:Y:S01]  /*1a300*/  IMAD.MOV.U32 R164, RZ, RZ, R183 ;  /* 0x000000ffffa47224 */ /* 0x000fe200078e00b7 */
[----:B------:R0:W-:Y:S02]  /*1a310*/  STL [R1+0x538], R81 ;  /* 0x0005385101007387 */ /* 0x0001e40000100800 */
[----:B------:R-:W-:Y:S01]  /*1a320*/  LEA.HI.X.SX32 R183, R113, R70, 0x1, P6 ;  /* 0x0000004671b77211 */ /* 0x000fe200030f0eff */
[----:B------:R-:W-:Y:S01]  /*1a330*/  IMAD.MOV.U32 R113, RZ, RZ, R55 ;  /* 0x000000ffff717224 */ /* 0x000fe200078e0037 */
[----:B------:R-:W-:Y:S01]  /*1a340*/  STL [R1+0x544], R184 ;  /* 0x000544b801007387 */ /* 0x000fe20000100800 */
[----:B------:R-:W-:Y:S01]  /*1a350*/  IMAD R116, R116, UR14, RZ ;  /* 0x0000000e74747c24 */ /* 0x000fe2000f8e02ff */
[----:B------:R-:W-:-:S02]  /*1a360*/  LEA R55, P6, R112, R71, 0x1 ;  /* 0x0000004770377211 */ /* 0x000fc400078c08ff */
[----:B------:R0:W2:Y:S04]  /*1a370*/  @P1 LDG.E.U16 R103, desc[UR16][R80.64] ;  /* 0x0000001050671981 */ /* 0x0000a8000c1e1500 */
[----:B------:R1:W-:Y:S01]  /*1a380*/  STL [R1+0x540], R114 ;  /* 0x0005407201007387 */ /* 0x0003e20000100800 */
[----:B0-----:R-:W-:Y:S02]  /*1a390*/  @P1 IMAD.MOV.U32 R80, RZ, RZ, R184 ;  /* 0x000000ffff501224 */ /* 0x001fe400078e00b8 */
[----:B------:R-:W-:Y:S02]  /*1a3a0*/  @P1 IMAD.MOV.U32 R81, RZ, RZ, R114 ;  /* 0x000000ffff511224 */ /* 0x000fe400078e0072 */
[----:B-1----:R-:W-:Y:S02]  /*1a3b0*/  IMAD.MOV.U32 R114, RZ, RZ, R115 ;  /* 0x000000ffff727224 */ /* 0x002fe400078e0073 */
[----:B------:R-:W-:Y:S01]  /*1a3c0*/  IMAD.MOV.U32 R115, RZ, RZ, R117 ;  /* 0x000000ffff737224 */ /* 0x000fe200078e0075 */
[----:B------:R0:W2:Y:S01]  /*1a3d0*/  @P1 LDG.E.U16 R102, desc[UR16][R80.64] ;  /* 0x0000001050661981 */ /* 0x0000a2000c1e1500 */
[----:B------:R-:W-:Y:S01]  /*1a3e0*/  IMAD.MOV.U32 R117, RZ, RZ, R175 ;  /* 0x000000ffff757224 */ /* 0x000fe200078e00af */
[----:B------:R-:W-:-:S02]  /*1a3f0*/  LEA.HI.X.SX32 R175, R112, R70, 0x1, P6 ;  /* 0x0000004670af7211 */ /* 0x000fc400030f0eff */
[C---:B------:R-:W-:Y:S01]  /*1a400*/  LEA R112, P6, R116.reuse, R71, 0x1 ;  /* 0x0000004774707211 */ /* 0x040fe200078c08ff */
[----:B0-----:R-:W-:Y:S02]  /*1a410*/  @P1 IMAD.MOV.U32 R80, RZ, RZ, R176 ;  /* 0x000000ffff501224 */ /* 0x001fe400078e00b0 */
[----:B------:R-:W-:Y:S01]  /*1a420*/  @P1 IMAD.MOV.U32 R81, RZ, RZ, R183 ;  /* 0x000000ffff511224 */ /* 0x000fe200078e00b7 */
[----:B------:R-:W-:Y:S02]  /*1a430*/  LEA.HI.X.SX32 R116, R116, R70, 0x1, P6 ;  /* 0x0000004674747211 */ /* 0x000fe400030f0eff */
[----:B------:R-:W-:Y:S02]  /*1a440*/  ISETP.GT.U32.AND P6, PT, R72, R78, PT ;  /* 0x0000004e4800720c */ /* 0x000fe40003fc4070 */
[----:B------:R0:W2:Y:S01]  /*1a450*/  @P1 LDG.E.U16 R100, desc[UR16][R80.64] ;  /* 0x0000001050641981 */ /* 0x0000a2000c1e1500 */
[----:B------:R-:W-:Y:S02]  /*1a460*/  SEL R119, R75, R119, !P2 ;  /* 0x000000774b777207 */ /* 0x000fe40005000000 */
[----:B------:R-:W-:Y:S01]  /*1a470*/  PRMT R99, RZ, 0x7610, R99 ;  /* 0x00007610ff637816 */ /* 0x000fe20000000063 */
[----:B0-----:R-:W-:-:S02]  /*1a480*/  @P1 IMAD.MOV.U32 R80, RZ, RZ, R55 ;  /* 0x000000ffff501224 */ /* 0x001fc400078e0037 */
[----:B------:R-:W-:Y:S01]  /*1a490*/  @P1 IMAD.MOV.U32 R81, RZ, RZ, R175 ;  /* 0x000000ffff511224 */ /* 0x000fe200078e00af */
[----:B------:R-:W-:Y:S01]  /*1a4a0*/  STL [R1+0x55c], R176 ;  /* 0x00055cb001007387 */ /* 0x000fe20000100800 */
[----:B------:R-:W-:Y:S01]  /*1a4b0*/  IMAD R119, R119, UR5, RZ ;  /* 0x0000000577777c24 */ /* 0x000fe2000f8e02ff */
[----:B------:R-:W0:Y:S02]  /*1a4c0*/  LDCU UR5, c[0x0][0x3b0] ;  /* 0x00007600ff0577ac */ /* 0x000e240008000800 */
[----:B------:R1:W2:Y:S01]  /*1a4d0*/  @P1 LDG.E.U16 R101, desc[UR16][R80.64] ;  /* 0x0000001050651981 */ /* 0x0002a2000c1e1500 */
[----:B------:R-:W-:-:S03]  /*1a4e0*/  @!P6 IMAD.IADD R78, R78, 0x1, -R72 ;  /* 0x000000014e4ee824 */ /* 0x000fc600078e0a48 */
[----:B------:R0:W-:Y:S04]  /*1a4f0*/  STL [R1+0x558], R183 ;  /* 0x000558b701007387 */ /* 0x0001e80000100800 */
[----:B------:R-:W5:Y:S01]  /*1a500*/  LDL.LU R184, [R1+0x960] ;  /* 0x0009600001b87983 */ /* 0x000f620000300800 */
[----:B-1----:R-:W-:Y:S02]  /*1a510*/  @P1 IMAD.MOV.U32 R80, RZ, RZ, R112 ;  /* 0x000000ffff501224 */ /* 0x002fe400078e0070 */
[----:B------:R-:W-:Y:S01]  /*1a520*/  @P1 IMAD.MOV.U32 R81, RZ, RZ, R116 ;  /* 0x000000ffff511224 */ /* 0x000fe200078e0074 */
[----:B------:R-:W-:Y:S04]  /*1a530*/  STL [R1+0x564], R55 ;  /* 0x0005643701007387 */ /* 0x000fe80000100800 */
[----:B------:R1:W2:Y:S04]  /*1a540*/  @P1 LDG.E.U16 R99, desc[UR16][R80.64] ;  /* 0x0000001050631981 */ /* 0x0002a8000c1e1500 */
[----:B------:R3:W-:Y:S04]  /*1a550*/  STL [R1+0x560], R175 ;  /* 0x000560af01007387 */ /* 0x0007e80000100800 */
[----:B------:R3:W-:Y:S01]  /*1a560*/  STL [R1+0x57c], R112 ;  /* 0x00057c7001007387 */ /* 0x0007e20000100800 */
[----:B-1----:R-:W-:-:S03]  /*1a570*/  LEA R81, P6, R119, R71, 0x1 ;  /* 0x0000004777517211 */ /* 0x002fc600078c08ff */
[----:B0-----:R-:W5:Y:S01]  /*1a580*/  LDL.LU R183, [R1+0x95c] ;  /* 0x00095c0001b77983 */ /* 0x001f620000300800 */
[----:B------:R-:W-:Y:S01]  /*1a590*/  @!P5 IMAD.MOV R76, RZ, RZ, -R76 ;  /* 0x000000ffff4cd224 */ /* 0x000fe200078e0a4c */
[----:B------:R-:W-:Y:S02]  /*1a5a0*/  LEA.HI.X.SX32 R80, R119, R70, 0x1, P6 ;  /* 0x0000004677507211 */ /* 0x000fe400030f0eff */
[----:B------:R-:W5:Y:S01]  /*1a5b0*/  LDL.LU R176, [R1+0x958] ;  /* 0x0009580001b07983 */ /* 0x000f620000300800 */
[----:B------:R-:W-:-:S03]  /*1a5c0*/  SEL R118, R75, R118, !P2 ;  /* 0x000000764b767207 */ /* 0x000fc60005000000 */
[----:B------:R-:W-:Y:S01]  /*1a5d0*/  STL [R1+0x578], R116 ;  /* 0x0005787401007387 */ /* 0x000fe20000100800 */
[----:B------:R-:W-:-:S03]  /*1a5e0*/  ISETP.GT.U32.AND P5, PT, R72, R78, PT ;  /* 0x0000004e4800720c */ /* 0x000fc60003fa4070 */
[----:B---3--:R-:W5:Y:S04]  /*1a5f0*/  LDL.LU R175, [R1+0x954] ;  /* 0x0009540001af7983 */ /* 0x008f680000300800 */
[----:B------:R-:W5:Y:S04]  /*1a600*/  LDL.LU R55, [R1+0x950] ;  /* 0x0009500001377983 */ /* 0x000f680000300800 */
[----:B------:R0:W-:Y:S01]  /*1a610*/  STL [R1+0x584], R81 ;  /* 0x0005845101007387 */ /* 0x0001e20000100800 */
[----:B------:R-:W-:Y:S02]  /*1a620*/  IMAD R118, R118, UR10, RZ ;  /* 0x0000000a76767c24 */ /* 0x000fe4000f8e02ff */
[----:B------:R-:W-:Y:S01]  /*1a630*/  IMAD.MOV.U32 R112, RZ, RZ, R114 ;  /* 0x000000ffff707224 */ /* 0x000fe200078e0072 */
[----:B------:R1:W-:Y:S01]  /*1a640*/  STL [R1+0x580], R80 ;  /* 0x0005805001007387 */ /* 0x0003e20000100800 */
[----:B------:R-:W-:Y:S01]  /*1a650*/  IMAD.MOV.U32 R114, RZ, RZ, R115 ;  /* 0x000000ffff727224 */ /* 0x000fe200078e0073 */
[----:B------:R-:W-:-:S02]  /*1a660*/  SEL R76, R75, R76, !P2 ;  /* 0x0000004c4b4c7207 */ /* 0x000fc40005000000 */
[-C--:B0-----:R-:W-:Y:S01]  /*1a670*/  @P1 LOP3.LUT R81, R81, R80.reuse, RZ, 0x3c, !PT ;  /* 0x0000005051511212 */ /* 0x081fe200078e3cff */
[----:B------:R-:W-:Y:S01]  /*1a680*/  @!P4 IMAD.MOV R77, RZ, RZ, -R77 ;  /* 0x000000ffff4dc224 */ /* 0x000fe200078e0a4d */
[----:B------:R-:W-:Y:S01]  /*1a690*/  PRMT R98, RZ, 0x7610, R98 ;  /* 0x00007610ff627816 */ /* 0x000fe20000000062 */
[----:B------:R-:W0:Y:S01]  /*1a6a0*/  LDCU UR10, c[0x0][0x3b0] ;  /* 0x00007600ff0a77ac */ /* 0x000e220008000800 */
[C---:B-1----:R-:W-:Y:S01]  /*1a6b0*/  @P1 LOP3.LUT R80, R81.reuse, R80, RZ, 0x3c, !PT ;  /* 0x0000005051501212 */ /* 0x042fe200078e3cff */
[----:B------:R-:W-:Y:S02]  /*1a6c0*/  IMAD.MOV.U32 R115, RZ, RZ, R117 ;  /* 0x000000ffff737224 */ /* 0x000fe400078e0075 */
[----:B------:R-:W-:Y:S01]  /*1a6d0*/  IMAD.MOV.U32 R117, RZ, RZ, R82 ;  /* 0x000000ffff757224 */ /* 0x000fe200078e0052 */
[----:B------:R-:W-:Y:S02]  /*1a6e0*/  LEA R82, P6, R118, R71, 0x1 ;  /* 0x0000004776527211 */ /* 0x000fe400078c08ff */
[----:B------:R-:W-:Y:S01]  /*1a6f0*/  @P1 LOP3.LUT R81, R81, R80, RZ, 0x3c, !PT ;  /* 0x0000005051511212 */ /* 0x000fe200078e3cff */
[----:B------:R-:W-:Y:S01]  /*1a700*/  IMAD R76, R76, UR11, RZ ;  /* 0x0000000b4c4c7c24 */ /* 0x000fe2000f8e02ff */
[----:B------:R-:W-:Y:S01]  /*1a710*/  SEL R77, R75, R77, !P2 ;  /* 0x0000004d4b4d7207 */ /* 0x000fe20005000000 */
[----:B------:R-:W-:Y:S01]  /*1a720*/  @!P5 IMAD.IADD R78, R78, 0x1, -R72 ;  /* 0x000000014e4ed824 */ /* 0x000fe200078e0a48 */
[----:B------:R-:W-:Y:S01]  /*1a730*/  LEA.HI.X.SX32 R116, R118, R70, 0x1, P6 ;  /* 0x0000004676747211 */ /* 0x000fe200030f0eff */
[----:B------:R1:W3:Y:S01]  /*1a740*/  @P1 LDG.E.U16 R98, desc[UR16][R80.64] ;  /* 0x0000001050621981 */ /* 0x0002e2000c1e1500 */
[----:B------:R-:W-:Y:S01]  /*1a750*/  ISETP.GT.U32.AND P4, PT, R72, R79, PT ;  /* 0x0000004f4800720c */ /* 0x000fe20003f84070 */
[----:B------:R-:W-:-:S02]  /*1a760*/  @!P3 IMAD.MOV R78, RZ, RZ, -R78 ;  /* 0x000000ffff4eb224 */ /* 0x000fc400078e0a4e */
[----:B------:R0:W-:Y:S01]  /*1a770*/  STL [R1+0x59c], R82 ;  /* 0x00059c5201007387 */ /* 0x0001e20000100800 */
[----:B------:R-:W-:Y:S02]  /*1a780*/  PRMT R97, RZ, 0x7610, R97 ;  /* 0x00007610ff617816 */ /* 0x000fe40000000061 */
[----:B------:R-:W-:Y:S01]  /*1a790*/  LEA R118, P5, R76, R71, 0x1 ;  /* 0x000000474c767211 */ /* 0x000fe200078a08ff */
[----:B-1----:R-:W-:Y:S02]  /*1a7a0*/  @P1 IMAD.MOV.U32 R80, RZ, RZ, R82 ;  /* 0x000000ffff501224 */ /* 0x002fe400078e0052 */
[----:B------:R-:W-:Y:S02]  /*1a7b0*/  @P1 IMAD.MOV.U32 R81, RZ, RZ, R116 ;  /* 0x000000ffff511224 */ /* 0x000fe400078e0074 */
[----:B0-----:R-:W-:Y:S01]  /*1a7c0*/  IMAD R82, R77, UR5, RZ ;  /* 0x000000054d527c24 */ /* 0x001fe2000f8e02ff */
[----:B------:R-:W-:Y:S01]  /*1a7d0*/  LOP3.LUT R77, R74, 0x1c6, RZ, 0xfc, !PT ;  /* 0x000001c64a4d7812 */ /* 0x000fe200078efcff */
[----:B------:R0:W-:Y:S01]  /*1a7e0*/  STL [R1+0x598], R116 ;  /* 0x0005987401007387 */ /* 0x0001e20000100800 */
[----:B------:R-:W-:Y:S01]  /*1a7f0*/  LEA.HI.X.SX32 R119, R76, R70, 0x1, P5 ;  /* 0x000000464c777211 */ /* 0x000fe200028f0eff */
[----:B------:R-:W-:Y:S01]  /*1a800*/  @!P4 IMAD.IADD R79, R79, 0x1, -R72 ;  /* 0x000000014f4fc824 */ /* 0x000fe200078e0a48 */
[----:B------:R-:W-:Y:S01]  /*1a810*/  SEL R78, R75, R78, !P2 ;  /* 0x0000004e4b4e7207 */ /* 0x000fe20005000000 */
[----:B------:R1:W2:Y:S01]  /*1a820*/  @P1 LDG.E.U16 R97, desc[UR16][R80.64] ;  /* 0x0000001050611981 */ /* 0x0002a2000c1e1500 */
[----:B------:R-:W-:Y:S01]  /*1a830*/  IABS R76, R77 ;  /* 0x0000004d004c7213 */ /* 0x000fe20000000000 */
[----:B------:R-:W4:Y:S01]  /*1a840*/  LDCU UR5, c[0x0][0x3b0] ;  /* 0x00007600ff0577ac */ /* 0x000f220008000800 */
[C---:B0-----:R-:W-:Y:S01]  /*1a850*/  LEA R116, P3, R82.reuse, R71, 0x1 ;  /* 0x0000004752747211 */ /* 0x041fe200078608ff */
[----:B------:R0:W-:Y:S01]  /*1a860*/  STL [R1+0x5a4], R118 ;  /* 0x0005a47601007387 */ /* 0x0001e20000100800 */
[----:B-1----:R-:W-:Y:S01]  /*1a870*/  @P1 IMAD.MOV.U32 R80, RZ, RZ, R118 ;  /* 0x000000ffff501224 */ /* 0x002fe200078e0076 */
[----:B------:R-:W-:Y:S01]  /*1a880*/  PRMT R96, RZ, 0x7610, R96 ;  /* 0x00007610ff607816 */ /* 0x000fe20000000060 */
[----:B------:R-:W-:Y:S01]  /*1a890*/  @P1 IMAD.MOV.U32 R81, RZ, RZ, R119 ;  /* 0x000000ffff511224 */ /* 0x000fe200078e0077 */
[----:B0-----:R-:W-:Y:S01]  /*1a8a0*/  LEA.HI.X.SX32 R118, R82, R70, 0x1, P3 ;  /* 0x0000004652767211 */ /* 0x001fe200018f0eff */
[----:B------:R-:W-:Y:S01]  /*1a8b0*/  IMAD R82, R78, UR10, RZ ;  /* 0x0000000a4e527c24 */ /* 0x000fe2000f8e02ff */
[C---:B------:R-:W-:Y:S01]  /*1a8c0*/  ISETP.GT.U32.AND P3, PT, R72.reuse, R79, PT ;  /* 0x0000004f4800720c */ /* 0x040fe20003f64070 */
[----:B------:R-:W-:Y:S01]  /*1a8d0*/  IMAD.HI.U32 R78, R73, R76, RZ ;  /* 0x0000004c494e7227 */ /* 0x000fe200078e00ff */
[----:B------:R-:W-:Y:S01]  /*1a8e0*/  STL [R1+0x5a0], R119 ;  /* 0x0005a07701007387 */ /* 0x000fe20000100800 */
[----:B------:R-:W-:Y:S01]  /*1a8f0*/  ISETP.GE.AND P4, PT, R153, RZ, PT ;  /* 0x000000ff9900720c */ /* 0x000fe20003f86270 */
[----:B------:R-:W0:Y:S01]  /*1a900*/  LDCU UR10, c[0x0][0x3b0] ;  /* 0x00007600ff0a77ac */ /* 0x000e220008000800 */
[----:B------:R-:W-:Y:S01]  /*1a910*/  IMAD.MOV R78, RZ, RZ, -R78 ;  /* 0x000000ffff4e7224 */ /* 0x000fe200078e0a4e */
[----:B------:R1:W2:Y:S03]  /*1a920*/  @P1 LDG.E.U16 R96, desc[UR16][R80.64] ;  /* 0x0000001050601981 */ /* 0x0002a6000c1e1500 */
[----:B------:R-:W-:Y:S01]  /*1a930*/  IMAD R76, R72, R78, R76 ;  /* 0x0000004e484c7224 */ /* 0x000fe200078e024c */
[----:B------:R4:W-:Y:S01]  /*1a940*/  STL [R1+0x5bc], R116 ;  /* 0x0005bc7401007387 */ /* 0x0009e20000100800 */
[----:B-1----:R-:W-:-:S03]  /*1a950*/  @P1 IMAD.MOV.U32 R80, RZ, RZ, R116 ;  /* 0x000000ffff501224 */ /* 0x002fc600078e0074 */
[----:B------:R1:W-:Y:S01]  /*1a960*/  STL [R1+0x5b8], R118 ;  /* 0x0005b87601007387 */ /* 0x0003e20000100800 */
[----:B----4-:R-:W-:Y:S01]  /*1a970*/  LEA R116, P5, R82, R71, 0x1 ;  /* 0x0000004752747211 */ /* 0x010fe200078a08ff */
[----:B------:R-:W-:-:S03]  /*1a980*/  @P1 IMAD.MOV.U32 R81, RZ, RZ, R118 ;  /* 0x000000ffff511224 */ /* 0x000fc600078e0076 */
[----:B-1----:R-:W-:Y:S02]  /*1a990*/  LEA.HI.X.SX32 R118, R82, R70, 0x1, P5 ;  /* 0x0000004652767211 */ /* 0x002fe400028f0eff */
[----:B------:R-:W-:Y:S01]  /*1a9a0*/  ISETP.GT.U32.AND P5, PT, R72, R76, PT ;  /* 0x0000004c4800720c */ /* 0x000fe20003fa4070 */
[----:B------:R-:W-:Y:S01]  /*1a9b0*/  @!P3 IMAD.IADD R79, R79, 0x1, -R72 ;  /* 0x000000014f4fb824 */ /* 0x000fe200078e0a48 */
[----:B------:R-:W-:-:S03]  /*1a9c0*/  PRMT R94, RZ, 0x7610, R94 ;  /* 0x00007610ff5e7816 */ /* 0x000fc6000000005e */
[----:B------:R-:W-:Y:S01]  /*1a9d0*/  @!P4 IMAD.MOV R79, RZ, RZ, -R79 ;  /* 0x000000ffff4fc224 */ /* 0x000fe200078e0a4f */
[----:B------:R-:W-:Y:S02]  /*1a9e0*/  LOP3.LUT R78, R74, 0x1cc, RZ, 0xfc, !PT ;  /* 0x000001cc4a4e7812 */ /* 0x000fe400078efcff */
[----:B------:R1:W4:Y:S01]  /*1a9f0*/  @P1 LDG.E.U16 R94, desc[UR16][R80.64] ;  /* 0x00000010505e1981 */ /* 0x000322000c1e1500 */
[----:B------:R-:W-:Y:S02]  /*1aa00*/  PRMT R95, RZ, 0x7610, R95 ;  /* 0x00007610ff5f7816 */ /* 0x000fe4000000005f */
[----:B------:R-:W-:Y:S02]  /*1aa10*/  ISETP.GE.AND P3, PT, R77, RZ, PT ;  /* 0x000000ff4d00720c */ /* 0x000fe40003f66270 */
[----:B------:R-:W-:Y:S01]  /*1aa20*/  SEL R79, R75, R79, !P2 ;  /* 0x0000004f4b4f7207 */ /* 0x000fe20005000000 */
[----:B------:R-:W-:Y:S01]  /*1aa30*/  @!P5 IMAD.IADD R76, R76, 0x1, -R72 ;  /* 0x000000014c4cd824 */ /* 0x000fe200078e0a48 */
[----:B------:R-:W-:Y:S01]  /*1aa40*/  IABS R77, R78 ;  /* 0x0000004e004d7213 */ /* 0x000fe20000000000 */
[----:B-1----:R-:W-:-:S02]  /*1aa50*/  @P1 IMAD.MOV.U32 R80, RZ, RZ, R116 ;  /* 0x000000ffff501224 */ /* 0x002fc400078e0074 */
[----:B------:R-:W-:Y:S01]  /*1aa60*/  @P1 IMAD.MOV.U32 R81, RZ, RZ, R118 ;  /* 0x000000ffff511224 */ /* 0x000fe200078e0076 */
[----:B------:R-:W-:-:S04]  /*1aa70*/  ISETP.GT.U32.AND P5, PT, R72, R76, PT ;  /* 0x0000004c4800720c */ /* 0x000fc80003fa4070 */
[----:B------:R1:W2:Y:S02]  /*1aa80*/  @P1 LDG.E.U16 R95, desc[UR16][R80.64] ;  /* 0x00000010505f1981 */ /* 0x0002a4000c1e1500 */
[----:B-1----:R-:W-:Y:S02]  /*1aa90*/  IMAD R80, R79, UR5, RZ ;  /* 0x000000054f507c24 */ /* 0x002fe4000f8e02ff */
[----:B------:R1:W-:Y:S01]  /*1aaa0*/  STL [R1+0x5c4], R116 ;  /* 0x0005c47401007387 */ /* 0x0003e20000100800 */
[----:B------:R-:W-:Y:S01]  /*1aab0*/  IMAD.HI.U32 R79, R73, R77, RZ ;  /* 0x0000004d494f7227 */ /* 0x000fe200078e00ff */
[----:B------:R-:W-:Y:S01]  /*1aac0*/  PRMT R93, RZ, 0x7610, R93 ;  /* 0x00007610ff5d7816 */ /* 0x000fe2000000005d */
[----:B------:R-:W0:Y:S02]  /*1aad0*/  LDCU UR5, c[0x0][0x3b0] ;  /* 0x00007600ff0577ac */ /* 0x000e240008000800 */
[----:B------:R-:W-:-:S04]  /*1aae0*/  IMAD.MOV R79, RZ, RZ, -R79 ;  /* 0x000000ffff4f7224 */ /* 0x000fc800078e0a4f */
[----:B------:R-:W-:Y:S01]  /*1aaf0*/  IMAD R77, R72, R79, R77 ;  /* 0x0000004f484d7224 */ /* 0x000fe200078e024d */
[----:B-1----:R-:W-:Y:S01]  /*1ab00*/  LEA R116, P4, R80, R71, 0x1 ;  /* 0x0000004750747211 */ /* 0x002fe200078808ff */
[----:B------:R-:W-:Y:S01]  /*1ab10*/  @!P5 IMAD.IADD R76, R76, 0x1, -R72 ;  /* 0x000000014c4cd824 */ /* 0x000fe200078e0a48 */
[----:B------:R1:W-:Y:S02]  /*1ab20*/  STL [R1+0x5c0], R118 ;  /* 0x0005c07601007387 */ /* 0x0003e40000100800 */
[----:B------:R-:W-:Y:S01]  /*1ab30*/  ISETP.GT.U32.AND P5, PT, R72, R77, PT ;  /* 0x0000004d4800720c */ /* 0x000fe20003fa4070 */
[----:B------:R-:W-:Y:S01]  /*1ab40*/  @!P3 IMAD.MOV R76, RZ, RZ, -R76 ;  /* 0x000000ffff4cb224 */ /* 0x000fe200078e0a4c */
[----:B-1----:R-:W-:Y:S02]  /*1ab50*/  LEA.HI.X.SX32 R118, R80, R70, 0x1, P4 ;  /* 0x0000004650767211 */ /* 0x002fe400020f0eff */
[----:B------:R-:W-:Y:S02]  /*1ab60*/  ISETP.GE.AND P4, PT, R78, RZ, PT ;  /* 0x000000ff4e00720c */ /* 0x000fe40003f86270 */
[----:B------:R-:W-:Y:S01]  /*1ab70*/  LOP3.LUT R78, R74, 0x1ce, RZ, 0xfc, !PT ;  /* 0x000001ce4a4e7812 */ /* 0x000fe200078efcff */
[----:B------:R-:W-:-:S02]  /*1ab80*/  @P1 IMAD.MOV.U32 R80, RZ, RZ, R116 ;  /* 0x000000ffff501224 */ /* 0x000fc400078e0074 */
[----:B------:R-:W-:Y:S01]  /*1ab90*/  @P1 IMAD.MOV.U32 R81, RZ, RZ, R118 ;  /* 0x000000ffff511224 */ /* 0x000fe200078e0076 */
[----:B------:R-:W-:-:S03]  /*1aba0*/  IABS R79, R78 ;  /* 0x0000004e004f7213 */ /* 0x000fc60000000000 */
[----:B------:R-:W-:Y:S01]  /*1abb0*/  @!P5 IMAD.IADD R77, R77, 0x1, -R72 ;  /* 0x000000014d4dd824 */ /* 0x000fe200078e0a48 */
[----:B------:R1:W2:Y:S04]  /*1abc0*/  @P1 LDG.E.U16 R93, desc[UR16][R80.64] ;  /* 0x00000010505d1981 */ /* 0x0002a8000c1e1500 */
[----:B------:R-:W-:Y:S02]  /*1abd0*/  ISETP.GT.U32.AND P5, PT, R72, R77, PT ;  /* 0x0000004d4800720c */ /* 0x000fe40003fa4070 */
[----:B-1----:R-:W-:Y:S01]  /*1abe0*/  SEL R80, R75, R76, !P2 ;  /* 0x0000004c4b507207 */ /* 0x002fe20005000000 */
[----:B------:R-:W-:-:S04]  /*1abf0*/  IMAD.MOV.U32 R76, RZ, RZ, R79 ;  /* 0x000000ffff4c7224 */ /* 0x000fc800078e004f */
[----:B------:R-:W-:-:S04]  /*1ac00*/  IMAD.HI.U32 R79, R73, R76, RZ ;  /* 0x0000004c494f7227 */ /* 0x000fc800078e00ff */
[----:B------:R-:W-:Y:S02]  /*1ac10*/  IMAD.MOV R79, RZ, RZ, -R79 ;  /* 0x000000ffff4f7224 */ /* 0x000fe400078e0a4f */
[----:B0-----:R-:W-:Y:S01]  /*1ac20*/  IMAD R80, R80, UR5, RZ ;  /* 0x0000000550507c24 */ /* 0x001fe2000f8e02ff */
[----:B------:R0:W-:Y:S01]  /*1ac30*/  STL [R1+0x5dc], R116 ;  /* 0x0005dc7401007387 */ /* 0x0001e20000100800 */
[C---:B------:R-:W-:Y:S01]  /*1ac40*/  IMAD R76, R72.reuse, R79, R76 ;  /* 0x0000004f484c7224 */ /* 0x040fe200078e024c */
[----:B------:R-:W-:Y:S01]  /*1ac50*/  PRMT R92, RZ, 0x7610, R92 ;  /* 0x00007610ff5c7816 */ /* 0x000fe2000000005c */
[----:B------:R-:W-:Y:S01]  /*1ac60*/  @!P5 IMAD.IADD R77, R77, 0x1, -R72 ;  /* 0x000000014d4dd824 */ /* 0x000fe200078e0a48 */
[----:B------:R1:W-:Y:S01]  /*1ac70*/  STL [R1+0x5d8], R118 ;  /* 0x0005d87601007387 */ /* 0x0003e20000100800 */
[----:B------:R-:W1:Y:S01]  /*1ac80*/  LDCU UR5, c[0x0][0x3b0] ;  /* 0x00007600ff0577ac */ /* 0x000e620008000800 */
[----:B------:R-:W-:Y:S02]  /*1ac90*/  ISETP.GT.U32.AND P5, PT, R72, R76, PT ;  /* 0x0000004c4800720c */ /* 0x000fe40003fa4070 */
[----:B0-----:R-:W-:-:S04]  /*1aca0*/  LEA R116, P3, R80, R71, 0x1 ;  /* 0x0000004750747211 */ /* 0x001fc800078608ff */
[----:B-1----:R-:W-:Y:S02]  /*1acb0*/  LEA.HI.X.SX32 R118, R80, R70, 0x1, P3 ;  /* 0x0000004650767211 */ /* 0x002fe400018f0eff */
[----:B------:R-:W-:Y:S02]  /*1acc0*/  ISETP.GE.AND P3, PT, R78, RZ, PT ;  /* 0x000000ff4e00720c */ /* 0x000fe40003f66270 */
[----:B------:R-:W-:Y:S01]  /*1acd0*/  LOP3.LUT R78, R74, 0x1d4, RZ, 0xfc, !PT ;  /* 0x000001d44a4e7812 */ /* 0x000fe200078efcff */
[----:B------:R-:W-:Y:S02]  /*1ace0*/  @P1 IMAD.MOV.U32 R80, RZ, RZ, R116 ;  /* 0x000000ffff501224 */ /* 0x000fe400078e0074 */
[----:B------:R-:W-:Y:S01]  /*1acf0*/  @P1 IMAD.MOV.U32 R81, RZ, RZ, R118 ;  /* 0x000000ffff511224 */ /* 0x000fe200078e0076 */
[----:B------:R-:W-:Y:S01]  /*1ad00*/  IABS R79, R78 ;  /* 0x0000004e004f7213 */ /* 0x000fe20000000000 */
[----:B------:R-:W-:Y:S02]  /*1ad10*/  @!P4 IMAD.MOV R77, RZ, RZ, -R77 ;  /* 0x000000ffff4dc224 */ /* 0x000fe400078e0a4d */
[----:B------:R-:W-:Y:S01]  /*1ad20*/  @!P5 IMAD.IADD R76, R76, 0x1, -R72 ;  /* 0x000000014c4cd824 */ /* 0x000fe200078e0a48 */
[----:B------:R0:W2:Y:S04]  /*1ad30*/  @P1 LDG.E.U16 R92, desc[UR16][R80.64] ;  /* 0x00000010505c1981 */ /* 0x0000a8000c1e1500 */
[----:B------:R-:W-:-:S02]  /*1ad40*/  ISETP.GT.U32.AND P5, PT, R72, R76, PT ;  /* 0x0000004c4800720c */ /* 0x000fc40003fa4070 */
[----:B0-----:R-:W-:Y:S01]  /*1ad50*/  SEL R80, R75, R77, !P2 ;  /* 0x0000004d4b507207 */ /* 0x001fe20005000000 */
[----:B------:R-:W-:-:S04]  /*1ad60*/  IMAD.MOV.U32 R77, RZ, RZ, R79 ;  /* 0x000000ffff4d7224 */ /* 0x000fc800078e004f */
[----:B------:R-:W-:-:S04]  /*1ad70*/  IMAD.HI.U32 R79, R73, R77, RZ ;  /* 0x0000004d494f7227 */ /* 0x000fc800078e00ff */
[----:B------:R-:W-:Y:S02]  /*1ad80*/  IMAD.MOV R79, RZ, RZ, -R79 ;  /* 0x000000ffff4f7224 */ /* 0x000fe400078e0a4f */
[----:B------:R-:W-:Y:S01]  /*1ad90*/  IMAD R80, R80, UR5, RZ ;  /* 0x0000000550507c24 */ /* 0x000fe2000f8e02ff */
[----:B------:R0:W-:Y:S01]  /*1ada0*/  STL [R1+0x5e4], R116 ;  /* 0x0005e47401007387 */ /* 0x0001e20000100800 */
[----:B------:R-:W-:Y:S01]  /*1adb0*/  IMAD R77, R72, R79, R77 ;  /* 0x0000004f484d7224 */ /* 0x000fe200078e024d */
        /* <DEDUP_REMOVED lines=22> */
[C---:B------:R-:W-:Y:S01]  /*1af20*/  IMAD R76, R72.reuse, R79, R76 ;  /* 0x0000004f484c7224 */ /* 0x040fe200078e024c */
[----:B------:R-:W-:Y:S01]  /*1af30*/  PRMT R90, RZ, 0x7610, R90 ;  /* 0x00007610ff5a7816 */ /* 0x000fe2000000005a */
[----:B------:R-:W-:Y:S01]  /*1af40*/  @!P5 IMAD.IADD R77, R77, 0x1, -R72 ;  /* 0x000000014d4dd824 */ /* 0x000fe200078e0a48 */
[----:B------:R1:W-:Y:S01]  /*1af50*/  STL [R1+0x5f8], R118 ;  /* 0x0005f87601007387 */ /* 0x0003e20000100800 */
[----:B------:R-:W3:Y:S01]  /*1af60*/  LDCU UR5, c[0x0][0x3b0] ;  /* 0x00007600ff0577ac */ /* 0x000ee20008000800 */
        /* <DEDUP_REMOVED lines=16> */
[----:B---3--:R-:W-:Y:S01]  /*1b070*/  IMAD R80, R80, UR5, RZ ;  /* 0x0000000550507c24 */ /* 0x008fe2000f8e02ff */
[----:B------:R0:W-:Y:S01]  /*1b080*/  STL [R1+0x604], R116 ;  /* 0x0006047401007387 */ /* 0x0001e20000100800 */
[----:B------:R-:W-:Y:S01]  /*1b090*/  IMAD R77, R72, R79, R77 ;  /* 0x0000004f484d7224 */ /* 0x000fe200078e024d */
        /* <DEDUP_REMOVED lines=111> */
[----:B------:R-:W-:-:S04]  /*1b790*/  IMAD.MOV R79, RZ, RZ, -R79 ;  /* 0x000000ffff4f7224 */ /* 0x000fc800078e0a4f */
[----:B------:R-:W-:Y:S02]  /*1b7a0*/  IMAD R76, R72, R79, R76 ;  /* 0x0000004f484c7224 */ /* 0x000fe400078e024c */
[----:B------:R-:W-:Y:S02]  /*1b7b0*/  @!P3 IMAD.IADD R77, R77, 0x1, -R72 ;  /* 0x000000014d4db824 */ /* 0x000fe400078e0a48 */
[----:B---3--:R-:W-:Y:S01]  /*1b7c0*/  IMAD R80, R80, UR5, RZ ;  /* 0x0000000550507c24 */ /* 0x008fe2000f8e02ff */
[----:B------:R-:W-:Y:S01]  /*1b7d0*/  ISETP.GT.U32.AND P3, PT, R72, R76, PT ;  /* 0x0000004c4800720c */ /* 0x000fe20003f64070 */
[----:B------:R-:W0:Y:S01]  /*1b7e0*/  LDCU UR5, c[0x0][0x3b0] ;  /* 0x00007600ff0577ac */ /* 0x000e220008000800 */
[----:B------:R-:W-:Y:S01]  /*1b7f0*/  @!P4 IMAD.MOV R77, RZ, RZ, -R77 ;  /* 0x000000ffff4dc224 */ /* 0x000fe200078e0a4d */
[----:B------:R1:W-:Y:S04]  /*1b800*/  STL [R1+0x65c], R116 ;  /* 0x00065c7401007387 */ /* 0x0003e80000100800 */
[----:B------:R-:W-:-:S06]  /*1b810*/  SEL R77, R75, R77, !P2 ;  /* 0x0000004d4b4d7207 */ /* 0x000fcc0005000000 */
[----:B------:R-:W-:Y:S01]  /*1b820*/  @!P3 IMAD.IADD R76, R76, 0x1, -R72 ;  /* 0x000000014c4cb824 */ /* 0x000fe200078e0a48 */
[----:B-1----:R-:W-:-:S04]  /*1b830*/  LEA R116, P5, R80, R71, 0x1 ;  /* 0x0000004750747211 */ /* 0x002fc800078a08ff */
[----:B------:R-:W-:Y:S01]  /*1b840*/  ISETP.GT.U32.AND P3, PT, R72, R76, PT ;  /* 0x0000004c4800720c */ /* 0x000fe20003f64070 */
[----:B0-----:R-:W-:Y:S01]  /*1b850*/  IMAD R77, R77, UR5, RZ ;  /* 0x000000054d4d7c24 */ /* 0x001fe2000f8e02ff */
[----:B------:R0:W-:Y:S01]  /*1b860*/  STL [R1+0x658], R118 ;  /* 0x0006587601007387 */ /* 0x0001e20000100800 */
[----:B------:R-:W-:Y:S01]  /*1b870*/  ISETP.GE.AND P4, PT, R78, RZ, PT ;  /* 0x000000ff4e00720c */ /* 0x000fe20003f86270 */
[----:B------:R-:W1:Y:S02]  /*1b880*/  LDCU UR5, c[0x0][0x3b0] ;  /* 0x00007600ff0577ac */ /* 0x000e640008000800 */
[----:B------:R3:W-:Y:S01]  /*1b890*/  STL [R1+0x674], R116 ;  /* 0x0006747401007387 */ /* 0x0007e20000100800 */
[----:B0-----:R-:W-:Y:S01]  /*1b8a0*/  LEA.HI.X.SX32 R118, R80, R70, 0x1, P5 ;  /* 0x0000004650767211 */ /* 0x001fe200028f0eff */
[----:B------:R-:W-:Y:S01]  /*1b8b0*/  @P1 IMAD.MOV.U32 R80, RZ, RZ, R116 ;  /* 0x000000ffff501224 */ /* 0x000fe200078e0074 */
[----:B---3--:R-:W-:-:S03]  /*1b8c0*/  LEA R116, P5, R77, R71, 0x1 ;  /* 0x000000474d747211 */ /* 0x008fc600078a08ff */
[----:B------:R0:W-:Y:S01]  /*1b8d0*/  STL [R1+0x670], R118 ;  /* 0x0006707601007387 */ /* 0x0001e20000100800 */
[----:B------:R-:W-:Y:S02]  /*1b8e0*/  @P1 IMAD.MOV.U32 R81, RZ, RZ, R118 ;  /* 0x000000ffff511224 */ /* 0x000fe400078e0076 */
[----:B------:R-:W-:Y:S01]  /*1b8f0*/  @!P3 IMAD.IADD R76, R76, 0x1, -R72 ;  /* 0x000000014c4cb824 */ /* 0x000fe200078e0a48 */
[----:B------:R-:W-:Y:S01]  /*1b900*/  PRMT R83, RZ, 0x7610, R83 ;  /* 0x00007610ff537816 */ /* 0x000fe20000000053 */
[----:B------:R-:W-:Y:S01]  /*1b910*/  @P1 IMAD.MOV.U32 R78, RZ, RZ, R116 ;  /* 0x000000ffff4e1224 */ /* 0x000fe200078e0074 */
[----:B0-----:R-:W-:Y:S01]  /*1b920*/  LEA.HI.X.SX32 R118, R77, R70, 0x1, P5 ;  /* 0x000000464d767211 */ /* 0x001fe200028f0eff */
[----:B------:R-:W-:-:S04]  /*1b930*/  @!P4 IMAD.MOV R76, RZ, RZ, -R76 ;  /* 0x000000ffff4cc224 */ /* 0x000fc800078e0a4c */
[----:B------:R-:W-:Y:S01]  /*1b940*/  @P1 IMAD.MOV.U32 R79, RZ, RZ, R118 ;  /* 0x000000ffff4f1224 */ /* 0x000fe200078e0076 */
[----:B------:R-:W-:-:S04]  /*1b950*/  PRMT R84, RZ, 0x7610, R84 ;  /* 0x00007610ff547816 */ /* 0x000fc80000000054 */
[----:B------:R0:W3:Y:S04]  /*1b960*/  @P1 LDG.E.U16 R83, desc[UR16][R78.64] ;  /* 0x000000104e531981 */ /* 0x0000e8000c1e1500 */
[----:B------:R1:W3:Y:S01]  /*1b970*/  @P1 LDG.E.U16 R84, desc[UR16][R80.64] ;  /* 0x0000001050541981 */ /* 0x0002e2000c1e1500 */
[----:B0-----:R-:W-:-:S05]  /*1b980*/  SEL R79, R75, R76, !P2 ;  /* 0x0000004c4b4f7207 */ /* 0x001fca0005000000 */
[----:B-1----:R-:W-:Y:S01]  /*1b990*/  IMAD R79, R79, UR5, RZ ;  /* 0x000000054f4f7c24 */ /* 0x002fe2000f8e02ff */
[----:B------:R-:W-:Y:S01]  /*1b9a0*/  PRMT R82, RZ, 0x7610, R82 ;  /* 0x00007610ff527816 */ /* 0x000fe20000000052 */
[----:B------:R-:W-:Y:S01]  /*1b9b0*/  STL [R1+0x688], R116 ;  /* 0x0006887401007387 */ /* 0x000fe20000100800 */
[----:B------:R-:W-:Y:S01]  /*1b9c0*/  LOP3.LUT R78, R74, 0x1e6, RZ, 0xfc, !PT ;  /* 0x000001e64a4e7812 */ /* 0x000fe200078efcff */
[----:B------:R-:W-:Y:S01]  /*1b9d0*/  IMAD.MOV.U32 R119, RZ, RZ, R113 ;  /* 0x000000ffff777224 */ /* 0x000fe200078e0071 */
[C---:B------:R-:W-:Y:S01]  /*1b9e0*/  LEA R80, P3, R79.reuse, R71, 0x1 ;  /* 0x000000474f507211 */ /* 0x040fe200078608ff */
[----:B------:R-:W0:Y:S03]  /*1b9f0*/  LDCU UR5, c[0x0][0x3b0] ;  /* 0x00007600ff0577ac */ /* 0x000e260008000800 */
[----:B------:R-:W-:-:S05]  /*1ba00*/  LEA.HI.X.SX32 R81, R79, R70, 0x1, P3 ;  /* 0x000000464f517211 */ /* 0x000fca00018f0eff */
[----:B------:R1:W3:Y:S01]  /*1ba10*/  @P1 LDG.E.U16 R82, desc[UR16][R80.64] ;  /* 0x0000001050521981 */ /* 0x0002e2000c1e1500 */
[----:B------:R-:W-:-:S05]  /*1ba20*/  IABS R77, R78 ;  /* 0x0000004e004d7213 */ /* 0x000fca0000000000 */
[----:B------:R-:W-:-:S04]  /*1ba30*/  IMAD.HI.U32 R76, R73, R77, RZ ;  /* 0x0000004d494c7227 */ /* 0x000fc800078e00ff */
[----:B------:R-:W-:Y:S01]  /*1ba40*/  IMAD.MOV R76, RZ, RZ, -R76 ;  /* 0x000000ffff4c7224 */ /* 0x000fe200078e0a4c */
[----:B------:R-:W-:Y:S03]  /*1ba50*/  STL [R1+0x684], R118 ;  /* 0x0006847601007387 */ /* 0x000fe60000100800 */
[C---:B------:R-:W-:Y:S01]  /*1ba60*/  IMAD R77, R72.reuse, R76, R77 ;  /* 0x0000004c484d7224 */ /* 0x040fe200078e024d */
[----:B------:R-:W-:Y:S04]  /*1ba70*/  STL [R1+0x698], R80 ;  /* 0x0006985001007387 */ /* 0x000fe80000100800 */
[----:B------:R1:W-:Y:S01]  /*1ba80*/  STL [R1+0x694], R81 ;  /* 0x0006945101007387 */ /* 0x0003e20000100800 */
[----:B------:R-:W-:-:S02]  /*1ba90*/  ISETP.GT.U32.AND P4, PT, R72, R77, PT ;  /* 0x0000004d4800720c */ /* 0x000fc40003f84070 */
[C---:B------:R-:W-:Y:S02]  /*1baa0*/  LOP3.LUT R79, R74.reuse, 0x1ee, RZ, 0xfc, !PT ;  /* 0x000001ee4a4f7812 */ /* 0x040fe400078efcff */
[----:B-1----:R-:W-:-:S04]  /*1bab0*/  LOP3.LUT R81, R74, 0x1fe, RZ, 0xfc, !PT ;  /* 0x000001fe4a517812 */ /* 0x002fc800078efcff */
[----:B------:R-:W-:Y:S02]  /*1bac0*/  IABS R76, R81 ;  /* 0x00000051004c7213 */ /* 0x000fe40000000000 */
[----:B------:R-:W-:-:S03]  /*1bad0*/  LOP3.LUT R80, R74, 0x1f6, RZ, 0xfc, !PT ;  /* 0x000001f64a507812 */ /* 0x000fc600078efcff */
[----:B------:R-:W-:Y:S01]  /*1bae0*/  IMAD.MOV.U32 R74, RZ, RZ, R76 ;  /* 0x000000ffff4a7224 */ /* 0x000fe200078e004c */
[----:B------:R-:W-:Y:S01]  /*1baf0*/  IABS R76, R79 ;  /* 0x0000004f004c7213 */ /* 0x000fe20000000000 */
[----:B------:R-:W-:Y:S02]  /*1bb00*/  @!P4 IMAD.IADD R77, R77, 0x1, -R72 ;  /* 0x000000014d4dc824 */ /* 0x000fe400078e0a48 */
[----:B------:R-:W-:Y:S01]  /*1bb10*/  IMAD.MOV.U32 R118, RZ, RZ, R112 ;  /* 0x000000ffff767224 */ /* 0x000fe200078e0070 */
[----:B------:R-:W-:Y:S01]  /*1bb20*/  ISETP.GE.AND P3, PT, R78, RZ, PT ;  /* 0x000000ff4e00720c */ /* 0x000fe20003f66270 */
[----:B------:R-:W-:Y:S01]  /*1bb30*/  IMAD.HI.U32 R112, R73, R76, RZ ;  /* 0x0000004c49707227 */ /* 0x000fe200078e00ff */
[----:B------:R-:W-:Y:S02]  /*1bb40*/  IABS R78, R80 ;  /* 0x00000050004e7213 */ /* 0x000fe40000000000 */
[----:B------:R-:W-:Y:S01]  /*1bb50*/  ISETP.GT.U32.AND P4, PT, R72, R77, PT ;  /* 0x0000004d4800720c */ /* 0x000fe20003f84070 */
[----:B------:R-:W-:-:S02]  /*1bb60*/  IMAD.MOV.U32 R116, RZ, RZ, R114 ;  /* 0x000000ffff747224 */ /* 0x000fc400078e0072 */
[----:B------:R-:W-:Y:S02]  /*1bb70*/  IMAD.MOV.U32 R114, RZ, RZ, R109 ;  /* 0x000000ffff727224 */ /* 0x000fe400078e006d */
[----:B------:R-:W-:-:S04]  /*1bb80*/  IMAD.HI.U32 R109, R73, R74, RZ ;  /* 0x0000004a496d7227 */ /* 0x000fc800078e00ff */
[----:B------:R-:W-:Y:S02]  /*1bb90*/  IMAD.MOV R113, RZ, RZ, -R112 ;  /* 0x000000ffff717224 */ /* 0x000fe400078e0a70 */
[----:B------:R-:W-:-:S04]  /*1bba0*/  IMAD.HI.U32 R73, R73, R78, RZ ;  /* 0x0000004e49497227 */ /* 0x000fc800078e00ff */
[----:B------:R-:W-:Y:S02]  /*1bbb0*/  IMAD.MOV R109, RZ, RZ, -R109 ;  /* 0x000000ffff6d7224 */ /* 0x000fe400078e0a6d */
[C---:B------:R-:W-:Y:S02]  /*1bbc0*/  IMAD R76, R72.reuse, R113, R76 ;  /* 0x00000071484c7224 */ /* 0x040fe400078e024c */
[----:B------:R-:W-:Y:S02]  /*1bbd0*/  IMAD.MOV R112, RZ, RZ, -R73 ;  /* 0x000000ffff707224 */ /* 0x000fe400078e0a49 */
[C---:B------:R-:W-:Y:S01]  /*1bbe0*/  IMAD R73, R72.reuse, R109, R74 ;  /* 0x0000006d48497224 */ /* 0x040fe200078e024a */
[C---:B------:R-:W-:Y:S01]  /*1bbf0*/  ISETP.GT.U32.AND P5, PT, R72.reuse, R76, PT ;  /* 0x0000004c4800720c */ /* 0x040fe20003fa4070 */
[----:B------:R-:W-:Y:S02]  /*1bc00*/  @!P4 IMAD.IADD R77, R77, 0x1, -R72 ;  /* 0x000000014d4dc824 */ /* 0x000fe400078e0a48 */
[C---:B------:R-:W-:Y:S01]  /*1bc10*/  IMAD R74, R72.reuse, R112, R78 ;  /* 0x00000070484a7224 */ /* 0x040fe200078e024e */
[----:B------:R-:W-:Y:S01]  /*1bc20*/  ISETP.GT.U32.AND P4, PT, R72, R73, PT ;  /* 0x000000494800720c */ /* 0x000fe20003f84070 */
[----:B------:R-:W-:-:S03]  /*1bc30*/  @!P3 IMAD.MOV R77, RZ, RZ, -R77 ;  /* 0x000000ffff4db224 */ /* 0x000fc600078e0a4d */
[----:B------:R-:W-:Y:S02]  /*1bc40*/  ISETP.GT.U32.AND P6, PT, R72, R74, PT ;  /* 0x0000004a4800720c */ /* 0x000fe40003fc4070 */
[----:B------:R-:W-:-:S03]  /*1bc50*/  SEL R77, R75, R77, !P2 ;  /* 0x0000004d4b4d7207 */ /* 0x000fc60005000000 */
[----:B------:R-:W-:-:S04]  /*1bc60*/  @!P5 IMAD.IADD R76, R76, 0x1, -R72 ;  /* 0x000000014c4cd824 */ /* 0x000fc800078e0a48 */
[--C-:B------:R-:W-:Y:S01]  /*1bc70*/  @!P4 IMAD.IADD R73, R73, 0x1, -R72.reuse ;  /* 0x000000014949c824 */ /* 0x100fe200078e0a48 */
[----:B------:R-:W-:Y:S01]  /*1bc80*/  ISETP.GT.U32.AND P4, PT, R72, R76, PT ;  /* 0x0000004c4800720c */ /* 0x000fe20003f84070 */
[----:B0-----:R-:W-:Y:S01]  /*1bc90*/  IMAD R77, R77, UR5, RZ ;  /* 0x000000054d4d7c24 */ /* 0x001fe2000f8e02ff */
[----:B------:R-:W-:Y:S01]  /*1bca0*/  ISETP.GE.AND P3, PT, R79, RZ, PT ;  /* 0x000000ff4f00720c */ /* 0x000fe20003f66270 */
[----:B------:R-:W-:Y:S01]  /*1bcb0*/  @!P6 IMAD.IADD R74, R74, 0x1, -R72 ;  /* 0x000000014a4ae824 */ /* 0x000fe200078e0a48 */
[----:B------:R-:W-:Y:S01]  /*1bcc0*/  ISETP.GT.U32.AND P6, PT, R72, R73, PT ;  /* 0x000000494800720c */ /* 0x000fe20003fc4070 */
[----:B------:R-:W0:Y:S01]  /*1bcd0*/  LDCU UR5, c[0x0][0x3b0] ;  /* 0x00007600ff0577ac */ /* 0x000e220008000800 */
[----:B------:R-:W-:-:S04]  /*1bce0*/  LEA R153, P5, R77, R71, 0x1 ;  /* 0x000000474d997211 */ /* 0x000fc800078a08ff */
[----:B------:R-:W-:Y:S02]  /*1bcf0*/  LEA.HI.X.SX32 R109, R77, R70, 0x1, P5 ;  /* 0x000000464d6d7211 */ /* 0x000fe400028f0eff */
[----:B------:R-:W-:Y:S01]  /*1bd00*/  ISETP.GT.U32.AND P5, PT, R72, R74, PT ;  /* 0x0000004a4800720c */ /* 0x000fe20003fa4070 */
[----:B------:R-:W-:Y:S01]  /*1bd10*/  @!P4 IMAD.IADD R76, R76, 0x1, -R72 ;  /* 0x000000014c4cc824 */ /* 0x000fe200078e0a48 */
[----:B------:R-:W-:-:S03]  /*1bd20*/  ISETP.GE.AND P4, PT, R80, RZ, PT ;  /* 0x000000ff5000720c */ /* 0x000fc60003f86270 */
[----:B------:R-:W-:Y:S02]  /*1bd30*/  @!P3 IMAD.MOV R76, RZ, RZ, -R76 ;  /* 0x000000ffff4cb224 */ /* 0x000fe400078e0a4c */
[----:B------:R-:W-:Y:S01]  /*1bd40*/  @!P6 IMAD.IADD R73, R73, 0x1, -R72 ;  /* 0x000000014949e824 */ /* 0x000fe200078e0a48 */
[----:B------:R-:W-:Y:S02]  /*1bd50*/  ISETP.GE.AND P6, PT, R81, RZ, PT ;  /* 0x000000ff5100720c */ /* 0x000fe40003fc6270 */
[----:B------:R-:W-:-:S03]  /*1bd60*/  SEL R76, R75, R76, !P2 ;  /* 0x0000004c4b4c7207 */ /* 0x000fc60005000000 */
[----:B------:R-:W-:Y:S02]  /*1bd70*/  @!P5 IMAD.IADD R74, R74, 0x1, -R72 ;  /* 0x000000014a4ad824 */ /* 0x000fe400078e0a48 */
[----:B0-----:R-:W-:Y:S01]  /*1bd80*/  IMAD R76, R76, UR5, RZ ;  /* 0x000000054c4c7c24 */ /* 0x001fe2000f8e02ff */
[----:B------:R-:W0:Y:S01]  /*1bd90*/  LDCU UR5, c[0x0][0x3b0] ;  /* 0x00007600ff0577ac */ /* 0x000e220008000800 */
[----:B------:R-:W-:Y:S01]  /*1bda0*/  @!P4 IMAD.MOV R74, RZ, RZ, -R74 ;  /* 0x000000ffff4ac224 */ /* 0x000fe200078e0a4a */
[----:B------:R-:W-:Y:S01]  /*1bdb0*/  PRMT R77, RZ, 0x7610, R77 ;  /* 0x00007610ff4d7816 */ /* 0x000fe2000000004d */
[----:B------:R-:W-:Y:S02]  /*1bdc0*/  @P1 IMAD.MOV.U32 R78, RZ, RZ, R153 ;  /* 0x000000ffff4e1224 */ /* 0x000fe400078e0099 */
[----:B------:R-:W-:Y:S01]  /*1bdd0*/  @!P6 IMAD.MOV R73, RZ, RZ, -R73 ;  /* 0x000000ffff49e224 */ /* 0x000fe200078e0a49 */
[C---:B------:R-:W-:Y:S01]  /*1bde0*/  SEL R74, R75.reuse, R74, !P2 ;  /* 0x0000004a4b4a7207 */ /* 0x040fe20005000000 */
[----:B------:R-:W-:Y:S01]  /*1bdf0*/  @P1 IMAD.MOV.U32 R79, RZ, RZ, R109 ;  /* 0x000000ffff4f1224 */ /* 0x000fe200078e006d */
[----:B------:R-:W-:Y:S02]  /*1be00*/  STL [R1+0x180], R153 ;  /* 0x0001809901007387 */ /* 0x000fe40000100800 */
[----:B------:R-:W-:-:S02]  /*1be10*/  SEL R72, R75, R73, !P2 ;  /* 0x000000494b487207 */ /* 0x000fc40005000000 */
[----:B------:R1:W-:Y:S04]  /*1be20*/  STL [R1+0x17c], R109 ;  /* 0x00017c6d01007387 */ /* 0x0003e80000100800 */
[----:B------:R0:W3:Y:S01]  /*1be30*/  @P1 LDG.E.U16 R77, desc[UR16][R78.64] ;  /* 0x000000104e4d1981 */ /* 0x0000e2000c1e1500 */
[----:B-1----:R-:W-:Y:S01]  /*1be40*/  LEA R109, P2, R76, R71, 0x1 ;  /* 0x000000474c6d7211 */ /* 0x002fe200078408ff */
[----:B0-----:R-:W-:-:S03]  /*1be50*/  IMAD R78, R74, UR10, RZ ;  /* 0x0000000a4a4e7c24 */ /* 0x001fc6000f8e02ff */
[-C--:B------:R-:W-:Y:S01]  /*1be60*/  LEA.HI.X.SX32 R112, R76, R70.reuse, 0x1, P2 ;  /* 0x000000464c707211 */ /* 0x080fe200010f0eff */
[----:B------:R-:W-:Y:S01]  /*1be70*/  IMAD R76, R72, UR5, RZ ;  /* 0x00000005484c7c24 */ /* 0x000fe2000f8e02ff */
[----:B------:R-:W-:Y:S02]  /*1be80*/  PRMT R73, RZ, 0x7610, R73 ;  /* 0x00007610ff497816 */ /* 0x000fe40000000049 */
[CC--:B------:R-:W-:Y:S01]  /*1be90*/  LEA R79, P2, R78.reuse, R71.reuse, 0x1 ;  /* 0x000000474e4f7211 */ /* 0x0c0fe200078408ff */
[----:B------:R-:W-:Y:S02]  /*1bea0*/  @P1 IMAD.MOV.U32 R74, RZ, RZ, R109 ;  /* 0x000000ffff4a1224 */ /* 0x000fe400078e006d */
[----:B------:R-:W-:Y:S01]  /*1beb0*/  @P1 IMAD.MOV.U32 R75, RZ, RZ, R112 ;  /* 0x000000ffff4b1224 */ /* 0x000fe200078e0070 */
[----:B------:R-:W-:Y:S02]  /*1bec0*/  LEA.HI.X.SX32 R80, R78, R70, 0x1, P2 ;  /* 0x000000464e507211 */ /* 0x000fe400010f0eff */
[----:B------:R-:W-:-:S02]  /*1bed0*/  LEA R78, P2, R76, R71, 0x1 ;  /* 0x000000474c4e7211 */ /* 0x000fc400078408ff */
[----:B------:R0:W3:Y:S01]  /*1bee0*/  @P1 LDG.E.U16 R73, desc[UR16][R74.64] ;  /* 0x000000104a491981 */ /* 0x0000e2000c1e1500 */
[----:B------:R-:W-:Y:S02]  /*1bef0*/  PRMT R72, RZ, 0x7610, R72 ;  /* 0x00007610ff487816 */ /* 0x000fe40000000048 */
[----:B------:R-:W-:Y:S02]  /*1bf00*/  LEA.HI.X.SX32 R70, R76, R70, 0x1, P2 ;  /* 0x000000464c467211 */ /* 0x000fe400010f0eff */
[----:B------:R-:W-:Y:S01]  /*1bf10*/  PRMT R71, RZ, 0x7610, R71 ;  /* 0x00007610ff477816 */ /* 0x000fe20000000047 */
[----:B0-----:R-:W-:Y:S02]  /*1bf20*/  @P1 IMAD.MOV.U32 R74, RZ, RZ, R79 ;  /* 0x000000ffff4a1224 */ /* 0x001fe400078e004f */
[----:B------:R-:W-:-:S05]  /*1bf30*/  @P1 IMAD.MOV.U32 R75, RZ, RZ, R80 ;  /* 0x000000ffff4b1224 */ /* 0x000fca00078e0050 */
[----:B------:R0:W3:Y:S02]  /*1bf40*/  @P1 LDG.E.U16 R72, desc[UR16][R74.64] ;  /* 0x000000104a481981 */ /* 0x0000e4000c1e1500 */
[----:B0-----:R-:W-:Y:S02]  /*1bf50*/  @P1 IMAD.MOV.U32 R74, RZ, RZ, R78 ;  /* 0x000000ffff4a1224 */ /* 0x001fe400078e004e */
[----:B------:R-:W-:-:S05]  /*1bf60*/  @P1 IMAD.MOV.U32 R75, RZ, RZ, R70 ;  /* 0x000000ffff4b1224 */ /* 0x000fca00078e0046 */
[----:B------:R-:W3:Y:S01]  /*1bf70*/  @P1 LDG.E.U16 R71, desc[UR16][R74.64] ;  /* 0x000000104a471981 */ /* 0x000ee2000c1e1500 */
[----:B------:R-:W-:-:S05]  /*1bf80*/  LOP3.LUT R153, R69, 0x40, RZ, 0x3c, !PT ;  /* 0x0000004045997812 */ /* 0x000fca00078e3cff */
[----:B--2---:R-:W-:Y:S04]  /*1bf90*/  STS.U16 [R153+UR8+0x11e00], R136 ;  /* 0x011e008899007988 */ /* 0x004fe80008000408 */
        /* <DEDUP_REMOVED lines=13> */
[----:B------:R-:W-:Y:S04]  /*1c070*/  STL [R1+0x190], R109 ;  /* 0x0001906d01007387 */ /* 0x000fe80000100800 */
[----:B------:R-:W-:Y:S04]  /*1c080*/  STS.U16 [R153+UR8+0x15600], R99 ;  /* 0x0156006399007988 */ /* 0x000fe80008000408 */
[----:B------:R-:W-:Y:S04]  /*1c090*/  STL [R1+0x184], R112 ;  /* 0x0001847001007387 */ /* 0x000fe80000100800 */
[----:B------:R-:W-:Y:S04]  /*1c0a0*/  STS.U16 [R153+UR8+0x15a00], R97 ;  /* 0x015a006199007988 */ /* 0x000fe80008000408 */
[----:B------:R-:W-:Y:S04]  /*1c0b0*/  STL [R1+0x198], R79 ;  /* 0x0001984f01007387 */ /* 0x000fe80000100800 */
[----:B----4-:R-:W-:Y:S04]  /*1c0c0*/  STS.U16 [R153+UR8+0x15e00], R94 ;  /* 0x015e005e99007988 */ /* 0x010fe80008000408 */
[----:B------:R-:W-:Y:S04]  /*1c0d0*/  STL [R1+0x194], R80 ;  /* 0x0001945001007387 */ /* 0x000fe80000100800 */
[----:B------:R-:W-:Y:S04]  /*1c0e0*/  STS.U16 [R153+UR8+0x16200], R93 ;  /* 0x0162005d99007988 */ /* 0x000fe80008000408 */
[----:B------:R-:W-:Y:S04]  /*1c0f0*/  STL [R1+0x18c], R78 ;  /* 0x00018c4e01007387 */ /* 0x000fe80000100800 */
[----:B------:R-:W-:Y:S04]  /*1c100*/  STS.U16 [R153+UR8+0x16600], R91 ;  /* 0x0166005b99007988 */ /* 0x000fe80008000408 */
[----:B------:R0:W-:Y:S04]  /*1c110*/  STL [R1+0x188], R70 ;  /* 0x0001884601007387 */ /* 0x0001e80000100800 */
[----:B------:R-:W-:Y:S04]  /*1c120*/  STS.U16 [R153+UR8+0x16a00], R89 ;  /* 0x016a005999007988 */ /* 0x000fe80008000408 */
[----:B------:R-:W-:Y:S01]  /*1c130*/  STS.U16 [R153+UR8+0x16e00], R87 ;  /* 0x016e005799007988 */ /* 0x000fe20008000408 */
[----:B0-----:R-:W-:-:S03]  /*1c140*/  LOP3.LUT R70, R69, 0x60, RZ, 0x3c, !PT ;  /* 0x0000006045467812 */ /* 0x001fc600078e3cff */
[----:B------:R-:W-:Y:S04]  /*1c150*/  STS.U16 [R153+UR8+0x17200], R85 ;  /* 0x0172005599007988 */ /* 0x000fe80008000408 */
[----:B---3--:R-:W-:Y:S04]  /*1c160*/  STS.U16 [R153+UR8+0x17600], R84 ;  /* 0x0176005499007988 */ /* 0x008fe80008000408 */
[----:B------:R-:W-:Y:S04]  /*1c170*/  STS.U16 [R153+UR8+0x17a00], R83 ;  /* 0x017a005399007988 */ /* 0x000fe80008000408 */
[----:B------:R-:W-:Y:S04]  /*1c180*/  STS.U16 [R153+UR8+0x17e00], R82 ;  /* 0x017e005299007988 */ /* 0x000fe80008000408 */
[----:B------:R0:W-:Y:S04]  /*1c190*/  STS.U16 [R70+UR8+0x3b00], R56 ;  /* 0x003b003846007988 */ /* 0x0001e80008000408 */
[----:B0-----:R0:W5:Y:S04]  /*1c1a0*/  LDL.LU R56, [R1+0x94c] ;  /* 0x00094c0001387983 */ /* 0x0011680000300800 */
        /* <DEDUP_REMOVED lines=62> */
[----:B------:R0:W-:Y:S01]  /*1c590*/  STS.U16 [R70+UR8+0x17f00], R71 ;  /* 0x017f004746007988 */ /* 0x0001e20008000408 */
[----:B------:R1:W-:Y:S06]  /*1c5a0*/  MEMBAR.ALL.CTA ;  /* 0x0000000000007992 */ /* 0x0003ec0000008000 */
[----:B-1----:R-:W1:Y:S01]  /*1c5b0*/  FENCE.VIEW.ASYNC.S ;  /* 0x00000000000073c6 */ /* 0x002e620000000000 */
[----:B------:R-:W-:-:S02]  /*1c5c0*/  USHF.L.U32 UR14, UR7, 0x7, URZ ;  /* 0x00000007070e7899 */ /* 0x000fc400080006ff */
[----:B------:R-:W-:Y:S02]  /*1c5d0*/  USHF.R.S32.HI UR7, URZ, 0x1f, UR22 ;  /* 0x0000001fff077899 */ /* 0x000fe40008011416 */
[----:B------:R-:W-:Y:S02]  /*1c5e0*/  USHF.L.U32 UR15, UR6, 0x7, URZ ;  /* 0x00000007060f7899 */ /* 0x000fe400080006ff */
[----:B------:R-:W-:Y:S02]  /*1c5f0*/  ULEA.HI UR7, UR7, UR22, URZ, 0x7 ;  /* 0x0000001607077291 */ /* 0x000fe4000f8f38ff */
[----:B------:R-:W-:Y:S02]  /*1c600*/  UIADD3 UR6, UPT, UPT, UR8, 0x20000, URZ ;  /* 0x0002000008067890 */ /* 0x000fe4000fffe0ff */
[----:B------:R-:W-:Y:S02]  /*1c610*/  USHF.R.S32.HI UR7, URZ, 0x7, UR7 ;  /* 0x00000007ff077899 */ /* 0x000fe40008011407 */
[----:B------:R-:W-:-:S02]  /*1c620*/  USHF.R.U32.HI UR6, URZ, 0x4, UR6 ;  /* 0x00000004ff067899 */ /* 0x000fc40008011606 */
[----:B------:R-:W-:Y:S02]  /*1c630*/  UISETP.LT.AND UP3, UPT, UR7, 0x1, UPT ;  /* 0x000000010700788c */ /* 0x000fe4000bf61270 */
[----:B------:R-:W-:Y:S02]  /*1c640*/  USGXT.U32 UR10, UR6, 0xe ;  /* 0x0000000e060a789a */ /* 0x000fe40008000000 */
[----:B------:R-:W-:Y:S02]  /*1c650*/  USEL UR11, UR7, 0x1, !UP3 ;  /* 0x00000001070b7887 */ /* 0x000fe4000d800000 */
[----:B------:R-:W-:Y:S02]  /*1c660*/  UIADD3 UR20, UP3, UPT, UR10, 0x2, URZ ;  /* 0x000000020a147890 */ /* 0x000fe4000ff7e0ff */
[----:B------:R-:W-:Y:S01]  /*1c670*/  UISETP.NE.U32.AND UP1, UPT, UR12, URZ, UPT ;  /* 0x000000ff0c00728c */ /* 0x000fe2000bf25070 */
[----:B------:R-:W-:Y:S01]  /*1c680*/  UMOV UR21, URZ ;  /* 0x000000ff00157c82 */ /* 0x000fe20008000000 */
[----:B------:R-:W-:-:S02]  /*1c690*/  UIADD3 UR5, UPT, UPT, UR8, 0x44000, URZ ;  /* 0x0004400008057890 */ /* 0x000fc4000fffe0ff */
[----:B------:R-:W-:Y:S02]  /*1c6a0*/  UIADD3.X UR21, UPT, UPT, UR21, 0x40004040, URZ, UP3, !UPT ;  /* 0x4000404015157890 */ /* 0x000fe40009ffe4ff */
[----:B------:R-:W-:Y:S02]  /*1c6b0*/  UISETP.LT.OR UP3, UPT, UR22, 0x80, UP1 ;  /* 0x000000801600788c */ /* 0x000fe40008f61670 */
[----:B------:R-:W-:-:S04]  /*1c6c0*/  USHF.R.U32.HI UR5, URZ, 0x4, UR5 ;  /* 0x00000004ff057899 */ /* 0x000fc80008011605 */
[----:B------:R-:W-:Y:S02]  /*1c6d0*/  USGXT.U32 UR62, UR5, 0xe ;  /* 0x0000000e053e789a */ /* 0x000fe40008000000 */
[----:B------:R-:W-:Y:S02]  /*1c6e0*/  UIADD3 UR11, UPT, UPT, UR11, -0x1, URZ ;  /* 0xffffffff0b0b7890 */ /* 0x000fe4000fffe0ff */
[----:B------:R-:W-:Y:S01]  /*1c6f0*/  UIADD3 UR18, UP2, UPT, UR62, 0x80, URZ ;  /* 0x000000803e127890 */ /* 0x000fe2000ff5e0ff */
[----:B------:R-:W-:-:S03]  /*1c700*/  UMOV UR19, URZ ;  /* 0x000000ff00137c82 */ /* 0x000fc60008000000 */
[----:B------:R-:W-:Y:S02]  /*1c710*/  UIADD3.X UR19, UPT, UPT, UR19, 0x40004040, URZ, UP2, !UPT ;  /* 0x4000404013137890 */ /* 0x000fe400097fe4ff */
[----:B------:R-:W-:Y:S01]  /*1c720*/  UISETP.NE.U32.AND UP2, UPT, UR11, URZ, UPT ;  /* 0x000000ff0b00728c */ /* 0x000fe2000bf45070 */
[----:B-1----:R-:W-:Y:S06]  /*1c730*/  BAR.SYNC.DEFER_BLOCKING 0x0 ;  /* 0x0000000000007b1d */ /* 0x002fec0000010000 */
[----:B0-----:R-:W-:Y:S05]  /*1c740*/  BRA.U UP3, `(.L_x_6) ;  /* 0x0000000503587547 */ /* 0x001fea000b800000 */
[----:B------:R-:W-:Y:S02]  /*1c750*/  UIADD3 UR7, UPT, UPT, UR8, 0x40000, URZ ;  /* 0x0004000008077890 */ /* 0x000fe4000fffe0ff */
[----:B------:R-:W-:Y:S02]  /*1c760*/  USHF.R.U32.HI UR52, URZ, 0x4, UR8 ;  /* 0x00000004ff347899 */ /* 0x000fe40008011608 */
[----:B------:R-:W-:Y:S02]  /*1c770*/  USHF.R.U32.HI UR7, URZ, 0x4, UR7 ;  /* 0x00000004ff077899 */ /* 0x000fe40008011607 */
[----:B------:R-:W-:Y:S02]  /*1c780*/  USGXT.U32 UR52, UR52, 0xe ;  /* 0x0000000e3434789a */ /* 0x000fe40008000000 */
[----:B------:R-:W-:Y:S02]  /*1c790*/  USGXT.U32 UR50, UR7, 0xe ;  /* 0x0000000e0732789a */ /* 0x000fe40008000000 */
[----:B------:R-:W-:-:S02]  /*1c7a0*/  UIADD3 UR54, UP4, UPT, UR52, 0x2, URZ ;  /* 0x0000000234367890 */ /* 0x000fc4000ff9e0ff */
[----:B------:R-:W-:Y:S01]  /*1c7b0*/  UIADD3 UR46, UP3, UPT, UR50, 0x80, URZ ;  /* 0x00000080322e7890 */ /* 0x000fe2000ff7e0ff */
[----:B------:R-:W-:Y:S01]  /*1c7c0*/  UMOV UR5, URZ ;  /* 0x000000ff00057c82 */ /* 0x000fe20008000000 */
[----:B------:R-:W-:Y:S02]  /*1c7d0*/  UMOV UR6, URZ ;  /* 0x000000ff00067c82 */ /* 0x000fe40008000000 */
[----:B------:R-:W-:Y:S02]  /*1c7e0*/  UIADD3.X UR47, UPT, UPT, UR5, 0x40004040, URZ, UP3, !UPT ;  /* 0x40004040052f7890 */ /* 0x000fe40009ffe4ff */
[----:B------:R-:W-:Y:S02]  /*1c7f0*/  UIADD3.X UR55, UPT, UPT, UR6, 0x40004040, URZ, UP4, !UPT ;  /* 0x4000404006377890 */ /* 0x000fe4000a7fe4ff */
[----:B------:R-:W-:Y:S02]  /*1c800*/  UIADD3.64 UR42, UPT, UPT, UR46, 0x80, URZ ;  /* 0x000000802e2a7897 */ /* 0x000fe4000fffe0ff */
[----:B------:R-:W-:-:S02]  /*1c810*/  UIADD3.64 UR44, UPT, UPT, UR54, 0x2, URZ ;  /* 0x00000002362c7897 */ /* 0x000fc4000fffe0ff */
[----:B------:R-:W-:Y:S02]  /*1c820*/  UIADD3.64 UR36, UPT, UPT, UR54, 0x4, URZ ;  /* 0x0000000436247897 */ /* 0x000fe4000fffe0ff */
[----:B------:R-:W-:Y:S01]  /*1c830*/  UIADD3.64 UR38, UPT, UPT, UR46, 0x100, URZ ;  /* 0x000001002e267897 */ /* 0x000fe2000fffe0ff */
[----:B------:R-:W-:Y:S01]  /*1c840*/  UMOV UR24, 0x0 ;  /* 0x0000000000187882 */ /* 0x000fe20000000000 */
[----:B------:R-:W-:Y:S01]  /*1c850*/  UMOV UR25, 0x4408010 ;  /* 0x0440801000197882 */ /* 0x000fe20000000000 */
[----:B------:R-:W-:Y:S01]  /*1c860*/  UMOV UR53, 0x40004040 ;  /* 0x4000404000357882 */ /* 0x000fe20000000000 */
[----:B------:R-:W-:Y:S01]  /*1c870*/  UMOV UR51, 0x40004040 ;  /* 0x4000404000337882 */ /* 0x000fe20000000000 */
[----:B------:R-:W-:Y:S01]  /*1c880*/  UIADD3.64 UR66, UPT, UPT, UR54, 0x7fe, URZ ;  /* 0x000007fe36427897 */ /* 0x000fe2000fffe0ff */
[----:B------:R0:W-:Y:S01]  /*1c890*/  UTCHMMA gdesc[UR50], gdesc[UR52], tmem[UR9], tmem[UR24], idesc[UR25], !UPT ;  /* 0x00ff1834320075ea */ /* 0x0001e2000f800009 */
[----:B------:R-:W-:Y:S02]  /*1c8a0*/  UIADD3.64 UR34, UPT, UPT, UR46, 0x180, URZ ;  /* 0x000001802e227897 */ /* 0x000fe4000fffe0ff */
[----:B------:R-:W-:-:S02]  /*1c8b0*/  UIADD3.64 UR64, UPT, UPT, UR54, 0x800, URZ ;  /* 0x0000080036407897 */ /* 0x000fc4000fffe0ff */
[----:B------:R-:W-:Y:S01]  /*1c8c0*/  UIADD3.64 UR30, UPT, UPT, UR46, 0x200, URZ ;  /* 0x000002002e1e7897 */ /* 0x000fe2000fffe0ff */
[----:B------:R-:W-:Y:S01]  /*1c8d0*/  UMOV UR48, 0x0 ;  /* 0x0000000000307882 */ /* 0x000fe20000000000 */
[----:B------:R-:W-:Y:S01]  /*1c8e0*/  UMOV UR49, 0x4408010 ;  /* 0x0440801000317882 */ /* 0x000fe20000000000 */
[----:B------:R-:W-:Y:S02]  /*1c8f0*/  UIADD3.64 UR60, UPT, UPT, UR54, 0x802, URZ ;  /* 0x00000802363c7897 */ /* 0x000fe4000fffe0ff */
[----:B------:R1:W-:Y:S01]  /*1c900*/  UTCHMMA gdesc[UR46], gdesc[UR54], tmem[UR9], tmem[UR48], idesc[UR49], UPT ;  /* 0x00ff30362e0075ea */ /* 0x0003e2000b800009 */
[----:B------:R-:W-:Y:S01]  /*1c910*/  UIADD3.64 UR26, UPT, UPT, UR46, 0x280, URZ ;  /* 0x000002802e1a7897 */ /* 0x000fe2000fffe0ff */
[----:B------:R-:W-:Y:S01]  /*1c920*/  UMOV UR40, 0x0 ;  /* 0x0000000000287882 */ /* 0x000fe20000000000 */
[----:B------:R-:W-:Y:S01]  /*1c930*/  UMOV UR41, 0x4408010 ;  /* 0x0440801000297882 */ /* 0x000fe20000000000 */
[----:B------:R-:W-:Y:S01]  /*1c940*/  UIADD3.64 UR6, UPT, UPT, UR54, 0x804, URZ ;  /* 0x0000080436067897 */ /* 0x000fe2000fffe0ff */
[----:B------:R2:W-:Y:S01]  /*1c950*/  UTCHMMA gdesc[UR42], gdesc[UR44], tmem[UR9], tmem[UR40], idesc[UR41], UPT ;  /* 0x00ff282c2a0075ea */ /* 0x0005e2000b800009 */
[----:B0-----:R-:W-:-:S02]  /*1c960*/  UIADD3.64 UR24, UPT, UPT, UR46, 0x300, URZ ;  /* 0x000003002e187897 */ /* 0x001fc4000fffe0ff */
[----:B------:R-:W-:Y:S02]  /*1c970*/  UIADD3 UR13, UPT, UPT, UR9, 0x100000, URZ ;  /* 0x00100000090d7890 */ /* 0x000fe4000fffe0ff */
[----:B------:R-:W-:Y:S01]  /*1c980*/  UIADD3.64 UR52, UPT, UPT, UR54, 0xffe, URZ ;  /* 0x00000ffe36347897 */ /* 0x000fe2000fffe0ff */
[----:B------:R-:W-:Y:S01]  /*1c990*/  UMOV UR32, 0x0 ;  /* 0x0000000000207882 */ /* 0x000fe20000000000 */
[----:B------:R-:W-:Y:S01]  /*1c9a0*/  UMOV UR33, 0x4408010 ;  /* 0x0440801000217882 */ /* 0x000fe20000000000 */
[----:B------:R-:W-:Y:S02]  /*1c9b0*/  UIADD3 UR58, UPT, UPT, UR9, 0x100000, URZ ;  /* 0x00100000093a7890 */ /* 0x000fe4000fffe0ff */
[----:B------:R0:W-:Y:S01]  /*1c9c0*/  UTCHMMA gdesc[UR38], gdesc[UR36], tmem[UR9], tmem[UR32], idesc[UR33], UPT ;  /* 0x00ff2024260075ea */ /* 0x0001e2000b800009 */
[----:B-1----:R-:W-:Y:S02]  /*1c9d0*/  UIADD3.64 UR48, UPT, UPT, UR54, 0x1000, URZ ;  /* 0x0000100036307897 */ /* 0x002fe4000fffe0ff */
[----:B------:R-:W-:-:S02]  /*1c9e0*/  UIADD3 UR57, UPT, UPT, UR9, 0x100000, URZ ;  /* 0x0010000009397890 */ /* 0x000fc4000fffe0ff */
[----:B--2---:R-:W-:Y:S01]  /*1c9f0*/  UIADD3.64 UR44, UPT, UPT, UR54, 0x1002, URZ ;  /* 0x00001002362c7897 */ /* 0x004fe2000fffe0ff */
[----:B------:R-:W-:Y:S01]  /*1ca00*/  UMOV UR28, 0x0 ;  /* 0x00000000001c7882 */ /* 0x000fe20000000000 */
[----:B------:R-:W-:Y:S01]  /*1ca10*/  UMOV UR29, 0x4408010 ;  /* 0x04408010001d7882 */ /* 0x000fe20000000000 */
[----:B------:R-:W-:Y:S02]  /*1ca20*/  UIADD3 UR56, UPT, UPT, UR9, 0x100000, URZ ;  /* 0x0010000009387890 */ /* 0x000fe4000fffe0ff */
[----:B------:R1:W-:Y:S01]  /*1ca30*/  UTCHMMA gdesc[UR34], gdesc[UR66], tmem[UR9], tmem[UR28], idesc[UR29], UPT ;  /* 0x00ff1c42220075ea */ /* 0x0003e2000b800009 */
[----:B------:R-:W-:Y:S01]  /*1ca40*/  UIADD3.64 UR40, UPT, UPT, UR54, 0x1004, URZ ;  /* 0x0000100436287897 */ /* 0x000fe2000fffe0ff */
[----:B------:R-:W-:Y:S01]  /*1ca50*/  UMOV UR68, 0x0 ;  /* 0x0000000000447882 */ /* 0x000fe20000000000 */
[----:B------:R-:W-:Y:S01]  /*1ca60*/  UMOV UR69, 0x4408010 ;  /* 0x0440801000457882 */ /* 0x000fe20000000000 */
[----:B------:R-:W-:Y:S02]  /*1ca70*/  UIADD3 UR23, UPT, UPT, UR9, 0x100000, URZ ;  /* 0x0010000009177890 */ /* 0x000fe4000fffe0ff */
[----:B------:R2:W-:Y:S01]  /*1ca80*/  UTCHMMA gdesc[UR30], gdesc[UR64], tmem[UR9], tmem[UR68], idesc[UR69], UPT ;  /* 0x00ff44401e0075ea */ /* 0x0005e2000b800009 */
[----:B0-----:R-:W-:Y:S01]  /*1ca90*/  UIADD3.64 UR36, UPT, UPT, UR54, 0x17fe, URZ ;  /* 0x000017fe36247897 */ /* 0x001fe2000fffe0ff */
[----:B------:R-:W-:Y:S01]  /*1caa0*/  UMOV UR70, 0x0 ;  /* 0x0000000000467882 */ /* 0x000fe20000000000 */
[----:B------:R-:W-:Y:S01]  /*1cab0*/  UMOV UR71, 0x4408010 ;  /* 0x0440801000477882 */ /* 0x000fe20000000000 */
[----:B------:R-:W-:-:S02]  /*1cac0*/  UIADD3 UR22, UPT, UPT, UR9, 0x100000, URZ ;  /* 0x0010000009167890 */ /* 0x000fc4000fffe0ff */
[----:B------:R-:W-:Y:S01]  /*1cad0*/  UTCHMMA gdesc[UR26], gdesc[UR60], tmem[UR9], tmem[UR70], idesc[UR71], UPT ;  /* 0x00ff463c1a0075ea */ /* 0x000fe2000b800009 */
[----:B------:R-:W-:Y:S01]  /*1cae0*/  UIADD3.64 UR32, UPT, UPT, UR54, 0x1800, URZ ;  /* 0x0000180036207897 */ /* 0x000fe2000fffe0ff */
[----:B------:R-:W-:Y:S01]  /*1caf0*/  UMOV UR72, 0x0 ;  /* 0x0000000000487882 */ /* 0x000fe20000000000 */
[----:B------:R-:W-:Y:S01]  /*1cb00*/  UMOV UR73, 0x4408010 ;  /* 0x0440801000497882 */ /* 0x000fe20000000000 */
[----:B------:R-:W-:Y:S02]  /*1cb10*/  UIADD3 UR12, UPT, UPT, UR9, 0x100000, URZ ;  /* 0x00100000090c7890 */ /* 0x000fe4000fffe0ff */
[----:B------:R0:W-:Y:S01]  /*1cb20*/  UTCHMMA gdesc[UR24], gdesc[UR6], tmem[UR9], tmem[UR72], idesc[UR73], UPT ;  /* 0x00ff4806180075ea */ /* 0x0001e2000b800009 */
[----:B-1----:R-:W-:Y:S01]  /*1cb30*/  UIADD3.64 UR28, UPT, UPT, UR54, 0x1802, URZ ;  /* 0x00001802361c7897 */ /* 0x002fe2000fffe0ff */
[----:B------:R1:W-:Y:S01]  /*1cb40*/  UTCHMMA gdesc[UR50], gdesc[UR52], tmem[UR13], tmem[UR68], idesc[UR69], !UPT ;  /* 0x00ff4434320075ea */ /* 0x0003e2000f80000d */
[----:B------:R-:W-:Y:S02]  /*1cb50*/  UIADD3 UR5, UPT, UPT, UR9, 0x100000, URZ ;  /* 0x0010000009057890 */ /* 0x000fe4000fffe0ff */
[----:B------:R-:W-:Y:S01]  /*1cb60*/  UIADD3.64 UR54, UPT, UPT, UR54, 0x1804, URZ ;  /* 0x0000180436367897 */ /* 0x000fe2000fffe0ff */
[----:B------:R-:W-:Y:S01]  /*1cb70*/  UMOV UR66, 0x0 ;  /* 0x0000000000427882 */ /* 0x000fe20000000000 */
[----:B------:R-:W-:Y:S01]  /*1cb80*/  UMOV UR67, 0x4408010 ;  /* 0x0440801000437882 */ /* 0x000fe20000000000 */
[----:B--2---:R-:W-:Y:S01]  /*1cb90*/  UMOV UR64, 0x0 ;  /* 0x0000000000407882 */ /* 0x004fe20000000000 */
[----:B------:R1:W-:Y:S01]  /*1cba0*/  UTCHMMA gdesc[UR46], gdesc[UR48], tmem[UR58], tmem[UR66], idesc[UR67], UPT ;  /* 0x00ff42302e0075ea */ /* 0x0003e2000b80003a */
[----:B------:R-:W-:Y:S01]  /*1cbb0*/  UMOV UR65, 0x4408010 ;  /* 0x0440801000417882 */ /* 0x000fe20000000000 */
[----:B------:R1:W-:Y:S01]  /*1cbc0*/  UTCHMMA gdesc[UR42], gdesc[UR44], tmem[UR57], tmem[UR70], idesc[UR71], UPT ;  /* 0x00ff462c2a0075ea */ /* 0x0003e2000b800039 */
[----:B------:R1:W-:Y:S01]  /*1cbd0*/  UTCHMMA gdesc[UR38], gdesc[UR40], tmem[UR56], tmem[UR64], idesc[UR65], UPT ;  /* 0x00ff4028260075ea */ /* 0x0003e2000b800038 */
[----:B------:R-:W-:Y:S01]  /*1cbe0*/  UMOV UR76, 0x0 ;  /* 0x00000000004c7882 */ /* 0x000fe20000000000 */
[----:B------:R-:W-:Y:S01]  /*1cbf0*/  UMOV UR77, 0x4408010 ;  /* 0x04408010004d7882 */ /* 0x000fe20000000000 */
[----:B0-----:R-:W-:Y:S01]  /*1cc00*/  UMOV UR6, UR4 ;  /* 0x0000000400067c82 */ /* 0x001fe20008000000 */
[----:B------:R-:W-:Y:S01]  /*1cc10*/  UMOV UR7, URZ ;  /* 0x000000ff00077c82 */ /* 0x000fe20008000000 */
[----:B------:R1:W-:Y:S01]  /*1cc20*/  UTCHMMA gdesc[UR34], gdesc[UR36], tmem[UR23], tmem[UR68], idesc[UR69], UPT ;  /* 0x00ff4424220075ea */ /* 0x0003e2000b800017 */
[----:B------:R-:W-:Y:S01]  /*1cc30*/  UMOV UR74, 0x0 ;  /* 0x00000000004a7882 */ /* 0x000fe20000000000 */
[----:B------:R-:W-:Y:S01]  /*1cc40*/  UMOV UR75, 0x4408010 ;  /* 0x04408010004b7882 */ /* 0x000fe20000000000 */
[----:B------:R1:W-:Y:S01]  /*1cc50*/  UTCHMMA gdesc[UR30], gdesc[UR32], tmem[UR22], tmem[UR66], idesc[UR67], UPT ;  /* 0x00ff42201e0075ea */ /* 0x0003e2000b800016 */
[----:B------:R-:W-:Y:S01]  /*1cc60*/  UMOV UR59, UR6 ;  /* 0x00000006003b7c82 */ /* 0x000fe20008000000 */
[----:B------:R1:W-:Y:S01]  /*1cc70*/  UTCHMMA gdesc[UR26], gdesc[UR28], tmem[UR12], tmem[UR76], idesc[UR77], UPT ;  /* 0x00ff4c1c1a0075ea */ /* 0x0003e2000b80000c */
[----:B------:R1:W-:Y:S01]  /*1cc80*/  UTCHMMA gdesc[UR24], gdesc[UR54], tmem[UR5], tmem[UR74], idesc[UR75], UPT ;  /* 0x00ff4a36180075ea */ /* 0x0003e2000b800005 */
[----:B------:R1:W-:Y:S01]  /*1cc90*/  UTCBAR [UR59], URZ ;  /* 0x000000ff3b0073e9 */ /* 0x0003e200080000ff */
[----:B------:R-:W-:Y:S01]  /*1cca0*/  NOP ;  /* 0x0000000000007918 */ /* 0x000fe20000000000 */
.L_x_6:
[----:B------:R-:W-:Y:S01]  /*1ccb0*/  UMOV UR6, URZ ;  /* 0x000000ff00067c82 */ /* 0x000fe20008000000 */
[----:B-1----:R-:W-:Y:S01]  /*1ccc0*/  UMOV UR5, URZ ;  /* 0x000000ff00057c82 */ /* 0x002fe20008000000 */
[----:B------:R-:W-:Y:S05]  /*1ccd0*/  BRA.U !UP2, `(.L_x_7) ;  /* 0x000000e10a547547 */ /* 0x000fea000b800000 */
[----:B------:R-:W-:Y:S02]  /*1cce0*/  USHF.R.S32.HI UR7, URZ, 0x1f, UR15 ;  /* 0x0000001fff077899 */ /* 0x000fe4000801140f */
[----:B------:R-:W-:Y:S02]  /*1ccf0*/  USHF.R.S32.HI UR63, URZ, 0x1f, UR14 ;  /* 0x0000001fff3f7899 */ /* 0x000fe4000801140e */
[----:B------:R-:W-:Y:S02]  /*1cd00*/  USHF.L.U32 UR12, UR14, 0x1, URZ ;  /* 0x000000010e0c7899 */ /* 0x000fe400080006ff */
[----:B------:R-:W-:Y:S02]  /*1cd10*/  USHF.L.U32 UR13, UR15, 0x1, URZ ;  /* 0x000000010f0d7899 */ /* 0x000fe400080006ff */
[----:B------:R-:W-:Y:S02]  /*1cd20*/  USHF.L.U64.HI UR14, UR14, 0x1, UR63 ;  /* 0x000000010e0e7899 */ /* 0x000fe4000801023f */
[----:B------:R-:W-:-:S02]  /*1cd30*/  USHF.L.U64.HI UR15, UR15, 0x1, UR7 ;  /* 0x000000010f0f7899 */ /* 0x000fc40008010207 */
[----:B------:R-:W-:Y:S02]  /*1cd40*/  UIADD3.64 UR22, UPT, UPT, UR18, 0x80, URZ ;  /* 0x0000008012167897 */ /* 0x000fe4000fffe0ff */
[----:B------:R-:W-:Y:S02]  /*1cd50*/  UIADD3.64 UR24, UPT, UPT, UR20, 0x2, URZ ;  /* 0x0000000214187897 */ /* 0x000fe4000fffe0ff */
[----:B------:R-:W-:Y:S02]  /*1cd60*/  UIADD3.64 UR26, UPT, UPT, UR18, 0x100, URZ ;  /* 0x00000100121a7897 */ /* 0x000fe4000fffe0ff */
[----:B------:R-:W-:Y:S02]  /*1cd70*/  UIADD3.64 UR28, UPT, UPT, UR20, 0x4, URZ ;  /* 0x00000004141c7897 */ /* 0x000fe4000fffe0ff */
[----:B------:R-:W-:Y:S02]  /*1cd80*/  UIADD3.64 UR30, UPT, UPT, UR18, 0x180, URZ ;  /* 0x00000180121e7897 */ /* 0x000fe4000fffe0ff */
[----:B------:R-:W-:-:S02]  /*1cd90*/  UIADD3.64 UR32, UPT, UPT, UR20, 0x7fe, URZ ;  /* 0x000007fe14207897 */ /* 0x000fc4000fffe0ff */
        /* <DEDUP_REMOVED lines=13> */
[----:B------:R-:W-:Y:S01]  /*1ce70*/  UIADD3.64 UR60, UPT, UPT, UR20, 0x1804, URZ ;  /* 0x00001804143c7897 */ /* 0x000fe2000fffe0ff */
[----:B------:R-:W-:Y:S01]  /*1ce80*/  UMOV UR72, 0x1 ;  /* 0x0000000100487882 */ /* 0x000fe20000000000 */
[----:B------:R-:W-:Y:S01]  /*1ce90*/  UMOV UR7, URZ ;  /* 0x000000ff00077c82 */ /* 0x000fe20008000000 */
[----:B------:R-:W-:-:S09]  /*1cea0*/  UMOV UR63, 0x40004040 ;  /* 0x40004040003f7882 */ /* 0x000fd20000000000 */
.L_x_10:
[----:B------:R-:W2:Y:S01]  /*1ceb0*/  LDL.LU R95, [R1+0x18c] ;  /* 0x00018c00015f7983 */ /* 0x000ea20000300800 */
[----:B------:R-:W0:Y:S03]  /*1cec0*/  LDCU UR64, c[0x0][0x3a0] ;  /* 0x00007400ff4077ac */ /* 0x000e260008000800 */
[----:B------:R-:W3:Y:S04]  /*1ced0*/  LDL.LU R94, [R1+0x698] ;  /* 0x00069800015e7983 */ /* 0x000ee80000300800 */
[----:B------:R-:W4:Y:S04]  /*1cee0*/  LDL.LU R93, [R1+0x690] ;  /* 0x00069000015d7983 */ /* 0x000f280000300800 */
        /* <DEDUP_REMOVED lines=19> */
[----:B------:R-:W4:Y:S01]  /*1d020*/  LDL.LU R74, [R1+0x65c] ;  /* 0x00065c00014a7983 */ /* 0x000f220000300800 */
[----:B------:R-:W-:-:S02]  /*1d030*/  UIADD3 UR6, UPT, UPT, UR6, 0x1, URZ ;  /* 0x0000000106067890 */ /* 0x000fc4000fffe0ff */
[----:B------:R-:W-:Y:S01]  /*1d040*/  USHF.L.U32 UR5, UR5, 0x1f, URZ ;  /* 0x0000001f05057899 */ /* 0x000fe200080006ff */
[----:B------:R-:W1:Y:S01]  /*1d050*/  S2R R73, SR_TID.X ;  /* 0x0000000000497919 */ /* 0x000e620000002100 */
[----:B0-----:R-:W-:Y:S01]  /*1d060*/  UIMAD UR64, UR6, -0x80, UR64 ;  /* 0xffffff80064078a4 */ /* 0x001fe2000f8e0240 */
[----:B-1----:R-:W-:-:S04]  /*1d070*/  SHF.R.U32.HI R71, RZ, 0x6, R73 ;  /* 0x00000006ff477819 */ /* 0x002fc80000011649 */
[----:B------:R-:W-:-:S04]  /*1d080*/  SGXT.U32 R71, R71, 0x2 ;  /* 0x000000024747781a */ /* 0x000fc80000000000 */
[----:B------:R-:W-:Y:S02]  /*1d090*/  ISETP.GE.AND P1, PT, R71, UR64, PT ;  /* 0x0000004047007c0c */ /* 0x000fe4000bf26270 */
[----:B--2---:R-:W-:Y:S02]  /*1d0a0*/  IADD3 R95, P5, PT, R95, UR12, RZ ;  /* 0x0000000c5f5f7c10 */ /* 0x004fe4000ffbe0ff */
[----:B---3--:R-:W-:-:S03]  /*1d0b0*/  IADD3 R94, P6, PT, R94, UR12, RZ ;  /* 0x0000000c5e5e7c10 */ /* 0x008fc6000ffde0ff */
[----:B------:R-:W-:Y:S01]  /*1d0c0*/  STL [R1+0x18c], R95 ;  /* 0x00018c5f01007387 */ /* 0x000fe20000100800 */
[----:B----4-:R-:W-:-:S03]  /*1d0d0*/  IADD3 R93, P2, PT, R93, UR12, RZ ;  /* 0x0000000c5d5d7c10 */ /* 0x010fc6000ff5e0ff */
[----:B------:R-:W-:Y:S01]  /*1d0e0*/  STL [R1+0x698], R94 ;  /* 0x0006985e01007387 */ /* 0x000fe20000100800 */
[----:B------:R-:W-:-:S03]  /*1d0f0*/  IADD3 R92, P3, PT, R92, UR12, RZ ;  /* 0x0000000c5c5c7c10 */ /* 0x000fc6000ff7e0ff */
[----:B------:R-:W-:Y:S01]  /*1d100*/  STL [R1+0x690], R93 ;  /* 0x0006905d01007387 */ /* 0x000fe20000100800 */
[----:B------:R-:W-:-:S03]  /*1d110*/  IADD3 R91, P4, PT, R91, UR12, RZ ;  /* 0x0000000c5b5b7c10 */ /* 0x000fc6000ff9e0ff */
[----:B------:R-:W-:Y:S01]  /*1d120*/  STL [R1+0x6a4], R92 ;  /* 0x0006a45c01007387 */ /* 0x000fe20000100800 */
[----:B------:R-:W-:-:S03]  /*1d130*/  IADD3.X R90, PT, PT, R90, UR14, RZ, P5, !PT ;  /* 0x0000000e5a5a7c10 */ /* 0x000fc6000affe4ff */
        /* <DEDUP_REMOVED lines=23> */
[----:B------:R-:W-:Y:S02]  /*1d2b0*/  IADD3.X R78, PT, PT, R78, UR14, RZ, P6, !PT ;  /* 0x0000000e4e4e7c10 */ /* 0x000fe4000b7fe4ff */
[----:B------:R-:W-:-:S05]  /*1d2c0*/  IADD3 R72, P6, PT, R72, UR12, RZ ;  /* 0x0000000c48487c10 */ /* 0x000fca000ffde0ff */
[----:B------:R0:W-:Y:S04]  /*1d2d0*/  STL [R1+0x664], R72 ;  /* 0x0006644801007387 */ /* 0x0001e80000100800 */
[----:B------:R-:W-:Y:S04]  /*1d2e0*/  STL [R1+0x66c], R79 ;  /* 0x00066c4f01007387 */ /* 0x000fe80000100800 */
[----:B0-----:R-:W2:Y:S01]  /*1d2f0*/  LDL.LU R72, [R1+0x670] ;  /* 0x0006700001487983 */ /* 0x001ea20000300800 */
[----:B------:R-:W-:-:S03]  /*1d300*/  IADD3.X R77, PT, PT, R77, UR14, RZ, P2, !PT ;  /* 0x0000000e4d4d7c10 */ /* 0x000fc600097fe4ff */
[----:B------:R-:W-:Y:S04]  /*1d310*/  STL [R1+0x67c], R78 ;  /* 0x00067c4e01007387 */ /* 0x000fe80000100800 */
[----:B------:R-:W3:Y:S01]  /*1d320*/  LDL.LU R71, [R1+0x654] ;  /* 0x0006540001477983 */ /* 0x000ee20000300800 */
[----:B------:R-:W-:Y:S02]  /*1d330*/  IADD3 R76, P2, PT, R76, UR12, RZ ;  /* 0x0000000c4c4c7c10 */ /* 0x000fe4000ff5e0ff */
[----:B------:R-:W-:-:S03]  /*1d340*/  IADD3.X R75, PT, PT, R75, UR14, RZ, P3, !PT ;  /* 0x0000000e4b4b7c10 */ /* 0x000fc60009ffe4ff */
[----:B------:R0:W-:Y:S04]  /*1d350*/  STL [R1+0x180], R76 ;  /* 0x0001804c01007387 */ /* 0x0001e80000100800 */
[----:B------:R-:W-:Y:S01]  /*1d360*/  STL [R1+0x678], R77 ;  /* 0x0006784d01007387 */ /* 0x000fe20000100800 */
[----:B------:R-:W-:-:S03]  /*1d370*/  IADD3 R74, P3, PT, R74, UR12, RZ ;  /* 0x0000000c4a4a7c10 */ /* 0x000fc6000ff7e0ff */
[----:B0-----:R-:W4:Y:S04]  /*1d380*/  LDL.LU R76, [R1+0x668] ;  /* 0x00066800014c7983 */ /* 0x001f280000300800 */
[----:B------:R0:W-:Y:S04]  /*1d390*/  STL [R1+0x184], R75 ;  /* 0x0001844b01007387 */ /* 0x0001e80000100800 */
[----:B0-----:R-:W4:Y:S04]  /*1d3a0*/  LDL.LU R75, [R1+0x64c] ;  /* 0x00064c00014b7983 */ /* 0x001f280000300800 */
[----:B------:R-:W4:Y:S04]  /*1d3b0*/  LDL.LU R98, [R1+0x660] ;  /* 0x0006600001627983 */ /* 0x000f280000300800 */
[----:B------:R-:W4:Y:S04]  /*1d3c0*/  LDL.LU R97, [R1+0x644] ;  /* 0x0006440001617983 */ /* 0x000f280000300800 */
[----:B------:R-:W4:Y:S04]  /*1d3d0*/  LDL.LU R96, [R1+0x17c] ;  /* 0x00017c0001607983 */ /* 0x000f280000300800 */
[----:B------:R0:W-:Y:S04]  /*1d3e0*/  STL [R1+0x65c], R74 ;  /* 0x00065c4a01007387 */ /* 0x0001e80000100800 */
        /* <DEDUP_REMOVED lines=19> */
[----:B0-----:R-:W4:Y:S01]  /*1d520*/  LDL.LU R74, [R1+0x610] ;  /* 0x00061000014a7983 */ /* 0x001f220000300800 */
[----:B--2---:R-:W-:-:S05]  /*1d530*/  IADD3.X R72, PT, PT, R72, UR14, RZ, P4, !PT ;  /* 0x0000000e48487c10 */ /* 0x004fca000a7fe4ff */
[----:B------:R0:W-:Y:S01]  /*1d540*/  STL [R1+0x670], R72 ;  /* 0x0006704801007387 */ /* 0x0001e20000100800 */
[----:B---3--:R-:W-:-:S03]  /*1d550*/  IADD3 R71, P4, PT, R71, UR12, RZ ;  /* 0x0000000c47477c10 */ /* 0x008fc6000ff9e0ff */
[----:B0-----:R-:W2:Y:S04]  /*1d560*/  LDL.LU R72, [R1+0x5ec] ;  /* 0x0005ec0001487983 */ /* 0x001ea80000300800 */
[----:B------:R0:W-:Y:S04]  /*1d570*/  STL [R1+0x654], R71 ;  /* 0x0006544701007387 */ /* 0x0001e80000100800 */
[----:B0-----:R-:W3:Y:S01]  /*1d580*/  LDL.LU R71, [R1+0x608] ;  /* 0x0006080001477983 */ /* 0x001ee20000300800 */
[----:B----4-:R-:W-:-:S05]  /*1d590*/  IADD3.X R76, PT, PT, R76, UR14, RZ, P5, !PT ;  /* 0x0000000e4c4c7c10 */ /* 0x010fca000affe4ff */
[----:B------:R0:W-:Y:S01]  /*1d5a0*/  STL [R1+0x668], R76 ;  /* 0x0006684c01007387 */ /* 0x0001e20000100800 */
[----:B------:R-:W-:Y:S02]  /*1d5b0*/  IADD3 R75, P5, PT, R75, UR12, RZ ;  /* 0x0000000c4b4b7c10 */ /* 0x000fe4000ffbe0ff */
[----:B------:R-:W-:Y:S01]  /*1d5c0*/  IADD3.X R98, PT, PT, R98, UR14, RZ, P6, !PT ;  /* 0x0000000e62627c10 */ /* 0x000fe2000b7fe4ff */
[----:B0-----:R-:W4:Y:S01]  /*1d5d0*/  LDL.LU R76, [R1+0x5e4] ;  /* 0x0005e400014c7983 */ /* 0x001f220000300800 */
[----:B------:R-:W-:-:S03]  /*1d5e0*/  IADD3 R97, P6, PT, R97, UR12, RZ ;  /* 0x0000000c61617c10 */ /* 0x000fc6000ffde0ff */
[----:B------:R0:W-:Y:S01]  /*1d5f0*/  STL [R1+0x64c], R75 ;  /* 0x00064c4b01007387 */ /* 0x0001e20000100800 */
[----:B------:R-:W-:Y:S02]  /*1d600*/  IADD3.X R96, PT, PT, R96, UR14, RZ, P2, !PT ;  /* 0x0000000e60607c10 */ /* 0x000fe400097fe4ff */
[----:B------:R-:W-:Y:S01]  /*1d610*/  IADD3 R95, P2, PT, R95, UR12, RZ ;  /* 0x0000000c5f5f7c10 */ /* 0x000fe2000ff5e0ff */
[----:B0-----:R-:W4:Y:S01]  /*1d620*/  LDL.LU R75, [R1+0x600] ;  /* 0x00060000014b7983 */ /* 0x001f220000300800 */
        /* <DEDUP_REMOVED lines=37> */
[----:B------:R-:W-:Y:S04]  /*1d880*/  STL [R1+0x620], R80 ;  /* 0x0006205001007387 */ /* 0x000fe80000100800 */
[----:B------:R-:W-:Y:S04]  /*1d890*/  STL [R1+0x5fc], R79 ;  /* 0x0005fc4f01007387 */ /* 0x000fe80000100800 */
[----:B------:R0:W-:Y:S04]  /*1d8a0*/  STL [R1+0x610], R74 ;  /* 0x0006104a01007387 */ /* 0x0001e80000100800 */
[----:B------:R-:W-:Y:S04]  /*1d8b0*/  STL [R1+0x618], R78 ;  /* 0x0006184e01007387 */ /* 0x000fe80000100800 */
[----:B0-----:R-:W4:Y:S04]  /*1d8c0*/  LDL.LU R74, [R1+0x5dc] ;  /* 0x0005dc00014a7983 */ /* 0x001f280000300800 */
[----:B------:R-:W-:Y:S01]  /*1d8d0*/  STL [R1+0x5f4], R77 ;  /* 0x0005f44d01007387 */ /* 0x000fe20000100800 */
[----:B--2---:R-:W-:-:S05]  /*1d8e0*/  IADD3 R72, P2, PT, R72, UR12, RZ ;  /* 0x0000000c48487c10 */ /* 0x004fca000ff5e0ff */
[----:B------:R0:W-:Y:S01]  /*1d8f0*/  STL [R1+0x5ec], R72 ;  /* 0x0005ec4801007387 */ /* 0x0001e20000100800 */
[----:B---3--:R-:W-:-:S03]  /*1d900*/  IADD3.X R71, PT, PT, R71, UR14, RZ, P3, !PT ;  /* 0x0000000e47477c10 */ /* 0x008fc60009ffe4ff */
[----:B0-----:R-:W2:Y:S04]  /*1d910*/  LDL.LU R72, [R1+0x5f8] ;  /* 0x0005f80001487983 */ /* 0x001ea80000300800 */
[----:B------:R0:W-:Y:S04]  /*1d920*/  STL [R1+0x608], R71 ;  /* 0x0006084701007387 */ /* 0x0001e80000100800 */
[----:B0-----:R-:W3:Y:S01]  /*1d930*/  LDL.LU R71, [R1+0x5d4] ;  /* 0x0005d40001477983 */ /* 0x001ee20000300800 */
[----:B----4-:R-:W-:-:S05]  /*1d940*/  IADD3 R76, P3, PT, R76, UR12, RZ ;  /* 0x0000000c4c4c7c10 */ /* 0x010fca000ff7e0ff */
[----:B------:R0:W-:Y:S01]  /*1d950*/  STL [R1+0x5e4], R76 ;  /* 0x0005e44c01007387 */ /* 0x0001e20000100800 */
[----:B------:R-:W-:-:S03]  /*1d960*/  IADD3.X R75, PT, PT, R75, UR14, RZ, P4, !PT ;  /* 0x0000000e4b4b7c10 */ /* 0x000fc6000a7fe4ff */
        /* <DEDUP_REMOVED lines=24> */
[----:B------:R-:W-:-:S03]  /*1daf0*/  IADD3 R74, P4, PT, R74, UR12, RZ ;  /* 0x0000000c4a4a7c10 */ /* 0x000fc6000ff9e0ff */
[----:B0-----:R-:W4:Y:S04]  /*1db00*/  LDL.LU R75, [R1+0x574] ;  /* 0x00057400014b7983 */ /* 0x001f280000300800 */
[----:B------:R0:W-:Y:S04]  /*1db10*/  STL [R1+0x5dc], R74 ;  /* 0x0005dc4a01007387 */ /* 0x0001e80000100800 */
[----:B0-----:R-:W4:Y:S01]  /*1db20*/  LDL.LU R74, [R1+0x590] ;  /* 0x00059000014a7983 */ /* 0x001f220000300800 */
[----:B--2---:R-:W-:-:S05]  /*1db30*/  IADD3.X R72, PT, PT, R72, UR14, RZ, P5, !PT ;  /* 0x0000000e48487c10 */ /* 0x004fca000affe4ff */
[----:B------:R0:W-:Y:S01]  /*1db40*/  STL [R1+0x5f8], R72 ;  /* 0x0005f84801007387 */ /* 0x0001e20000100800 */
[----:B---3--:R-:W-:-:S03]  /*1db50*/  IADD3 R71, P5, PT, R71, UR12, RZ ;  /* 0x0000000c47477c10 */ /* 0x008fc6000ffbe0ff */
[----:B0-----:R-:W2:Y:S04]  /*1db60*/  LDL.LU R72, [R1+0x56c] ;  /* 0x00056c0001487983 */ /* 0x001ea80000300800 */
[----:B------:R0:W-:Y:S04]  /*1db70*/  STL [R1+0x5d4], R71 ;  /* 0x0005d44701007387 */ /* 0x0001e80000100800 */
[----:B0-----:R-:W3:Y:S01]  /*1db80*/  LDL.LU R71, [R1+0x588] ;  /* 0x0005880001477983 */ /* 0x001ee20000300800 */
[----:B----4-:R-:W-:Y:S02]  /*1db90*/  IADD3.X R76, PT, PT, R76, UR14, RZ, P6, !PT ;  /* 0x0000000e4c4c7c10 */ /* 0x010fe4000b7fe4ff */
[----:B------:R-:W-:-:S03]  /*1dba0*/  IADD3 R98, P6, PT, R98, UR12, RZ ;  /* 0x0000000c62627c10 */ /* 0x000fc6000ffde0ff */
[----:B------:R0:W-:Y:S01]  /*1dbb0*/  STL [R1+0x5f0], R76 ;  /* 0x0005f04c01007387 */ /* 0x0001e20000100800 */
[----:B------:R-:W-:Y:S02]  /*1dbc0*/  IADD3.X R97, PT, PT, R97, UR14, RZ, P2, !PT ;  /* 0x0000000e61617c10 */ /* 0x000fe400097fe4ff */
[----:B------:R-:W-:Y:S01]  /*1dbd0*/  IADD3 R96, P2, PT, R96, UR12, RZ ;  /* 0x0000000c60607c10 */ /* 0x000fe2000ff5e0ff */
[----:B0-----:R-:W4:Y:S04]  /*1dbe0*/  LDL.LU R76, [R1+0x564] ;  /* 0x00056400014c7983 */ /* 0x001f280000300800 */
        /* <DEDUP_REMOVED lines=39> */
[----:B------:R-:W-:-:S05]  /*1de60*/  IADD3 R75, P2, PT, R75, UR12, RZ ;  /* 0x0000000c4b4b7c10 */ /* 0x000fca000ff5e0ff */
[----:B------:R0:W-:Y:S04]  /*1de70*/  STL [R1+0x574], R75 ;  /* 0x0005744b01007387 */ /* 0x0001e80000100800 */
[----:B------:R-:W-:Y:S01]  /*1de80*/  STL [R1+0x57c], R78 ;  /* 0x00057c4e01007387 */ /* 0x000fe20000100800 */
[----:B------:R-:W-:-:S03]  /*1de90*/  IADD3.X R74, PT, PT, R74, UR14, RZ, P3, !PT ;  /* 0x0000000e4a4a7c10 */ /* 0x000fc60009ffe4ff */
[----:B0-----:R-:W4:Y:S04]  /*1dea0*/  LDL.LU R75, [R1+0x580] ;  /* 0x00058000014b7983 */ /* 0x001f280000300800 */
[----:B------:R-:W-:Y:S04]  /*1deb0*/  STL [R1+0x598], R77 ;  /* 0x0005984d01007387 */ /* 0x000fe80000100800 */
[----:B------:R0:W-:Y:S04]  /*1dec0*/  STL [R1+0x590], R74 ;  /* 0x0005904a01007387 */ /* 0x0001e80000100800 */
[----:B0-----:R-:W4:Y:S01]  /*1ded0*/  LDL.LU R74, [R1+0x55c] ;  /* 0x00055c00014a7983 */ /* 0x001f220000300800 */
[----:B--2---:R-:W-:-:S05]  /*1dee0*/  IADD3 R72, P3, PT, R72, UR12, RZ ;  /* 0x0000000c48487c10 */ /* 0x004fca000ff7e0ff */
[----:B------:R0:W-:Y:S01]  /*1def0*/  STL [R1+0x56c], R72 ;  /* 0x00056c4801007387 */ /* 0x0001e20000100800 */
[----:B---3--:R-:W-:-:S03]  /*1df00*/  IADD3.X R71, PT, PT, R71, UR14, RZ, P4, !PT ;  /* 0x0000000e47477c10 */ /* 0x008fc6000a7fe4ff */
[----:B0-----:R-:W2:Y:S04]  /*1df10*/  LDL.LU R72, [R1+0x578] ;  /* 0x0005780001487983 */ /* 0x001ea80000300800 */
[----:B------:R0:W-:Y:S04]  /*1df20*/  STL [R1+0x588], R71 ;  /* 0x0005884701007387 */ /* 0x0001e80000100800 */
[----:B0-----:R-:W3:Y:S01]  /*1df30*/  LDL.LU R71, [R1+0x554] ;  /* 0x0005540001477983 */ /* 0x001ee20000300800 */
[----:B----4-:R-:W-:-:S03]  /*1df40*/  IADD3 R76, P4, PT, R76, UR12, RZ ;  /* 0x0000000c4c4c7c10 */ /* 0x010fc6000ff9e0ff */
        /* <DEDUP_REMOVED lines=24> */
[----:B------:R-:W-:-:S05]  /*1e0d0*/  IADD3.X R75, PT, PT, R75, UR14, RZ, P5, !PT ;  /* 0x0000000e4b4b7c10 */ /* 0x000fca000affe4ff */
[----:B------:R0:W-:Y:S04]  /*1e0e0*/  STL [R1+0x580], R75 ;  /* 0x0005804b01007387 */ /* 0x0001e80000100800 */
[----:B0-----:R-:W4:Y:S01]  /*1e0f0*/  LDL.LU R75, [R1+0x4f4] ;  /* 0x0004f400014b7983 */ /* 0x001f220000300800 */
[----:B------:R-:W-:-:S05]  /*1e100*/  IADD3 R74, P5, PT, R74, UR12, RZ ;  /* 0x0000000c4a4a7c10 */ /* 0x000fca000ffbe0ff */
        /* <DEDUP_REMOVED lines=9> */
[----:B------:R-:W-:-:S02]  /*1e1a0*/  IADD3 R97, P2, PT, R97, UR12, RZ ;  /* 0x0000000c61617c10 */ /* 0x000fc4000ff5e0ff */
[----:B------:R-:W-:Y:S01]  /*1e1b0*/  IADD3.X R96, PT, PT, R96, UR14, RZ, P3, !PT ;  /* 0x0000000e60607c10 */ /* 0x000fe20009ffe4ff */
[----:B------:R-:W-:Y:S01]  /*1e1c0*/  STL [R1+0x570], R98 ;  /* 0x0005706201007387 */ /* 0x000fe20000100800 */
[----:B------:R-:W-:Y:S02]  /*1e1d0*/  IADD3 R95, P3, PT, R95, UR12, RZ ;  /* 0x0000000c5f5f7c10 */ /* 0x000fe4000ff7e0ff */
[----:B------:R-:W-:Y:S01]  /*1e1e0*/  IADD3.X R94, PT, PT, R94, UR14, RZ, P4, !PT ;  /* 0x0000000e5e5e7c10 */ /* 0x000fe2000a7fe4ff */
        /* <DEDUP_REMOVED lines=37> */
[----:B------:R0:W-:Y:S04]  /*1e440*/  STL [R1+0x518], R76 ;  /* 0x0005184c01007387 */ /* 0x0001e80000100800 */
[----:B------:R-:W-:Y:S04]  /*1e450*/  STL [R1+0x520], R78 ;  /* 0x0005204e01007387 */ /* 0x000fe80000100800 */
[----:B0-----:R-:W4:Y:S01]  /*1e460*/  LDL.LU R76, [R1+0x4e4] ;  /* 0x0004e400014c7983 */ /* 0x001f220000300800 */
[----:B------:R-:W-:-:S03]  /*1e470*/  IADD3 R75, P3, PT, R75, UR12, RZ ;  /* 0x0000000c4b4b7c10 */ /* 0x000fc6000ff7e0ff */
[----:B------:R-:W-:Y:S04]  /*1e480*/  STL [R1+0x4fc], R77 ;  /* 0x0004fc4d01007387 */ /* 0x000fe80000100800 */
[----:B------:R0:W-:Y:S04]  /*1e490*/  STL [R1+0x4f4], R75 ;  /* 0x0004f44b01007387 */ /* 0x0001e80000100800 */
[----:B0-----:R-:W4:Y:S01]  /*1e4a0*/  LDL.LU R75, [R1+0x500] ;  /* 0x00050000014b7983 */ /* 0x001f220000300800 */
[----:B------:R-:W-:-:S05]  /*1e4b0*/  IADD3.X R74, PT, PT, R74, UR14, RZ, P4, !PT ;  /* 0x0000000e4a4a7c10 */ /* 0x000fca000a7fe4ff */
[----:B------:R0:W-:Y:S04]  /*1e4c0*/  STL [R1+0x510], R74 ;  /* 0x0005104a01007387 */ /* 0x0001e80000100800 */
[----:B0-----:R-:W4:Y:S01]  /*1e4d0*/  LDL.LU R74, [R1+0x4dc] ;  /* 0x0004dc00014a7983 */ /* 0x001f220000300800 */
[----:B--2---:R-:W-:-:S05]  /*1e4e0*/  IADD3 R72, P4, PT, R72, UR12, RZ ;  /* 0x0000000c48487c10 */ /* 0x004fca000ff9e0ff */
[----:B------:R0:W-:Y:S01]  /*1e4f0*/  STL [R1+0x4ec], R72 ;  /* 0x0004ec4801007387 */ /* 0x0001e20000100800 */
[----:B---3--:R-:W-:-:S03]  /*1e500*/  IADD3.X R71, PT, PT, R71, UR14, RZ, P5, !PT ;  /* 0x0000000e47477c10 */ /* 0x008fc6000affe4ff */
[----:B0-----:R-:W2:Y:S04]  /*1e510*/  LDL.LU R72, [R1+0x4f8] ;  /* 0x0004f80001487983 */ /* 0x001ea80000300800 */
[----:B------:R-:W3:Y:S04]  /*1e520*/  LDL.LU R98, [R1+0x4d4] ;  /* 0x0004d40001627983 */ /* 0x000ee80000300800 */
[----:B------:R-:W3:Y:S04]  /*1e530*/  LDL.LU R97, [R1+0x4f0] ;  /* 0x0004f00001617983 */ /* 0x000ee80000300800 */
[----:B------:R-:W3:Y:S04]  /*1e540*/  LDL.LU R96, [R1+0x4cc] ;  /* 0x0004cc0001607983 */ /* 0x000ee80000300800 */
[----:B------:R0:W-:Y:S04]  /*1e550*/  STL [R1+0x508], R71 ;  /* 0x0005084701007387 */ /* 0x0001e80000100800 */
        /* <DEDUP_REMOVED lines=19> */
[----:B0-----:R-:W3:Y:S01]  /*1e690*/  LDL.LU R71, [R1+0x47c] ;  /* 0x00047c0001477983 */ /* 0x001ee20000300800 */
[----:B----4-:R-:W-:-:S05]  /*1e6a0*/  IADD3 R76, P5, PT, R76, UR12, RZ ;  /* 0x0000000c4c4c7c10 */ /* 0x010fca000ffbe0ff */
[----:B------:R0:W-:Y:S04]  /*1e6b0*/  STL [R1+0x4e4], R76 ;  /* 0x0004e44c01007387 */ /* 0x0001e80000100800 */
[----:B0-----:R-:W4:Y:S01]  /*1e6c0*/  LDL.LU R76, [R1+0x498] ;  /* 0x00049800014c7983 */ /* 0x001f220000300800 */
[----:B------:R-:W-:-:S05]  /*1e6d0*/  IADD3.X R75, PT, PT, R75, UR14, RZ, P6, !PT ;  /* 0x0000000e4b4b7c10 */ /* 0x000fca000b7fe4ff */
[----:B------:R0:W-:Y:S04]  /*1e6e0*/  STL [R1+0x500], R75 ;  /* 0x0005004b01007387 */ /* 0x0001e80000100800 */
[----:B0-----:R-:W4:Y:S01]  /*1e6f0*/  LDL.LU R75, [R1+0x474] ;  /* 0x00047400014b7983 */ /* 0x001f220000300800 */
[----:B------:R-:W-:-:S05]  /*1e700*/  IADD3 R74, P6, PT, R74, UR12, RZ ;  /* 0x0000000c4a4a7c10 */ /* 0x000fca000ffde0ff */
[----:B------:R0:W-:Y:S04]  /*1e710*/  STL [R1+0x4dc], R74 ;  /* 0x0004dc4a01007387 */ /* 0x0001e80000100800 */
[----:B0-----:R-:W4:Y:S01]  /*1e720*/  LDL.LU R74, [R1+0x490] ;  /* 0x00049000014a7983 */ /* 0x001f220000300800 */
[----:B--2---:R-:W-:Y:S02]  /*1e730*/  IADD3.X R72, PT, PT, R72, UR14, RZ, P2, !PT ;  /* 0x0000000e48487c10 */ /* 0x004fe400097fe4ff */
[----:B---3--:R-:W-:-:S03]  /*1e740*/  IADD3 R98, P2, PT, R98, UR12, RZ ;  /* 0x0000000c62627c10 */ /* 0x008fc6000ff5e0ff */
[----:B------:R0:W-:Y:S01]  /*1e750*/  STL [R1+0x4f8], R72 ;  /* 0x0004f84801007387 */ /* 0x0001e20000100800 */
[----:B------:R-:W-:Y:S02]  /*1e760*/  IADD3.X R97, PT, PT, R97, UR14, RZ, P3, !PT ;  /* 0x0000000e61617c10 */ /* 0x000fe40009ffe4ff */
[----:B------:R-:W-:Y:S01]  /*1e770*/  IADD3 R96, P3, PT, R96, UR12, RZ ;  /* 0x0000000c60607c10 */ /* 0x000fe2000ff7e0ff */
[----:B0-----:R-:W2:Y:S04]  /*1e780*/  LDL.LU R72, [R1+0x46c] ;  /* 0x00046c0001487983 */ /* 0x001ea80000300800 */
        /* <DEDUP_REMOVED lines=41> */
[----:B------:R-:W-:Y:S04]  /*1ea20*/  STL [R1+0x484], R78 ;  /* 0x0004844e01007387 */ /* 0x000fe80000100800 */
[----:B0-----:R-:W3:Y:S01]  /*1ea30*/  LDL.LU R71, [R1+0x488] ;  /* 0x0004880001477983 */ /* 0x001ee20000300800 */
[----:B----4-:R-:W-:-:S03]  /*1ea40*/  IADD3.X R76, PT, PT, R76, UR14, RZ, P4, !PT ;  /* 0x0000000e4c4c7c10 */ /* 0x010fc6000a7fe4ff */
[----:B------:R-:W-:Y:S04]  /*1ea50*/  STL [R1+0x4a0], R77 ;  /* 0x0004a04d01007387 */ /* 0x000fe80000100800 */
[----:B------:R0:W-:Y:S01]  /*1ea60*/  STL [R1+0x498], R76 ;  /* 0x0004984c01007387 */ /* 0x0001e20000100800 */
[----:B------:R-:W-:-:S03]  /*1ea70*/  IADD3 R75, P4, PT, R75, UR12, RZ ;  /* 0x0000000c4b4b7c10 */ /* 0x000fc6000ff9e0ff */
[----:B0-----:R-:W4:Y:S04]  /*1ea80*/  LDL.LU R76, [R1+0x464] ;  /* 0x00046400014c7983 */ /* 0x001f280000300800 */
[----:B------:R0:W-:Y:S04]  /*1ea90*/  STL [R1+0x474], R75 ;  /* 0x0004744b01007387 */ /* 0x0001e80000100800 */
[----:B0-----:R-:W4:Y:S01]  /*1eaa0*/  LDL.LU R75, [R1+0x480] ;  /* 0x00048000014b7983 */ /* 0x001f220000300800 */
[----:B------:R-:W-:-:S05]  /*1eab0*/  IADD3.X R74, PT, PT, R74, UR14, RZ, P5, !PT ;  /* 0x0000000e4a4a7c10 */ /* 0x000fca000affe4ff */
[----:B------:R0:W-:Y:S04]  /*1eac0*/  STL [R1+0x490], R74 ;  /* 0x0004904a01007387 */ /* 0x0001e80000100800 */
[----:B0-----:R-:W4:Y:S04]  /*1ead0*/  LDL.LU R74, [R1+0x45c] ;  /* 0x00045c00014a7983 */ /* 0x001f280000300800 */
[----:B------:R-:W4:Y:S04]  /*1eae0*/  LDL.LU R98, [R1+0x478] ;  /* 0x0004780001627983 */ /* 0x000f280000300800 */
[----:B------:R-:W4:Y:S04]  /*1eaf0*/  LDL.LU R97, [R1+0x454] ;  /* 0x0004540001617983 */ /* 0x000f280000300800 */
[----:B------:R-:W4:Y:S01]  /*1eb00*/  LDL.LU R96, [R1+0x470] ;  /* 0x0004700001607983 */ /* 0x000f220000300800 */
[----:B--2---:R-:W-:-:S05]  /*1eb10*/  IADD3 R72, P5, PT, R72, UR12, RZ ;  /* 0x0000000c48487c10 */ /* 0x004fca000ffbe0ff */
[----:B------:R0:W-:Y:S04]  /*1eb20*/  STL [R1+0x46c], R72 ;  /* 0x00046c4801007387 */ /* 0x0001e80000100800 */
        /* <DEDUP_REMOVED lines=19> */
[----:B0-----:R-:W2:Y:S01]  /*1ec60*/  LDL.LU R72, [R1+0x420] ;  /* 0x0004200001487983 */ /* 0x001ea20000300800 */
[----:B---3--:R-:W-:-:S05]  /*1ec70*/  IADD3.X R71, PT, PT, R71, UR14, RZ, P6, !PT ;  /* 0x0000000e47477c10 */ /* 0x008fca000b7fe4ff */
[----:B------:R0:W-:Y:S04]  /*1ec80*/  STL [R1+0x488], R71 ;  /* 0x0004884701007387 */ /* 0x0001e80000100800 */
[----:B0-----:R-:W3:Y:S01]  /*1ec90*/  LDL.LU R71, [R1+0x3fc] ;  /* 0x0003fc0001477983 */ /* 0x001ee20000300800 */
[----:B----4-:R-:W-:-:S05]  /*1eca0*/  IADD3 R76, P6, PT, R76, UR12, RZ ;  /* 0x0000000c4c4c7c10 */ /* 0x010fca000ffde0ff */
[----:B------:R0:W-:Y:S01]  /*1ecb0*/  STL [R1+0x464], R76 ;  /* 0x0004644c01007387 */ /* 0x0001e20000100800 */
[----:B------:R-:W-:-:S03]  /*1ecc0*/  IADD3.X R75, PT, PT, R75, UR14, RZ, P2, !PT ;  /* 0x0000000e4b4b7c10 */ /* 0x000fc600097fe4ff */
[----:B0-----:R-:W4:Y:S04]  /*1ecd0*/  LDL.LU R76, [R1+0x418] ;  /* 0x00041800014c7983 */ /* 0x001f280000300800 */
[----:B------:R0:W-:Y:S04]  /*1ece0*/  STL [R1+0x480], R75 ;  /* 0x0004804b01007387 */ /* 0x0001e80000100800 */
[----:B0-----:R-:W4:Y:S01]  /*1ecf0*/  LDL.LU R75, [R1+0x3f4] ;  /* 0x0003f400014b7983 */ /* 0x001f220000300800 */
[----:B------:R-:W-:-:S05]  /*1ed00*/  IADD3 R74, P2, PT, R74, UR12, RZ ;  /* 0x0000000c4a4a7c10 */ /* 0x000fca000ff5e0ff */
[----:B------:R0:W-:Y:S04]  /*1ed10*/  STL [R1+0x45c], R74 ;  /* 0x00045c4a01007387 */ /* 0x0001e80000100800 */
[----:B0-----:R-:W4:Y:S01]  /*1ed20*/  LDL.LU R74, [R1+0x410] ;  /* 0x00041000014a7983 */ /* 0x001f220000300800 */
[----:B------:R-:W-:Y:S02]  /*1ed30*/  IADD3.X R98, PT, PT, R98, UR14, RZ, P3, !PT ;  /* 0x0000000e62627c10 */ /* 0x000fe40009ffe4ff */
[----:B------:R-:W-:Y:S02]  /*1ed40*/  IADD3 R97, P3, PT, R97, UR12, RZ ;  /* 0x0000000c61617c10 */ /* 0x000fe4000ff7e0ff */
[----:B------:R-:W-:Y:S01]  /*1ed50*/  IADD3.X R96, PT, PT, R96, UR14, RZ, P4, !PT ;  /* 0x0000000e60607c10 */ /* 0x000fe2000a7fe4ff */
[----:B------:R-:W-:Y:S04]  /*1ed60*/  STL [R1+0x478], R98 ;  /* 0x0004786201007387 */ /* 0x000fe80000100800 */
[----:B------:R-:W-:Y:S04]  /*1ed70*/  STL [R1+0x454], R97 ;  /* 0x0004546101007387 */ /* 0x000fe80000100800 */
[----:B------:R-:W-:Y:S01]  /*1ed80*/  STL [R1+0x470], R96 ;  /* 0x0004706001007387 */ /* 0x000fe20000100800 */
[----:B--2---:R-:W-:-:S02]  /*1ed90*/  IADD3 R95, P4, PT, R95, UR12, RZ ;  /* 0x0000000c5f5f7c10 */ /* 0x004fc4000ff9e0ff */
        /* <DEDUP_REMOVED lines=34> */
[----:B------:R-:W-:Y:S02]  /*1efc0*/  IADD3.X R72, PT, PT, R72, UR14, RZ, P4, !PT ;  /* 0x0000000e48487c10 */ /* 0x000fe4000a7fe4ff */
[----:B------:R-:W-:-:S03]  /*1efd0*/  IADD3 R77, P3, PT, R77, UR12, RZ ;  /* 0x0000000c4d4d7c10 */ /* 0x000fc6000ff7e0ff */
[----:B------:R0:W-:Y:S04]  /*1efe0*/  STL [R1+0x420], R72 ;  /* 0x0004204801007387 */ /* 0x0001e80000100800 */
[----:B------:R-:W-:Y:S04]  /*1eff0*/  STL [R1+0x428], R78 ;  /* 0x0004284e01007387 */ /* 0x000fe80000100800 */
[----:B0-----:R-:W2:Y:S04]  /*1f000*/  LDL.LU R72, [R1+0x3ec] ;  /* 0x0003ec0001487983 */ /* 0x001ea80000300800 */
[----:B------:R-:W-:Y:S01]  /*1f010*/  STL [R1+0x404], R77 ;  /* 0x0004044d01007387 */ /* 0x000fe20000100800 */
[----:B---3--:R-:W-:-:S05]  /*1f020*/  IADD3 R71, P4, PT, R71, UR12, RZ ;  /* 0x0000000c47477c10 */ /* 0x008fca000ff9e0ff */
[----:B------:R0:W-:Y:S04]  /*1f030*/  STL [R1+0x3fc], R71 ;  /* 0x0003fc4701007387 */ /* 0x0001e80000100800 */
[----:B0-----:R-:W3:Y:S01]  /*1f040*/  LDL.LU R71, [R1+0x408] ;  /* 0x0004080001477983 */ /* 0x001ee20000300800 */
[----:B----4-:R-:W-:-:S05]  /*1f050*/  IADD3.X R76, PT, PT, R76, UR14, RZ, P5, !PT ;  /* 0x0000000e4c4c7c10 */ /* 0x010fca000affe4ff */
[----:B------:R0:W-:Y:S01]  /*1f060*/  STL [R1+0x418], R76 ;  /* 0x0004184c01007387 */ /* 0x0001e20000100800 */
[----:B------:R-:W-:-:S03]  /*1f070*/  IADD3 R75, P5, PT, R75, UR12, RZ ;  /* 0x0000000c4b4b7c10 */ /* 0x000fc6000ffbe0ff */
[----:B0-----:R-:W4:Y:S04]  /*1f080*/  LDL.LU R76, [R1+0x3e4] ;  /* 0x0003e400014c7983 */ /* 0x001f280000300800 */
[----:B------:R0:W-:Y:S04]  /*1f090*/  STL [R1+0x3f4], R75 ;  /* 0x0003f44b01007387 */ /* 0x0001e80000100800 */
[----:B0-----:R-:W4:Y:S01]  /*1f0a0*/  LDL.LU R75, [R1+0x400] ;  /* 0x00040000014b7983 */ /* 0x001f220000300800 */
[----:B------:R-:W-:-:S03]  /*1f0b0*/  IADD3.X R74, PT, PT, R74, UR14, RZ, P6, !PT ;  /* 0x0000000e4a4a7c10 */ /* 0x000fc6000b7fe4ff */
        /* <DEDUP_REMOVED lines=24> */
[----:B--2---:R-:W-:-:S05]  /*1f240*/  IADD3 R72, P6, PT, R72, UR12, RZ ;  /* 0x0000000c48487c10 */ /* 0x004fca000ffde0ff */
[----:B------:R0:W-:Y:S04]  /*1f250*/  STL [R1+0x3ec], R72 ;  /* 0x0003ec4801007387 */ /* 0x0001e80000100800 */
[----:B0-----:R-:W2:Y:S01]  /*1f260*/  LDL.LU R72, [R1+0x3a0] ;  /* 0x0003a00001487983 */ /* 0x001ea20000300800 */
[----:B---3--:R-:W-:-:S05]  /*1f270*/  IADD3.X R71, PT, PT, R71, UR14, RZ, P2, !PT ;  /* 0x0000000e47477c10 */ /* 0x008fca00097fe4ff */
[----:B------:R0:W-:Y:S04]  /*1f280*/  STL [R1+0x408], R71 ;  /* 0x0004084701007387 */ /* 0x0001e80000100800 */
[----:B0-----:R-:W3:Y:S01]  /*1f290*/  LDL.LU R71, [R1+0x37c] ;  /* 0x00037c0001477983 */ /* 0x001ee20000300800 */
[----:B----4-:R-:W-:-:S05]  /*1f2a0*/  IADD3 R76, P2, PT, R76, UR12, RZ ;  /* 0x0000000c4c4c7c10 */ /* 0x010fca000ff5e0ff */
[----:B------:R0:W-:Y:S01]  /*1f2b0*/  STL [R1+0x3e4], R76 ;  /* 0x0003e44c01007387 */ /* 0x0001e20000100800 */
[----:B------:R-:W-:-:S03]  /*1f2c0*/  IADD3.X R75, PT, PT, R75, UR14, RZ, P3, !PT ;  /* 0x0000000e4b4b7c10 */ /* 0x000fc60009ffe4ff */
        /* <DEDUP_REMOVED lines=45> */
[----:B------:R-:W-:Y:S04]  /*1f5a0*/  STL [R1+0x3b0], R79 ;  /* 0x0003b04f01007387 */ /* 0x000fe80000100800 */
[----:B------:R0:W-:Y:S04]  /*1f5b0*/  STL [R1+0x384], R74 ;  /* 0x0003844a01007387 */ /* 0x0001e80000100800 */
[----:B------:R-:W-:Y:S04]  /*1f5c0*/  STL [R1+0x38c], R78 ;  /* 0x00038c4e01007387 */ /* 0x000fe80000100800 */
[----:B0-----:R-:W4:Y:S04]  /*1f5d0*/  LDL.LU R74, [R1+0x390] ;  /* 0x00039000014a7983 */ /* 0x001f280000300800 */
[----:B------:R-:W-:Y:S01]  /*1f5e0*/  STL [R1+0x3a8], R77 ;  /* 0x0003a84d01007387 */ /* 0x000fe20000100800 */
[----:B--2---:R-:W-:-:S05]  /*1f5f0*/  IADD3.X R72, PT, PT, R72, UR14, RZ, P5, !PT ;  /* 0x0000000e48487c10 */ /* 0x004fca000affe4ff */
[----:B------:R0:W-:Y:S04]  /*1f600*/  STL [R1+0x3a0], R72 ;  /* 0x0003a04801007387 */ /* 0x0001e80000100800 */
[----:B0-----:R-:W2:Y:S01]  /*1f610*/  LDL.LU R72, [R1+0x36c] ;  /* 0x00036c0001487983 */ /* 0x001ea20000300800 */
[----:B---3--:R-:W-:-:S05]  /*1f620*/  IADD3 R71, P5, PT, R71, UR12, RZ ;  /* 0x0000000c47477c10 */ /* 0x008fca000ffbe0ff */
[----:B------:R0:W-:Y:S04]  /*1f630*/  STL [R1+0x37c], R71 ;  /* 0x00037c4701007387 */ /* 0x0001e80000100800 */
[----:B0-----:R-:W3:Y:S01]  /*1f640*/  LDL.LU R71, [R1+0x388] ;  /* 0x0003880001477983 */ /* 0x001ee20000300800 */
[----:B----4-:R-:W-:-:S05]  /*1f650*/  IADD3.X R76, PT, PT, R76, UR14, RZ, P6, !PT ;  /* 0x0000000e4c4c7c10 */ /* 0x010fca000b7fe4ff */
[----:B------:R0:W-:Y:S01]  /*1f660*/  STL [R1+0x398], R76 ;  /* 0x0003984c01007387 */ /* 0x0001e20000100800 */
[----:B------:R-:W-:-:S03]  /*1f670*/  IADD3 R75, P6, PT, R75, UR12, RZ ;  /* 0x0000000c4b4b7c10 */ /* 0x000fc6000ffde0ff */
        /* <DEDUP_REMOVED lines=24> */
[----:B------:R-:W-:-:S03]  /*1f800*/  IADD3.X R74, PT, PT, R74, UR14, RZ, P2, !PT ;  /* 0x0000000e4a4a7c10 */ /* 0x000fc600097fe4ff */
[----:B0-----:R-:W4:Y:S04]  /*1f810*/  LDL.LU R75, [R1+0x328] ;  /* 0x00032800014b7983 */ /* 0x001f280000300800 */
[----:B------:R0:W-:Y:S04]  /*1f820*/  STL [R1+0x390], R74 ;  /* 0x0003904a01007387 */ /* 0x0001e80000100800 */
[----:B0-----:R-:W4:Y:S01]  /*1f830*/  LDL.LU R74, [R1+0x304] ;  /* 0x00030400014a7983 */ /* 0x001f220000300800 */
[----:B--2---:R-:W-:-:S05]  /*1f840*/  IADD3 R72, P2, PT, R72, UR12, RZ ;  /* 0x0000000c48487c10 */ /* 0x004fca000ff5e0ff */
[----:B------:R0:W-:Y:S04]  /*1f850*/  STL [R1+0x36c], R72 ;  /* 0x00036c4801007387 */ /* 0x0001e80000100800 */
[----:B0-----:R-:W2:Y:S01]  /*1f860*/  LDL.LU R72, [R1+0x320] ;  /* 0x0003200001487983 */ /* 0x001ea20000300800 */
[----:B---3--:R-:W-:-:S05]  /*1f870*/  IADD3.X R71, PT, PT, R71, UR14, RZ, P3, !PT ;  /* 0x0000000e47477c10 */ /* 0x008fca0009ffe4ff */
[----:B------:R0:W-:Y:S04]  /*1f880*/  STL [R1+0x388], R71 ;  /* 0x0003884701007387 */ /* 0x0001e80000100800 */
[----:B0-----:R-:W3:Y:S01]  /*1f890*/  LDL.LU R71, [R1+0x2fc] ;  /* 0x0002fc0001477983 */ /* 0x001ee20000300800 */
[----:B----4-:R-:W-:Y:S02]  /*1f8a0*/  IADD3 R76, P3, PT, R76, UR12, RZ ;  /* 0x0000000c4c4c7c10 */ /* 0x010fe4000ff7e0ff */
[----:B------:R-:W-:-:S03]  /*1f8b0*/  IADD3.X R98, PT, PT, R98, UR14, RZ, P4, !PT ;  /* 0x0000000e62627c10 */ /* 0x000fc6000a7fe4ff */
[----:B------:R0:W-:Y:S01]  /*1f8c0*/  STL [R1+0x364], R76 ;  /* 0x0003644c01007387 */ /* 0x0001e20000100800 */
[----:B------:R-:W-:Y:S02]  /*1f8d0*/  IADD3 R97, P4, PT, R97, UR12, RZ ;  /* 0x0000000c61617c10 */ /* 0x000fe4000ff9e0ff */
[----:B------:R-:W-:Y:S01]  /*1f8e0*/  IADD3.X R96, PT, PT, R96, UR14, RZ, P5, !PT ;  /* 0x0000000e60607c10 */ /* 0x000fe2000affe4ff */
[----:B0-----:R-:W4:Y:S01]  /*1f8f0*/  LDL.LU R76, [R1+0x318] ;  /* 0x00031800014c7983 */ /* 0x001f220000300800 */
        /* <DEDUP_REMOVED lines=36> */
[----:B------:R-:W-:Y:S01]  /*1fb40*/  STL [R1+0x338], R80 ;  /* 0x0003385001007387 */ /* 0x000fe20000100800 */
[----:B------:R-:W-:-:S03]  /*1fb50*/  IADD3.X R75, PT, PT, R75, UR14, RZ, P5, !PT ;  /* 0x0000000e4b4b7c10 */ /* 0x000fc6000affe4ff */
[----:B------:R-:W-:Y:S01]  /*1fb60*/  STL [R1+0x314], R79 ;  /* 0x0003144f01007387 */ /* 0x000fe20000100800 */
[----:B------:R-:W-:-:S03]  /*1fb70*/  IADD3 R77, P4, PT, R77, UR12, RZ ;  /* 0x0000000c4d4d7c10 */ /* 0x000fc6000ff9e0ff */
[----:B------:R0:W-:Y:S04]  /*1fb80*/  STL [R1+0x328], R75 ;  /* 0x0003284b01007387 */ /* 0x0001e80000100800 */
[----:B------:R-:W-:Y:S01]  /*1fb90*/  STL [R1+0x330], R78 ;  /* 0x0003304e01007387 */ /* 0x000fe20000100800 */
[----:B------:R-:W-:-:S03]  /*1fba0*/  IADD3 R74, P5, PT, R74, UR12, RZ ;  /* 0x0000000c4a4a7c10 */ /* 0x000fc6000ffbe0ff */
[----:B0-----:R-:W4:Y:S04]  /*1fbb0*/  LDL.LU R75, [R1+0x2f4] ;  /* 0x0002f400014b7983 */ /* 0x001f280000300800 */
[----:B------:R-:W-:Y:S04]  /*1fbc0*/  STL [R1+0x30c], R77 ;  /* 0x00030c4d01007387 */ /* 0x000fe80000100800 */
[----:B------:R0:W-:Y:S04]  /*1fbd0*/  STL [R1+0x304], R74 ;  /* 0x0003044a01007387 */ /* 0x0001e80000100800 */
[----:B0-----:R-:W4:Y:S01]  /*1fbe0*/  LDL.LU R74, [R1+0x310] ;  /* 0x00031000014a7983 */ /* 0x001f220000300800 */
[----:B--2---:R-:W-:-:S05]  /*1fbf0*/  IADD3.X R72, PT, PT, R72, UR14, RZ, P6, !PT ;  /* 0x0000000e48487c10 */ /* 0x004fca000b7fe4ff */
[----:B------:R0:W-:Y:S04]  /*1fc00*/  STL [R1+0x320], R72 ;  /* 0x0003204801007387 */ /* 0x0001e80000100800 */
[----:B0-----:R-:W2:Y:S01]  /*1fc10*/  LDL.LU R72, [R1+0x2ec] ;  /* 0x0002ec0001487983 */ /* 0x001ea20000300800 */
[----:B---3--:R-:W-:-:S05]  /*1fc20*/  IADD3 R71, P6, PT, R71, UR12, RZ ;  /* 0x0000000c47477c10 */ /* 0x008fca000ffde0ff */
[----:B------:R0:W-:Y:S04]  /*1fc30*/  STL [R1+0x2fc], R71 ;  /* 0x0002fc4701007387 */ /* 0x0001e80000100800 */
[----:B0-----:R-:W3:Y:S01]  /*1fc40*/  LDL.LU R71, [R1+0x308] ;  /* 0x0003080001477983 */ /* 0x001ee20000300800 */
[----:B----4-:R-:W-:-:S03]  /*1fc50*/  IADD3.X R76, PT, PT, R76, UR14, RZ, P2, !PT ;  /* 0x0000000e4c4c7c10 */ /* 0x010fc600097fe4ff */
        /* <DEDUP_REMOVED lines=24> */
[----:B------:R-:W-:-:S05]  /*1fde0*/  IADD3 R75, P2, PT, R75, UR12, RZ ;  /* 0x0000000c4b4b7c10 */ /* 0x000fca000ff5e0ff */
[----:B------:R0:W-:Y:S04]  /*1fdf0*/  STL [R1+0x2f4], R75 ;  /* 0x0002f44b01007387 */ /* 0x0001e80000100800 */
[----:B0-----:R-:W4:Y:S01]  /*1fe00*/  LDL.LU R75, [R1+0x2a8] ;  /* 0x0002a800014b7983 */ /* 0x001f220000300800 */
[----:B------:R-:W-:-:S05]  /*1fe10*/  IADD3.X R74, PT, PT, R74, UR14, RZ, P3, !PT ;  /* 0x0000000e4a4a7c10 */ /* 0x000fca0009ffe4ff */
        /* <DEDUP_REMOVED lines=9> */
[----:B------:R-:W-:Y:S02]  /*1feb0*/  IADD3.X R97, PT, PT, R97, UR14, RZ, P5, !PT ;  /* 0x0000000e61617c10 */ /* 0x000fe4000affe4ff */
        /* <DEDUP_REMOVED lines=35> */
[----:B------:R-:W-:Y:S02]  /*200f0*/  IADD3 R78, P4, PT, R78, UR12, RZ ;  /* 0x0000000c4e4e7c10 */ /* 0x000fe4000ff9e0ff */
[----:B------:R-:W-:Y:S01]  /*20100*/  IADD3.X R77, PT, PT, R77, UR14, RZ, P5, !PT ;  /* 0x0000000e4d4d7c10 */ /* 0x000fe2000affe4ff */
[----:B------:R-:W-:Y:S01]  /*20110*/  STL [R1+0x2c0], R81 ;  /* 0x0002c05101007387 */ /* 0x000fe20000100800 */
[----:B------:R-:W-:-:S03]  /*20120*/  IADD3 R76, P5, PT, R76, UR12, RZ ;  /* 0x0000000c4c4c7c10 */ /* 0x000fc6000ffbe0ff */
[----:B------:R-:W-:Y:S04]  /*20130*/  STL [R1+0x29c], R80 ;  /* 0x00029c5001007387 */ /* 0x000fe80000100800 */
[----:B------:R-:W-:Y:S04]  /*20140*/  STL [R1+0x2b8], R79 ;  /* 0x0002b84f01007387 */ /* 0x000fe80000100800 */
[----:B------:R0:W-:Y:S04]  /*20150*/  STL [R1+0x28c], R76 ;  /* 0x00028c4c01007387 */ /* 0x0001e80000100800 */
[----:B------:R-:W-:Y:S01]  /*20160*/  STL [R1+0x294], R78 ;  /* 0x0002944e01007387 */ /* 0x000fe20000100800 */
[----:B------:R-:W-:-:S03]  /*20170*/  IADD3.X R75, PT, PT, R75, UR14, RZ, P6, !PT ;  /* 0x0000000e4b4b7c10 */ /* 0x000fc6000b7fe4ff */
[----:B0-----:R-:W4:Y:S04]  /*20180*/  LDL.LU R76, [R1+0x298] ;  /* 0x00029800014c7983 */ /* 0x001f280000300800 */
[----:B------:R-:W-:Y:S04]  /*20190*/  STL [R1+0x2b0], R77 ;  /* 0x0002b04d01007387 */ /* 0x000fe80000100800 */
[----:B------:R0:W-:Y:S01]  /*201a0*/  STL [R1+0x2a8], R75 ;  /* 0x0002a84b01007387 */ /* 0x0001e20000100800 */
[----:B------:R-:W-:-:S03]  /*201b0*/  IADD3 R74, P6, PT, R74, UR12, RZ ;  /* 0x0000000c4a4a7c10 */ /* 0x000fc6000ffde0ff */
[----:B0-----:R-:W4:Y:S04]  /*201c0*/  LDL.LU R75, [R1+0x274] ;  /* 0x00027400014b7983 */ /* 0x001f280000300800 */
[----:B------:R0:W-:Y:S04]  /*201d0*/  STL [R1+0x284], R74 ;  /* 0x0002844a01007387 */ /* 0x0001e80000100800 */
[----:B0-----:R-:W4:Y:S01]  /*201e0*/  LDL.LU R74, [R1+0x290] ;  /* 0x00029000014a7983 */ /* 0x001f220000300800 */
[----:B--2---:R-:W-:-:S05]  /*201f0*/  IADD3.X R72, PT, PT, R72, UR14, RZ, P2, !PT ;  /* 0x0000000e48487c10 */ /* 0x004fca00097fe4ff */
[----:B------:R0:W-:Y:S04]  /*20200*/  STL [R1+0x2a0], R72 ;  /* 0x0002a04801007387 */ /* 0x0001e80000100800 */
[----:B0-----:R-:W2:Y:S04]  /*20210*/  LDL.LU R72, [R1+0x26c] ;  /* 0x00026c0001487983 */ /* 0x001ea80000300800 */
[----:B------:R-:W2:Y:S04]  /*20220*/  LDL.LU R98, [R1+0x288] ;  /* 0x0002880001627983 */ /* 0x000ea80000300800 */
[----:B------:R-:W2:Y:S01]  /*20230*/  LDL.LU R97, [R1+0x264] ;  /* 0x0002640001617983 */ /* 0x000ea20000300800 */
[----:B---3--:R-:W-:-:S03]  /*20240*/  IADD3 R71, P2, PT, R71, UR12, RZ ;  /* 0x0000000c47477c10 */ /* 0x008fc6000ff5e0ff */
        /* <DEDUP_REMOVED lines=22> */
[----:B----4-:R-:W-:-:S05]  /*203b0*/  IADD3.X R76, PT, PT, R76, UR14, RZ, P3, !PT ;  /* 0x0000000e4c4c7c10 */ /* 0x010fca0009ffe4ff */
[----:B------:R0:W-:Y:S04]  /*203c0*/  STL [R1+0x298], R76 ;  /* 0x0002984c01007387 */ /* 0x0001e80000100800 */
[----:B0-----:R-:W4:Y:S01]  /*203d0*/  LDL.LU R76, [R1+0x20c] ;  /* 0x00020c00014c7983 */ /* 0x001f220000300800 */
[----:B------:R-:W-:-:S05]  /*203e0*/  IADD3 R75, P3, PT, R75, UR12, RZ ;  /* 0x0000000c4b4b7c10 */ /* 0x000fca000ff7e0ff */
[----:B------:R0:W-:Y:S01]  /*203f0*/  STL [R1+0x274], R75 ;  /* 0x0002744b01007387 */ /* 0x0001e20000100800 */
[----:B------:R-:W-:-:S03]  /*20400*/  IADD3.X R74, PT, PT, R74, UR14, RZ, P4, !PT ;  /* 0x0000000e4a4a7c10 */ /* 0x000fc6000a7fe4ff */
[----:B0-----:R-:W4:Y:S04]  /*20410*/  LDL.LU R75, [R1+0x228] ;  /* 0x00022800014b7983 */ /* 0x001f280000300800 */
[----:B------:R0:W-:Y:S04]  /*20420*/  STL [R1+0x290], R74 ;  /* 0x0002904a01007387 */ /* 0x0001e80000100800 */
[----:B0-----:R-:W4:Y:S01]  /*20430*/  LDL.LU R74, [R1+0x204] ;  /* 0x00020400014a7983 */ /* 0x001f220000300800 */
[----:B--2---:R-:W-:Y:S02]  /*20440*/  IADD3 R72, P4, PT, R72, UR12, RZ ;  /* 0x0000000c48487c10 */ /* 0x004fe4000ff9e0ff */
[----:B------:R-:W-:-:S03]  /*20450*/  IADD3.X R98, PT, PT, R98, UR14, RZ, P5, !PT ;  /* 0x0000000e62627c10 */ /* 0x000fc6000affe4ff */
[----:B------:R0:W-:Y:S01]  /*20460*/  STL [R1+0x26c], R72 ;  /* 0x00026c4801007387 */ /* 0x0001e20000100800 */
[----:B------:R-:W-:Y:S02]  /*20470*/  IADD3 R97, P5, PT, R97, UR12, RZ ;  /* 0x0000000c61617c10 */ /* 0x000fe4000ffbe0ff */
[----:B---3--:R-:W-:Y:S01]  /*20480*/  IADD3.X R96, PT, PT, R96, UR14, RZ, P6, !PT ;  /* 0x0000000e60607c10 */ /* 0x008fe2000b7fe4ff */
[----:B0-----:R-:W2:Y:S01]  /*20490*/  LDL.LU R72, [R1+0x220] ;  /* 0x0002200001487983 */ /* 0x001ea20000300800 */
        /* <DEDUP_REMOVED lines=38> */
[----:B------:R-:W-:Y:S04]  /*20700*/  STL [R1+0x21c], R79 ;  /* 0x00021c4f01007387 */ /* 0x000fe80000100800 */
[----:B------:R0:W-:Y:S04]  /*20710*/  STL [R1+0x230], R71 ;  /* 0x0002304701007387 */ /* 0x0001e80000100800 */
[----:B------:R-:W-:Y:S04]  /*20720*/  STL [R1+0x238], R78 ;  /* 0x0002384e01007387 */ /* 0x000fe80000100800 */
[----:B0-----:R-:W3:Y:S01]  /*20730*/  LDL.LU R71, [R1+0x1fc] ;  /* 0x0001fc0001477983 */ /* 0x001ee20000300800 */
[----:B------:R-:W-:-:S05]  /*20740*/  IADD3 R77, P5, PT, R77, UR12, RZ ;  /* 0x0000000c4d4d7c10 */ /* 0x000fca000ffbe0ff */
[----:B------:R-:W-:Y:S01]  /*20750*/  STL [R1+0x214], R77 ;  /* 0x0002144d01007387 */ /* 0x000fe20000100800 */
[----:B----4-:R-:W-:-:S05]  /*20760*/  IADD3 R76, P6, PT, R76, UR12, RZ ;  /* 0x0000000c4c4c7c10 */ /* 0x010fca000ffde0ff */
[----:B------:R0:W-:Y:S04]  /*20770*/  STL [R1+0x20c], R76 ;  /* 0x00020c4c01007387 */ /* 0x0001e80000100800 */
[----:B0-----:R-:W4:Y:S01]  /*20780*/  LDL.LU R76, [R1+0x218] ;  /* 0x00021800014c7983 */ /* 0x001f220000300800 */
[----:B------:R-:W-:-:S05]  /*20790*/  IADD3.X R75, PT, PT, R75, UR14, RZ, P2, !PT ;  /* 0x0000000e4b4b7c10 */ /* 0x000fca00097fe4ff */
[----:B------:R0:W-:Y:S01]  /*207a0*/  STL [R1+0x228], R75 ;  /* 0x0002284b01007387 */ /* 0x0001e20000100800 */
[----:B------:R-:W-:-:S03]  /*207b0*/  IADD3 R74, P2, PT, R74, UR12, RZ ;  /* 0x0000000c4a4a7c10 */ /* 0x000fc6000ff5e0ff */
[----:B0-----:R-:W4:Y:S04]  /*207c0*/  LDL.LU R75, [R1+0x1f4] ;  /* 0x0001f400014b7983 */ /* 0x001f280000300800 */
[----:B------:R0:W-:Y:S04]  /*207d0*/  STL [R1+0x204], R74 ;  /* 0x0002044a01007387 */ /* 0x0001e80000100800 */
[----:B0-----:R-:W4:Y:S04]  /*207e0*/  LDL.LU R74, [R1+0x210] ;  /* 0x00021000014a7983 */ /* 0x001f280000300800 */
[----:B------:R-:W4:Y:S04]  /*207f0*/  LDL.LU R98, [R1+0x1ec] ;  /* 0x0001ec0001627983 */ /* 0x000f280000300800 */
[----:B------:R-:W4:Y:S04]  /*20800*/  LDL.LU R97, [R1+0x208] ;  /* 0x0002080001617983 */ /* 0x000f280000300800 */
[----:B------:R-:W4:Y:S01]  /*20810*/  LDL.LU R96, [R1+0x1e4] ;  /* 0x0001e40001607983 */ /* 0x000f220000300800 */
[----:B--2---:R-:W-:-:S05]  /*20820*/  IADD3.X R72, PT, PT, R72, UR14, RZ, P3, !PT ;  /* 0x0000000e48487c10 */ /* 0x004fca0009ffe4ff */
        /* <DEDUP_REMOVED lines=21> */
[----:B---3--:R-:W-:-:S05]  /*20980*/  IADD3 R71, P3, PT, R71, UR12, RZ ;  /* 0x0000000c47477c10 */ /* 0x008fca000ff7e0ff */
[----:B------:R0:W-:Y:S04]  /*20990*/  STL [R1+0x1fc], R71 ;  /* 0x0001fc4701007387 */ /* 0x0001e80000100800 */
        /* <DEDUP_REMOVED lines=10> */
[----:B------:R-:W-:Y:S02]  /*20a40*/  IADD3 R98, P5, PT, R98, UR12, RZ ;  /* 0x0000000c62627c10 */ /* 0x000fe4000ffbe0ff */
[----:B------:R-:W-:-:S02]  /*20a50*/  IADD3.X R97, PT, PT, R97, UR14, RZ, P6, !PT ;  /* 0x0000000e61617c10 */ /* 0x000fc4000b7fe4ff */
[----:B------:R-:W-:Y:S01]  /*20a60*/  IADD3 R96, P6, PT, R96, UR12, RZ ;  /* 0x0000000c60607c10 */ /* 0x000fe2000ffde0ff */
[----:B------:R-:W-:Y:S04]  /*20a70*/  STL [R1+0x1ec], R98 ;  /* 0x0001ec6201007387 */ /* 0x000fe80000100800 */
[----:B------:R-:W-:Y:S04]  /*20a80*/  STL [R1+0x208], R97 ;  /* 0x0002086101007387 */ /* 0x000fe80000100800 */
[----:B------:R-:W-:Y:S01]  /*20a90*/  STL [R1+0x1e4], R96 ;  /* 0x0001e46001007387 */ /* 0x000fe20000100800 */
[----:B--2---:R-:W-:-:S02]  /*20aa0*/  IADD3.X R95, PT, PT, R95, UR14, RZ, P2, !PT ;  /* 0x0000000e5f5f7c10 */ /* 0x004fc400097fe4ff */
        /* <DEDUP_REMOVED lines=33> */
[----:B------:R-:W-:Y:S02]  /*20cc0*/  IADD3.X R77, PT, PT, R77, UR14, RZ, P6, !PT ;  /* 0x0000000e4d4d7c10 */ /* 0x000fe4000b7fe4ff */
[----:B------:R-:W-:Y:S01]  /*20cd0*/  IADD3 R72, P6, PT, R72, UR12, RZ ;  /* 0x0000000c48487c10 */ /* 0x000fe2000ffde0ff */
[----:B------:R-:W-:Y:S04]  /*20ce0*/  STL [R1+0x1c0], R79 ;  /* 0x0001c04f01007387 */ /* 0x000fe80000100800 */
[----:B------:R0:W-:Y:S04]  /*20cf0*/  STL [R1+0x174], R72 ;  /* 0x0001744801007387 */ /* 0x0001e80000100800 */
[----:B------:R-:W-:Y:S04]  /*20d00*/  STL [R1+0x19c], R78 ;  /* 0x00019c4e01007387 */ /* 0x000fe80000100800 */
[----:B0-----:R-:W2:Y:S04]  /*20d10*/  LDL.LU R72, [R1+0x1a0] ;  /* 0x0001a00001487983 */ /* 0x001ea80000300800 */
[----:B------:R-:W-:Y:S01]  /*20d20*/  STL [R1+0x1b8], R77 ;  /* 0x0001b84d01007387 */ /* 0x000fe20000100800 */
[----:B---3--:R-:W-:-:S05]  /*20d30*/  IADD3.X R71, PT, PT, R71, UR14, RZ, P2, !PT ;  /* 0x0000000e47477c10 */ /* 0x008fca00097fe4ff */
[----:B------:R0:W-:Y:S04]  /*20d40*/  STL [R1+0x1b0], R71 ;  /* 0x0001b04701007387 */ /* 0x0001e80000100800 */
[----:B0-----:R-:W3:Y:S01]  /*20d50*/  LDL.LU R71, [R1+0x15c] ;  /* 0x00015c0001477983 */ /* 0x001ee20000300800 */
[----:B----4-:R-:W-:-:S05]  /*20d60*/  IADD3 R76, P2, PT, R76, UR12, RZ ;  /* 0x0000000c4c4c7c10 */ /* 0x010fca000ff5e0ff */
[----:B------:R0:W-:Y:S04]  /*20d70*/  STL [R1+0x16c], R76 ;  /* 0x00016c4c01007387 */ /* 0x0001e80000100800 */
[----:B0-----:R-:W4:Y:S01]  /*20d80*/  LDL.LU R76, [R1+0x178] ;  /* 0x00017800014c7983 */ /* 0x001f220000300800 */
[----:B------:R-:W-:-:S05]  /*20d90*/  IADD3.X R75, PT, PT, R75, UR14, RZ, P3, !PT ;  /* 0x0000000e4b4b7c10 */ /* 0x000fca0009ffe4ff */
        /* <DEDUP_REMOVED lines=28> */
[----:B------:R0:W-:Y:S04]  /*20f60*/  STL [R1+0x1a0], R72 ;  /* 0x0001a04801007387 */ /* 0x0001e80000100800 */
[----:B0-----:R-:W2:Y:S01]  /*20f70*/  LDL.LU R72, [R1+0xf4] ;  /* 0x0000f40001487983 */ /* 0x001ea20000300800 */
[----:B---3--:R-:W-:-:S05]  /*20f80*/  IADD3 R71, P4, PT, R71, UR12, RZ ;  /* 0x0000000c47477c10 */ /* 0x008fca000ff9e0ff */
[----:B------:R0:W-:Y:S04]  /*20f90*/  STL [R1+0x15c], R71 ;  /* 0x00015c4701007387 */ /* 0x0001e80000100800 */
[----:B0-----:R-:W3:Y:S01]  /*20fa0*/  LDL.LU R71, [R1+0x110] ;  /* 0x0001100001477983 */ /* 0x001ee20000300800 */
[----:B----4-:R-:W-:-:S05]  /*20fb0*/  IADD3.X R76, PT, PT, R76, UR14, RZ, P5, !PT ;  /* 0x0000000e4c4c7c10 */ /* 0x010fca000affe4ff */
[----:B------:R0:W-:Y:S04]  /*20fc0*/  STL [R1+0x178], R76 ;  /* 0x0001784c01007387 */ /* 0x0001e80000100800 */
[----:B0-----:R-:W4:Y:S01]  /*20fd0*/  LDL.LU R76, [R1+0xec] ;  /* 0x0000ec00014c7983 */ /* 0x001f220000300800 */
[----:B------:R-:W-:Y:S02]  /*20fe0*/  IADD3 R75, P5, PT, R75, UR12, RZ ;  /* 0x0000000c4b4b7c10 */ /* 0x000fe4000ffbe0ff */
        /* <DEDUP_REMOVED lines=46> */
[----:B0-----:R-:W4:Y:S01]  /*212d0*/  LDL.LU R74, [R1+0xe4] ;  /* 0x0000e400014a7983 */ /* 0x001f220000300800 */
[----:B------:R-:W-:-:S05]  /*212e0*/  IADD3 R77, P6, PT, R77, UR12, RZ ;  /* 0x0000000c4d4d7c10 */ /* 0x000fca000ffde0ff */
[----:B------:R-:W-:Y:S01]  /*212f0*/  STL [R1+0xfc], R77 ;  /* 0x0000fc4d01007387 */ /* 0x000fe20000100800 */
[----:B--2---:R-:W-:-:S05]  /*21300*/  IADD3 R72, P2, PT, R72, UR12, RZ ;  /* 0x0000000c48487c10 */ /* 0x004fca000ff5e0ff */
[----:B------:R0:W-:Y:S04]  /*21310*/  STL [R1+0xf4], R72 ;  /* 0x0000f44801007387 */ /* 0x0001e80000100800 */
[----:B0-----:R-:W2:Y:S01]  /*21320*/  LDL.LU R72, [R1+0x100] ;  /* 0x0001000001487983 */ /* 0x001ea20000300800 */
[----:B---3--:R-:W-:-:S05]  /*21330*/  IADD3.X R71, PT, PT, R71, UR14, RZ, P3, !PT ;  /* 0x0000000e47477c10 */ /* 0x008fca0009ffe4ff */
[----:B------:R0:W-:Y:S04]  /*21340*/  STL [R1+0x110], R71 ;  /* 0x0001104701007387 */ /* 0x0001e80000100800 */
[----:B0-----:R-:W3:Y:S01]  /*21350*/  LDL.LU R71, [R1+0xdc] ;  /* 0x0000dc0001477983 */ /* 0x001ee20000300800 */
[----:B----4-:R-:W-:-:S05]  /*21360*/  IADD3 R76, P3, PT, R76, UR12, RZ ;  /* 0x0000000c4c4c7c10 */ /* 0x010fca000ff7e0ff */
        /* <DEDUP_REMOVED lines=36> */
[----:B----4-:R-:W-:Y:S02]  /*215b0*/  IADD3.X R76, PT, PT, R76, UR14, RZ, P6, !PT ;  /* 0x0000000e4c4c7c10 */ /* 0x010fe4000b7fe4ff */
        /* <DEDUP_REMOVED lines=47> */
[----:B0-----:R-:W4:Y:S01]  /*218b0*/  LDL.LU R75, [R1+0x88] ;  /* 0x00008800014b7983 */ /* 0x001f220000300800 */
[----:B------:R-:W-:-:S03]  /*218c0*/  IADD3.X R74, PT, PT, R74, UR14, RZ, P3, !PT ;  /* 0x0000000e4a4a7c10 */ /* 0x000fc60009ffe4ff */
[----:B------:R-:W-:Y:S04]  /*218d0*/  STL [R1+0xa0], R77 ;  /* 0x0000a04d01007387 */ /* 0x000fe80000100800 */
[----:B------:R0:W-:Y:S04]  /*218e0*/  STL [R1+0x98], R74 ;  /* 0x0000984a01007387 */ /* 0x0001e80000100800 */
[----:B0-----:R-:W4:Y:S01]  /*218f0*/  LDL.LU R74, [R1+0x64] ;  /* 0x00006400014a7983 */ /* 0x001f220000300800 */
[----:B--2---:R-:W-:-:S05]  /*21900*/  IADD3 R72, P3, PT, R72, UR12, RZ ;  /* 0x0000000c48487c10 */ /* 0x004fca000ff7e0ff */
[----:B------:R0:W-:Y:S04]  /*21910*/  STL [R1+0x74], R72 ;  /* 0x0000744801007387 */ /* 0x0001e80000100800 */
[----:B0-----:R-:W2:Y:S01]  /*21920*/  LDL.LU R72, [R1+0x80] ;  /* 0x0000800001487983 */ /* 0x001ea20000300800 */
[----:B---3--:R-:W-:-:S05]  /*21930*/  IADD3.X R71, PT, PT, R71, UR14, RZ, P4, !PT ;  /* 0x0000000e47477c10 */ /* 0x008fca000a7fe4ff */
[----:B------:R0:W-:Y:S04]  /*21940*/  STL [R1+0x90], R71 ;  /* 0x0000904701007387 */ /* 0x0001e80000100800 */
[----:B0-----:R-:W3:Y:S04]  /*21950*/  LDL.LU R71, [R1+0x5c] ;  /* 0x00005c0001477983 */ /* 0x001ee80000300800 */
[----:B------:R-:W3:Y:S04]  /*21960*/  LDL.LU R98, [R1+0x78] ;  /* 0x0000780001627983 */ /* 0x000ee80000300800 */
[----:B------:R-:W3:Y:S04]  /*21970*/  LDL.LU R97, [R1+0x54] ;  /* 0x0000540001617983 */ /* 0x000ee80000300800 */
[----:B------:R-:W3:Y:S01]  /*21980*/  LDL.LU R96, [R1+0x70] ;  /* 0x0000700001607983 */ /* 0x000ee20000300800 */
[----:B----4-:R-:W-:-:S05]  /*21990*/  IADD3 R76, P4, PT, R76, UR12, RZ ;  /* 0x0000000c4c4c7c10 */ /* 0x010fca000ff9e0ff */
        /* <DEDUP_REMOVED lines=32> */
[----:B0-----:R-:W3:Y:S01]  /*21ba0*/  LDL.LU R71, [R1] ;  /* 0x0000000001477983 */ /* 0x001ee20000300800 */
[----:B----4-:R-:W-:Y:S02]  /*21bb0*/  IADD3.X R92, PT, PT, R92, UR14, RZ, P5, !PT ;  /* 0x0000000e5c5c7c10 */ /* 0x010fe4000affe4ff */
[----:B------:R-:W-:Y:S02]  /*21bc0*/  IADD3 R91, P5, PT, R91, UR12, RZ ;  /* 0x0000000c5b5b7c10 */ /* 0x000fe4000ffbe0ff */
[----:B------:R-:W-:Y:S02]  /*21bd0*/  IADD3.X R96, PT, PT, R96, UR14, RZ, P3, !PT ;  /* 0x0000000e60607c10 */ /* 0x000fe40009ffe4ff */
[----:B------:R-:W-:-:S02]  /*21be0*/  IADD3 R95, P3, PT, R95, UR12, RZ ;  /* 0x0000000c5f5f7c10 */ /* 0x000fc4000ff7e0ff */
[----:B------:R-:W-:Y:S02]  /*21bf0*/  IADD3.X R98, PT, PT, R98, UR14, RZ, P2, !PT ;  /* 0x0000000e62627c10 */ /* 0x000fe400097fe4ff */
[----:B------:R-:W-:Y:S02]  /*21c00*/  IADD3 R97, P2, PT, R97, UR12, RZ ;  /* 0x0000000c61617c10 */ /* 0x000fe4000ff5e0ff */
[----:B------:R-:W-:Y:S02]  /*21c10*/  IADD3.X R94, PT, PT, R94, UR14, RZ, P4, !PT ;  /* 0x0000000e5e5e7c10 */ /* 0x000fe4000a7fe4ff */
[----:B------:R-:W-:Y:S02]  /*21c20*/  IADD3 R93, P4, PT, R93, UR12, RZ ;  /* 0x0000000c5d5d7c10 */ /* 0x000fe4000ff9e0ff */
[----:B------:R-:W-:Y:S02]  /*21c30*/  IADD3.X R82, PT, PT, R82, UR14, RZ, P5, !PT ;  /* 0x0000000e52527c10 */ /* 0x000fe4000affe4ff */
[----:B------:R-:W-:-:S02]  /*21c40*/  IADD3 R81, P5, PT, R81, UR12, RZ ;  /* 0x0000000c51517c10 */ /* 0x000fc4000ffbe0ff */
[----:B------:R-:W-:Y:S02]  /*21c50*/  IADD3.X R86, PT, PT, R86, UR14, RZ, P3, !PT ;  /* 0x0000000e56567c10 */ /* 0x000fe40009ffe4ff */
[----:B------:R-:W-:Y:S02]  /*21c60*/  IADD3 R85, P3, PT, R85, UR12, RZ ;  /* 0x0000000c55557c10 */ /* 0x000fe4000ff7e0ff */
[----:B------:R-:W-:Y:S02]  /*21c70*/  IADD3.X R90, PT, PT, R90, UR14, RZ, P6, !PT ;  /* 0x0000000e5a5a7c10 */ /* 0x000fe4000b7fe4ff */
[----:B------:R-:W-:Y:S02]  /*21c80*/  IADD3.X R88, PT, PT, R88, UR14, RZ, P2, !PT ;  /* 0x0000000e58587c10 */ /* 0x000fe400097fe4ff */
[----:B------:R-:W-:Y:S02]  /*21c90*/  IADD3 R89, P6, PT, R89, UR12, RZ ;  /* 0x0000000c59597c10 */ /* 0x000fe4000ffde0ff */
[----:B------:R-:W-:-:S02]  /*21ca0*/  IADD3 R87, P2, PT, R87, UR12, RZ ;  /* 0x0000000c57577c10 */ /* 0x000fc4000ff5e0ff */
[----:B------:R-:W-:Y:S02]  /*21cb0*/  IADD3.X R84, PT, PT, R84, UR14, RZ, P4, !PT ;  /* 0x0000000e54547c10 */ /* 0x000fe4000a7fe4ff */
[----:B------:R-:W-:Y:S02]  /*21cc0*/  IADD3 R83, P4, PT, R83, UR12, RZ ;  /* 0x0000000c53537c10 */ /* 0x000fe4000ff9e0ff */
[----:B------:R-:W-:Y:S02]  /*21cd0*/  IADD3.X R76, PT, PT, R76, UR14, RZ, P3, !PT ;  /* 0x0000000e4c4c7c10 */ /* 0x000fe40009ffe4ff */
[----:B------:R-:W-:Y:S02]  /*21ce0*/  IADD3 R252, P3, PT, R252, UR12, RZ ;  /* 0x0000000cfcfc7c10 */ /* 0x000fe4000ff7e0ff */
[----:B------:R-:W-:Y:S02]  /*21cf0*/  IADD3.X R80, PT, PT, R80, UR14, RZ, P6, !PT ;  /* 0x0000000e50507c10 */ /* 0x000fe4000b7fe4ff */
[----:B------:R-:W-:-:S02]  /*21d00*/  IADD3.X R78, PT, PT, R78, UR14, RZ, P2, !PT ;  /* 0x0000000e4e4e7c10 */ /* 0x000fc400097fe4ff */
[----:B------:R-:W-:Y:S02]  /*21d10*/  IADD3 R79, P6, PT, R79, UR12, RZ ;  /* 0x0000000c4f4f7c10 */ /* 0x000fe4000ffde0ff */
[----:B------:R-:W-:Y:S02]  /*21d20*/  IADD3 R77, P2, PT, R77, UR12, RZ ;  /* 0x0000000c4d4d7c10 */ /* 0x000fe4000ff5e0ff */
[----:B------:R-:W-:Y:S02]  /*21d30*/  IADD3.X R251, PT, PT, R251, UR14, RZ, P3, !PT ;  /* 0x0000000efbfb7c10 */ /* 0x000fe40009ffe4ff */
[----:B-----5:R-:W-:Y:S02]  /*21d40*/  IADD3 R242, P3, PT, R242, UR12, RZ ;  /* 0x0000000cf2f27c10 */ /* 0x020fe4000ff7e0ff */
[----:B------:R-:W-:Y:S02]  /*21d50*/  IADD3.X R74, PT, PT, R74, UR14, RZ, P5, !PT ;  /* 0x0000000e4a4a7c10 */ /* 0x000fe4000affe4ff */
[----:B------:R-:W-:-:S04]  /*21d60*/  IADD3 R248, P5, PT, R248, UR12, RZ ;  /* 0x0000000cf8f87c10 */ /* 0x000fc8000ffbe0ff */
[----:B------:R-:W-:Y:S02]  /*21d70*/  IADD3.X R247, PT, PT, R247, UR14, RZ, P5, !PT ;  /* 0x0000000ef7f77c10 */ /* 0x000fe4000affe4ff */
[----:B------:R-:W-:-:S04]  /*21d80*/  IADD3 R238, P5, PT, R238, UR12, RZ ;  /* 0x0000000ceeee7c10 */ /* 0x000fc8000ffbe0ff */
[----:B------:R-:W-:Y:S02]  /*21d90*/  IADD3.X R237, PT, PT, R237, UR14, RZ, P5, !PT ;  /* 0x0000000eeded7c10 */ /* 0x000fe4000affe4ff */
[----:B------:R-:W-:-:S04]  /*21da0*/  IADD3 R228, P5, PT, R228, UR12, RZ ;  /* 0x0000000ce4e47c10 */ /* 0x000fc8000ffbe0ff */
[----:B------:R-:W-:Y:S02]  /*21db0*/  IADD3.X R227, PT, PT, R227, UR14, RZ, P5, !PT ;  /* 0x0000000ee3e37c10 */ /* 0x000fe4000affe4ff */
[----:B------:R-:W-:-:S04]  /*21dc0*/  IADD3 R218, P5, PT, R218, UR12, RZ ;  /* 0x0000000cdada7c10 */ /* 0x000fc8000ffbe0ff */
        /* <DEDUP_REMOVED lines=9> */
[----:B------:R-:W-:Y:S02]  /*21e60*/  IADD3.X R241, PT, PT, R241, UR14, RZ, P3, !PT ;  /* 0x0000000ef1f17c10 */ /* 0x000fe40009ffe4ff */
[----:B------:R-:W-:Y:S02]  /*21e70*/  IADD3 R240, P4, PT, R240, UR12, RZ ;  /* 0x0000000cf0f07c10 */ /* 0x000fe4000ff9e0ff */
[----:B------:R-:W-:-:S02]  /*21e80*/  IADD3 R232, P3, PT, R232, UR12, RZ ;  /* 0x0000000ce8e87c10 */ /* 0x000fc4000ff7e0ff */
[----:B------:R-:W-:Y:S01]  /*21e90*/  IADD3.X R187, PT, PT, R187, UR14, RZ, P5, !PT ;  /* 0x0000000ebbbb7c10 */ /* 0x000fe2000affe4ff */
[----:B------:R-:W-:Y:S01]  /*21ea0*/  STL [R1+0x78], R98 ;  /* 0x0000786201007387 */ /* 0x000fe20000100800 */
[----:B------:R-:W-:Y:S02]  /*21eb0*/  IADD3 R178, P5, PT, R178, UR12, RZ ;  /* 0x0000000cb2b27c10 */ /* 0x000fe4000ffbe0ff */
[----:B------:R-:W-:Y:S01]  /*21ec0*/  IADD3.X R239, PT, PT, R239, UR14, RZ, P4, !PT ;  /* 0x0000000eefef7c10 */ /* 0x000fe2000a7fe4ff */
[----:B------:R-:W-:Y:S01]  /*21ed0*/  STL [R1+0x54], R97 ;  /* 0x0000546101007387 */ /* 0x000fe20000100800 */
[----:B------:R-:W-:Y:S02]  /*21ee0*/  IADD3.X R231, PT, PT, R231, UR14, RZ, P3, !PT ;  /* 0x0000000ee7e77c10 */ /* 0x000fe40009ffe4ff */
[----:B------:R-:W-:Y:S01]  /*21ef0*/  IADD3 R230, P4, PT, R230, UR12, RZ ;  /* 0x0000000ce6e67c10 */ /* 0x000fe2000ff9e0ff */
[----:B------:R-:W-:Y:S01]  /*21f00*/  STL [R1+0x70], R96 ;  /* 0x0000706001007387 */ /* 0x000fe20000100800 */
        /* <DEDUP_REMOVED lines=16> */
[----:B------:R-:W-:Y:S01]  /*22010*/  IADD3.X R211, PT, PT, R211, UR14, RZ, P3, !PT ;  /* 0x0000000ed3d37c10 */ /* 0x000fe20009ffe4ff */
[----:B------:R-:W-:Y:S01]  /*22020*/  STL [R1+0x34], R89 ;  /* 0x0000345901007387 */ /* 0x000fe20000100800 */
[----:B------:R-:W-:Y:S02]  /*22030*/  IADD3 R210, P4, PT, R210, UR12, RZ ;  /* 0x0000000cd2d27c10 */ /* 0x000fe4000ff9e0ff */
[----:B------:R-:W-:Y:S01]  /*22040*/  IADD3 R202, P3, PT, R202, UR12, RZ ;  /* 0x0000000ccaca7c10 */ /* 0x000fe2000ff7e0ff */
[----:B------:R-:W-:Y:S01]  /*22050*/  STL [R1+0x50], R88 ;  /* 0x0000505801007387 */ /* 0x000fe20000100800 */
[----:B------:R-:W-:-:S03]  /*22060*/  IADD3.X R58, PT, PT, R58, UR15, RZ, P5, !PT ;  /* 0x0000000f3a3a7c10 */ /* 0x000fc6000affe4ff */
[----:B------:R-:W-:Y:S01]  /*22070*/  STL [R1+0x2c], R87 ;  /* 0x00002c5701007387 */ /* 0x000fe20000100800 */
[----:B------:R-:W-:-:S03]  /*22080*/  IADD3 R44, P5, PT, R44, UR13, RZ ;  /* 0x0000000d2c2c7c10 */ /* 0x000fc6000ffbe0ff */
[----:B------:R-:W-:Y:S01]  /*22090*/  STL [R1+0x48], R86 ;  /* 0x0000485601007387 */ /* 0x000fe20000100800 */
[----:B------:R-:W-:-:S03]  /*220a0*/  IADD3.X R209, PT, PT, R209, UR14, RZ, P4, !PT ;  /* 0x0000000ed1d17c10 */ /* 0x000fc6000a7fe4ff */
[----:B------:R-:W-:Y:S01]  /*220b0*/  STL [R1+0x24], R85 ;  /* 0x0000245501007387 */ /* 0x000fe20000100800 */
[----:B------:R-:W-:-:S03]  /*220c0*/  IADD3.X R201, PT, PT, R201, UR14, RZ, P3, !PT ;  /* 0x0000000ec9c97c10 */ /* 0x000fc60009ffe4ff */
        /* <DEDUP_REMOVED lines=10> */
[----:B--2---:R-:W-:Y:S02]  /*22170*/  IADD3.X R72, PT, PT, R72, UR14, RZ, P6, !PT ;  /* 0x0000000e48487c10 */ /* 0x004fe4000b7fe4ff */
[----:B------:R-:W-:-:S04]  /*22180*/  IADD3 R246, P6, PT, R246, UR12, RZ ;  /* 0x0000000cf6f67c10 */ /* 0x000fc8000ffde0ff */
[----:B------:R-:W-:Y:S02]  /*22190*/  IADD3.X R245, PT, PT, R245, UR14, RZ, P6, !PT ;  /* 0x0000000ef5f57c10 */ /* 0x000fe4000b7fe4ff */
[----:B------:R-:W-:-:S04]  /*221a0*/  IADD3 R236, P6, PT, R236, UR12, RZ ;  /* 0x0000000cecec7c10 */ /* 0x000fc8000ffde0ff */
[----:B------:R-:W-:Y:S02]  /*221b0*/  IADD3.X R235, PT, PT, R235, UR14, RZ, P6, !PT ;  /* 0x0000000eebeb7c10 */ /* 0x000fe4000b7fe4ff */
[----:B------:R-:W-:Y:S02]  /*221c0*/  IADD3 R226, P6, PT, R226, UR12, RZ ;  /* 0x0000000ce2e27c10 */ /* 0x000fe4000ffde0ff */
[----:B---3--:R-:W-:Y:S02]  /*221d0*/  IADD3.X R71, PT, PT, R71, UR14, RZ, P2, !PT ;  /* 0x0000000e47477c10 */ /* 0x008fe400097fe4ff */
        /* <DEDUP_REMOVED lines=10> */
[----:B------:R-:W-:Y:S02]  /*22280*/  IADD3.X R213, PT, PT, R213, UR14, RZ, P2, !PT ;  /* 0x0000000ed5d57c10 */ /* 0x000fe400097fe4ff */
[----:B------:R-:W-:Y:S02]  /*22290*/  IADD3 R206, P6, PT, R206, UR12, RZ ;  /* 0x0000000ccece7c10 */ /* 0x000fe4000ffde0ff */
[----:B------:R-:W-:Y:S01]  /*222a0*/  IADD3 R204, P2, PT, R204, UR12, RZ ;  /* 0x0000000ccccc7c10 */ /* 0x000fe2000ff5e0ff */
[----:B------:R-:W-:Y:S01]  /*222b0*/  STL [R1+0xc], R79 ;  /* 0x00000c4f01007387 */ /* 0x000fe20000100800 */
[----:B------:R-:W-:Y:S02]  /*222c0*/  IADD3.X R205, PT, PT, R205, UR14, RZ, P6, !PT ;  /* 0x0000000ecdcd7c10 */ /* 0x000fe4000b7fe4ff */
[----:B------:R-:W-:Y:S01]  /*222d0*/  IADD3.X R203, PT, PT, R203, UR14, RZ, P2, !PT ;  /* 0x0000000ecbcb7c10 */ /* 0x000fe200097fe4ff */
[----:B------:R-:W-:Y:S01]  /*222e0*/  STL [R1+0x28], R78 ;  /* 0x0000284e01007387 */ /* 0x000fe20000100800 */
[----:B------:R-:W-:-:S02]  /*222f0*/  IADD3 R196, P6, PT, R196, UR12, RZ ;  /* 0x0000000cc4c47c10 */ /* 0x000fc4000ffde0ff */
[----:B------:R-:W-:Y:S01]  /*22300*/  IADD3 R194, P2, PT, R194, UR12, RZ ;  /* 0x0000000cc2c27c10 */ /* 0x000fe2000ff5e0ff */
[----:B------:R-:W-:Y:S01]  /*22310*/  STL [R1+0x4], R77 ;  /* 0x0000044d01007387 */ /* 0x000fe20000100800 */
[----:B------:R-:W-:Y:S02]  /*22320*/  IADD3.X R191, PT, PT, R191, UR14, RZ, P3, !PT ;  /* 0x0000000ebfbf7c10 */ /* 0x000fe40009ffe4ff */
[----:B------:R-:W-:Y:S01]  /*22330*/  IADD3 R190, P4, PT, R190, UR12, RZ ;  /* 0x0000000cbebe7c10 */ /* 0x000fe2000ff9e0ff */
[----:B------:R-:W-:Y:S01]  /*22340*/  STL [R1+0x20], R76 ;  /* 0x0000204c01007387 */ /* 0x000fe20000100800 */
[----:B------:R-:W-:Y:S02]  /*22350*/  IADD3 R182, P3, PT, R182, UR12, RZ ;  /* 0x0000000cb6b67c10 */ /* 0x000fe4000ff7e0ff */
[----:B------:R-:W-:Y:S01]  /*22360*/  IADD3.X R195, PT, PT, R195, UR14, RZ, P6, !PT ;  /* 0x0000000ec3c37c10 */ /* 0x000fe2000b7fe4ff */
[----:B------:R-:W-:Y:S01]  /*22370*/  STL [R1+0x18], R75 ;  /* 0x0000184b01007387 */ /* 0x000fe20000100800 */
[----:B------:R-:W-:-:S02]  /*22380*/  IADD3.X R193, PT, PT, R193, UR14, RZ, P2, !PT ;  /* 0x0000000ec1c17c10 */ /* 0x000fc400097fe4ff */
[----:B------:R-:W-:Y:S01]  /*22390*/  IADD3 R186, P6, PT, R186, UR12, RZ ;  /* 0x0000000cbaba7c10 */ /* 0x000fe2000ffde0ff */
[----:B------:R-:W-:Y:S01]  /*223a0*/  STL [R1+0x10], R74 ;  /* 0x0000104a01007387 */ /* 0x000fe20000100800 */
[----:B------:R-:W-:Y:S02]  /*223b0*/  IADD3 R184, P2, PT, R184, UR12, RZ ;  /* 0x0000000cb8b87c10 */ /* 0x000fe4000ff5e0ff */
[----:B------:R-:W-:Y:S01]  /*223c0*/  IADD3.X R189, PT, PT, R189, UR14, RZ, P4, !PT ;  /* 0x0000000ebdbd7c10 */ /* 0x000fe2000a7fe4ff */
[----:B------:R-:W-:Y:S01]  /*223d0*/  STL [R1+0x8], R72 ;  /* 0x0000084801007387 */ /* 0x000fe20000100800 */
[----:B------:R-:W-:Y:S02]  /*223e0*/  IADD3.X R181, PT, PT, R181, UR14, RZ, P3, !PT ;  /* 0x0000000eb5b57c10 */ /* 0x000fe40009ffe4ff */
[----:B------:R-:W-:Y:S01]  /*223f0*/  IADD3 R180, P4, PT, R180, UR12, RZ ;  /* 0x0000000cb4b47c10 */ /* 0x000fe2000ff9e0ff */
[----:B------:R0:W-:Y:S01]  /*22400*/  STL [R1], R71 ;  /* 0x0000004701007387 */ /* 0x0001e20000100800 */
[----:B------:R-:W-:-:S02]  /*22410*/  IADD3 R172, P3, PT, R172, UR12, RZ ;  /* 0x0000000cacac7c10 */ /* 0x000fc4000ff7e0ff */
[----:B------:R-:W-:Y:S02]  /*22420*/  IADD3.X R185, PT, PT, R185, UR14, RZ, P6, !PT ;  /* 0x0000000eb9b97c10 */ /* 0x000fe4000b7fe4ff */
[----:B------:R-:W-:Y:S02]  /*22430*/  IADD3.X R183, PT, PT, R183, UR14, RZ, P2, !PT ;  /* 0x0000000eb7b77c10 */ /* 0x000fe400097fe4ff */
[----:B------:R-:W-:Y:S01]  /*22440*/  IADD3 R176, P6, PT, R176, UR12, RZ ;  /* 0x0000000cb0b07c10 */ /* 0x000fe2000ffde0ff */
[----:B0-----:R-:W-:Y:S01]  /*22450*/  IMAD.U32 R71, RZ, RZ, UR5 ;  /* 0x00000005ff477e24 */ /* 0x001fe2000f8e00ff */
[----:B------:R-:W-:Y:S02]  /*22460*/  IADD3 R174, P2, PT, R174, UR12, RZ ;  /* 0x0000000caeae7c10 */ /* 0x000fe4000ff5e0ff */
[----:B------:R-:W-:Y:S02]  /*22470*/  IADD3.X R179, PT, PT, R179, UR14, RZ, P4, !PT ;  /* 0x0000000eb3b37c10 */ /* 0x000fe4000a7fe4ff */
[----:B------:R-:W-:-:S02]  /*22480*/  IADD3.X R171, PT, PT, R171, UR14, RZ, P3, !PT ;  /* 0x0000000eabab7c10 */ /* 0x000fc40009ffe4ff */
[----:B------:R-:W-:Y:S01]  /*22490*/  IADD3.X R37, PT, PT, R37, UR15, RZ, P5, !PT ;  /* 0x0000000f25257c10 */ /* 0x000fe2000affe4ff */
[----:B------:R-:W0:Y:S01]  /*224a0*/  SYNCS.PHASECHK.TRANS64.TRYWAIT P5, [UR4], R71 ;  /* 0x00000047ff0075a7 */ /* 0x000e2200080a1104 */
[----:B------:R-:W-:Y:S02]  /*224b0*/  IADD3 R170, P4, PT, R170, UR12, RZ ;  /* 0x0000000caaaa7c10 */ /* 0x000fe4000ff9e0ff */
[----:B------:R-:W-:Y:S02]  /*224c0*/  IADD3 R61, P3, PT, R61, UR13, RZ ;  /* 0x0000000d3d3d7c10 */ /* 0x000fe4000ff7e0ff */
[----:B------:R-:W-:Y:S02]  /*224d0*/  IADD3.X R175, PT, PT, R175, UR14, RZ, P6, !PT ;  /* 0x0000000eafaf7c10 */ /* 0x000fe4000b7fe4ff */
[----:B------:R-:W-:Y:S02]  /*224e0*/  IADD3.X R173, PT, PT, R173, UR14, RZ, P2, !PT ;  /* 0x0000000eadad7c10 */ /* 0x000fe400097fe4ff */
[----:B------:R-:W-:-:S02]  /*224f0*/  IADD3 R66, P6, PT, R66, UR13, RZ ;  /* 0x0000000d42427c10 */ /* 0x000fc4000ffde0ff */
[----:B------:R-:W-:Y:S02]  /*22500*/  IADD3 R63, P2, PT, R63, UR13, RZ ;  /* 0x0000000d3f3f7c10 */ /* 0x000fe4000ff5e0ff */
[----:B------:R-:W-:Y:S02]  /*22510*/  IADD3.X R65, PT, PT, R65, UR14, RZ, P4, !PT ;  /* 0x0000000e41417c10 */ /* 0x000fe4000a7fe4ff */
[----:B------:R-:W-:Y:S02]  /*22520*/  IADD3.X R62, PT, PT, R62, UR15, RZ, P3, !PT ;  /* 0x0000000f3e3e7c10 */ /* 0x000fe40009ffe4ff */
[----:B------:R-:W-:Y:S02]  /*22530*/  IADD3 R59, P4, PT, R59, UR13, RZ ;  /* 0x0000000d3b3b7c10 */ /* 0x000fe4000ff9e0ff */
[----:B------:R-:W-:Y:S02]  /*22540*/  IADD3 R48, P3, PT, R48, UR13, RZ ;  /* 0x0000000d30307c10 */ /* 0x000fe4000ff7e0ff */
[----:B------:R-:W-:-:S02]  /*22550*/  IADD3.X R67, PT, PT, R67, UR15, RZ, P6, !PT ;  /* 0x0000000f43437c10 */ /* 0x000fc4000b7fe4ff */
[----:B------:R-:W-:Y:S02]  /*22560*/  IADD3.X R64, PT, PT, R64, UR15, RZ, P2, !PT ;  /* 0x0000000f40407c10 */ /* 0x000fe400097fe4ff */
        /* <DEDUP_REMOVED lines=30> */
[--C-:B------:R-:W-:Y:S02]  /*22750*/  SHF.R.U32.HI R72, RZ, 0x6, R73.reuse ;  /* 0x00000006ff487819 */ /* 0x100fe40000011649 */
[----:B------:R-:W-:Y:S02]  /*22760*/  SHF.R.U32.HI R73, RZ, 0x6, R73 ;  /* 0x00000006ff497819 */ /* 0x000fe40000011649 */
        /* <DEDUP_REMOVED lines=8> */
[----:B------:R-:W-:-:S02]  /*227f0*/  SGXT.U32 R72, R72, 0x2 ;  /* 0x000000024848781a */ /* 0x000fc40000000000 */
[----:B------:R-:W-:Y:S02]  /*22800*/  SGXT.U32 R73, R73, 0x2 ;  /* 0x000000024949781a */ /* 0x000fe40000000000 */
[----:B------:R-:W-:Y:S02]  /*22810*/  IADD3.X R19, PT, PT, R19, UR15, RZ, P6, !PT ;  /* 0x0000000f13137c10 */ /* 0x000fe4000b7fe4ff */
[----:B------:R-:W-:Y:S02]  /*22820*/  IADD3.X R17, PT, PT, R17, UR15, RZ, P2, !PT ;  /* 0x0000000f11117c10 */ /* 0x000fe400097fe4ff */
[----:B------:R-:W-:Y:S02]  /*22830*/  IADD3 R8, P6, PT, R8, UR13, RZ ;  /* 0x0000000d08087c10 */ /* 0x000fe4000ffde0ff */
[----:B------:R-:W-:Y:S02]  /*22840*/  IADD3 R6, P2, PT, R6, UR13, RZ ;  /* 0x0000000d06067c10 */ /* 0x000fe4000ff5e0ff */
[----:B------:R-:W-:-:S02]  /*22850*/  IADD3.X R13, PT, PT, R13, UR15, RZ, P4, !PT ;  /* 0x0000000f0d0d7c10 */ /* 0x000fc4000a7fe4ff */
[----:B------:R-:W-:Y:S02]  /*22860*/  IADD3.X R7, PT, PT, R7, UR15, RZ, P3, !PT ;  /* 0x0000000f07077c10 */ /* 0x000fe40009ffe4ff */
[----:B------:R-:W-:Y:S02]  /*22870*/  IADD3 R2, P4, PT, R2, UR13, RZ ;  /* 0x0000000d02027c10 */ /* 0x000fe4000ff9e0ff */
[----:B------:R-:W-:Y:S02]  /*22880*/  LOP3.LUT R73, R73, 0x4, RZ, 0xfc, !PT ;  /* 0x0000000449497812 */ /* 0x000fe400078efcff */
[----:B------:R-:W-:Y:S02]  /*22890*/  LOP3.LUT R72, R72, 0x8, RZ, 0xfc, !PT ;  /* 0x0000000848487812 */ /* 0x000fe400078efcff */
[----:B------:R-:W-:Y:S02]  /*228a0*/  IADD3 R0, P3, PT, R0, UR13, RZ ;  /* 0x0000000d00007c10 */ /* 0x000fe4000ff7e0ff */
[----:B------:R-:W-:-:S02]  /*228b0*/  IADD3.X R11, PT, PT, R11, UR15, RZ, P6, !PT ;  /* 0x0000000f0b0b7c10 */ /* 0x000fc4000b7fe4ff */
[----:B------:R-:W-:Y:S02]  /*228c0*/  IADD3.X R9, PT, PT, R9, UR15, RZ, P2, !PT ;  /* 0x0000000f09097c10 */ /* 0x000fe400097fe4ff */
[----:B------:R-:W-:Y:S02]  /*228d0*/  ISETP.GE.AND P2, PT, R73, UR64, PT ;  /* 0x0000004049007c0c */ /* 0x000fe4000bf46270 */
[----:B------:R-:W-:Y:S02]  /*228e0*/  ISETP.GE.AND P6, PT, R72, UR64, PT ;  /* 0x0000004048007c0c */ /* 0x000fe4000bfc6270 */
[----:B------:R-:W-:Y:S02]  /*228f0*/  IADD3.X R5, PT, PT, R5, UR15, RZ, P4, !PT ;  /* 0x0000000f05057c10 */ /* 0x000fe4000a7fe4ff */
[----:B------:R-:W-:Y:S02]  /*22900*/  IADD3.X R3, PT, PT, R3, UR15, RZ, P3, !PT ;  /* 0x0000000f03037c10 */ /* 0x000fe40009ffe4ff */
[----:B------:R-:W-:Y:S01]  /*22910*/  PRMT R169, RZ, 0x7610, R169 ;  /* 0x00007610ffa97816 */ /* 0x000fe200000000a9 */
[----:B0-----:R-:W-:Y:S06]  /*22920*/  @!P5 BRA `(.L_x_8) ;  /* 0x000000c800f0d947 */ /* 0x001fec0003800000 */
.L_x_16:
[----:B------:R-:W0:Y:S01]  /*22930*/  S2R R72, SR_TID.X ;  /* 0x0000000000487919 */ /* 0x000e220000002100 */
[----:B------:R-:W-:Y:S01]  /*22940*/  @!P1 IMAD.MOV.U32 R73, RZ, RZ, R3 ;  /* 0x000000ffff499224 */ /* 0x000fe200078e0003 */
[----:B------:R-:W-:Y:S01]  /*22950*/  PRMT R141, RZ, 0x7610, R141 ;  /* 0x00007610ff8d7816 */ /* 0x000fe2000000008d */
[----:B------:R-:W1:Y:S01]  /*22960*/  S2R R126, SR_TID.X ;  /* 0x00000000007e7919 */ /* 0x000e620000002100 */
[----:B------:R-:W-:Y:S01]  /*22970*/  PRMT R71, RZ, 0x7610, R71 ;  /* 0x00007610ff477816 */ /* 0x000fe20000000047 */
[----:B------:R2:W-:Y:S04]  /*22980*/  STL [R1+0x950], R245 ;  /* 0x000950f501007387 */ /* 0x0005e80000100800 */
[----:B------:R3:W-:Y:S01]  /*22990*/  STL [R1+0x94c], R70 ;  /* 0x00094c4601007387 */ /* 0x0007e20000100800 */
[----:B------:R-:W-:-:S02]  /*229a0*/  PRMT R143, RZ, 0x7610, R143 ;  /* 0x00007610ff8f7816 */ /* 0x000fc4000000008f */
[----:B------:R-:W-:Y:S02]  /*229b0*/  PRMT R111, RZ, 0x7610, R111 ;  /* 0x00007610ff6f7816 */ /* 0x000fe4000000006f */
[----:B------:R-:W-:Y:S01]  /*229c0*/  PRMT R145, RZ, 0x7610, R145 ;  /* 0x00007610ff917816 */ /* 0x000fe20000000091 */
[----:B--2---:R-:W2:Y:S01]  /*229d0*/  LDL R245, [R1+0x68] ;  /* 0x0000680001f57983 */ /* 0x004ea20000100800 */
[----:B0-----:R-:W-:-:S04]  /*229e0*/  SHF.R.U32.HI R72, RZ, 0x6, R72 ;  /* 0x00000006ff487819 */ /* 0x001fc80000011648 */
[----:B------:R-:W-:Y:S02]  /*229f0*/  SGXT.U32 R72, R72, 0x2 ;  /* 0x000000024848781a */ /* 0x000fe40000000000 */
[----:B-1----:R-:W-:Y:S02]  /*22a00*/  SHF.R.U32.HI R127, RZ, 0x6, R126 ;  /* 0x00000006ff7f7819 */ /* 0x002fe4000001167e */
[----:B------:R-:W-:Y:S02]  /*22a10*/  LOP3.LUT R72, R72, 0xc, RZ, 0xfc, !PT ;  /* 0x0000000c48487812 */ /* 0x000fe400078efcff */
[----:B------:R-:W-:Y:S02]  /*22a20*/  SGXT.U32 R127, R127, 0x2 ;  /* 0x000000027f7f781a */ /* 0x000fe40000000000 */
[----:B------:R-:W-:Y:S01]  /*22a30*/  ISETP.GE.AND P3, PT, R72, UR64, PT ;  /* 0x0000004048007c0c */ /* 0x000fe2000bf66270 */
[----:B------:R-:W-:Y:S01]  /*22a40*/  @!P1 IMAD.MOV.U32 R72, RZ, RZ, R0 ;  /* 0x000000ffff489224 */ /* 0x000fe200078e0000 */
[----:B---3--:R-:W-:-:S02]  /*22a50*/  SHF.R.U32.HI R70, RZ, 0x6, R126 ;  /* 0x00000006ff467819 */ /* 0x008fc4000001167e */
[----:B------:R-:W-:Y:S02]  /*22a60*/  LOP3.LUT R127, R127, 0x10, RZ, 0xfc, !PT ;  /* 0x000000107f7f7812 */ /* 0x000fe400078efcff */
[----:B------:R0:W3:Y:S01]  /*22a70*/  @!P1 LDG.E.U16 R169, desc[UR16][R72.64] ;  /* 0x0000001048a99981 */ /* 0x0000e2000c1e1500 */
[----:B------:R-:W-:Y:S02]  /*22a80*/  SGXT.U32 R70, R70, 0x2 ;  /* 0x000000024646781a */ /* 0x000fe40000000000 */
[----:B------:R-:W-:Y:S02]  /*22a90*/  ISETP.GE.AND P1, PT, R127, UR64, PT ;  /* 0x000000407f007c0c */ /* 0x000fe4000bf26270 */
[----:B------:R-:W-:Y:S01]  /*22aa0*/  SHF.R.U32.HI R127, RZ, 0x6, R126 ;  /* 0x00000006ff7f7819 */ /* 0x000fe2000001167e */
[----:B0-----:R-:W-:Y:S02]  /*22ab0*/  @!P2 IMAD.MOV.U32 R72, RZ, RZ, R2 ;  /* 0x000000ffff48a224 */ /* 0x001fe400078e0002 */
[----:B------:R-:W-:Y:S01]  /*22ac0*/  @!P2 IMAD.MOV.U32 R73, RZ, RZ, R5 ;  /* 0x000000ffff49a224 */ /* 0x000fe200078e0005 */
[----:B------:R-:W-:-:S02]  /*22ad0*/  LOP3.LUT R70, R70, 0x1c, RZ, 0xfc, !PT ;  /* 0x0000001c46467812 */ /* 0x000fc400078efcff */
[----:B------:R-:W-:Y:S02]  /*22ae0*/  SGXT.U32 R127, R127, 0x2 ;  /* 0x000000027f7f781a */ /* 0x000fe40000000000 */
[----:B------:R0:W4:Y:S02]  /*22af0*/  @!P2 LDG.E.U16 R141, desc[UR16][R72.64] ;  /* 0x00000010488da981 */ /* 0x000124000c1e1500 */
[----:B------:R-:W-:Y:S01]  /*22b00*/  LOP3.LUT R127, R127, 0x14, RZ, 0xfc, !PT ;  /* 0x000000147f7f7812 */ /* 0x000fe200078efcff */
[----:B0-----:R-:W-:Y:S02]  /*22b10*/  @!P6 IMAD.MOV.U32 R72, RZ, RZ, R4 ;  /* 0x000000ffff48e224 */ /* 0x001fe400078e0004 */
[----:B------:R-:W-:-:S05]  /*22b20*/  @!P6 IMAD.MOV.U32 R73, RZ, RZ, R7 ;  /* 0x000000ffff49e224 */ /* 0x000fca00078e0007 */
[----:B------:R0:W5:Y:S02]  /*22b30*/  @!P6 LDG.E.U16 R71, desc[UR16][R72.64] ;  /* 0x000000104847e981 */ /* 0x000164000c1e1500 */
[----:B0-----:R-:W-:Y:S02]  /*22b40*/  @!P3 IMAD.MOV.U32 R72, RZ, RZ, R6 ;  /* 0x000000ffff48b224 */ /* 0x001fe400078e0006 */
[----:B------:R-:W-:-:S05]  /*22b50*/  @!P3 IMAD.MOV.U32 R73, RZ, RZ, R9 ;  /* 0x000000ffff49b224 */ /* 0x000fca00078e0009 */
[----:B------:R0:W2:Y:S01]  /*22b60*/  @!P3 LDG.E.U16 R143, desc[UR16][R72.64] ;  /* 0x00000010488fb981 */ /* 0x0000a2000c1e1500 */
[----:B------:R-:W-:Y:S02]  /*22b70*/  ISETP.GE.AND P3, PT, R70, UR64, PT ;  /* 0x0000004046007c0c */ /* 0x000fe4000bf66270 */
[--C-:B------:R-:W-:Y:S02]  /*22b80*/  SHF.R.U32.HI R70, RZ, 0x6, R126.reuse ;  /* 0x00000006ff467819 */ /* 0x100fe4000001167e */
[----:B------:R-:W-:Y:S02]  /*22b90*/  ISETP.GE.AND P2, PT, R127, UR64, PT ;  /* 0x000000407f007c0c */ /* 0x000fe4000bf46270 */
[----:B------:R-:W-:Y:S02]  /*22ba0*/  SGXT.U32 R70, R70, 0x2 ;  /* 0x000000024646781a */ /* 0x000fe40000000000 */
[----:B------:R-:W-:Y:S01]  /*22bb0*/  SHF.R.U32.HI R127, RZ, 0x6, R126 ;  /* 0x00000006ff7f7819 */ /* 0x000fe2000001167e */
[----:B0-----:R-:W-:-:S02]  /*22bc0*/  @!P1 IMAD.MOV.U32 R72, RZ, RZ, R8 ;  /* 0x000000ffff489224 */ /* 0x001fc400078e0008 */
[----:B------:R-:W-:Y:S01]  /*22bd0*/  @!P1 IMAD.MOV.U32 R73, RZ, RZ, R11 ;  /* 0x000000ffff499224 */ /* 0x000fe200078e000b */
[----:B------:R-:W-:Y:S02]  /*22be0*/  LOP3.LUT R70, R70, 0x20, RZ, 0xfc, !PT ;  /* 0x0000002046467812 */ /* 0x000fe400078efcff */
[----:B------:R-:W-:Y:S02]  /*22bf0*/  SGXT.U32 R127, R127, 0x2 ;  /* 0x000000027f7f781a */ /* 0x000fe40000000000 */
[----:B------:R0:W2:Y:S01]  /*22c00*/  @!P1 LDG.E.U16 R111, desc[UR16][R72.64] ;  /* 0x00000010486f9981 */ /* 0x0000a2000c1e1500 */
[----:B------:R-:W-:Y:S02]  /*22c10*/  ISETP.GE.AND P1, PT, R70, UR64, PT ;  /* 0x0000004046007c0c */ /* 0x000fe4000bf26270 */
[----:B------:R-:W-:Y:S02]  /*22c20*/  SHF.R.U32.HI R70, RZ, 0x6, R126 ;  /* 0x00000006ff467819 */ /* 0x000fe4000001167e */
[----:B------:R-:W-:-:S02]  /*22c30*/  LOP3.LUT R127, R127, 0x18, RZ, 0xfc, !PT ;  /* 0x000000187f7f7812 */ /* 0x000fc400078efcff */
[----:B------:R-:W-:Y:S02]  /*22c40*/  SGXT.U32 R70, R70, 0x2 ;  /* 0x000000024646781a */ /* 0x000fe40000000000 */
[----:B------:R-:W-:Y:S01]  /*22c50*/  ISETP.GE.AND P4, PT, R127, UR64, PT ;  /* 0x000000407f007c0c */ /* 0x000fe2000bf86270 */
[----:B0-----:R-:W-:Y:S02]  /*22c60*/  @!P2 IMAD.MOV.U32 R72, RZ, RZ, R10 ;  /* 0x000000ffff48a224 */ /* 0x001fe400078e000a */
[----:B------:R-:W-:Y:S01]  /*22c70*/  @!P2 IMAD.MOV.U32 R73, RZ, RZ, R13 ;  /* 0x000000ffff49a224 */ /* 0x000fe200078e000d */
[----:B------:R-:W-:-:S04]  /*22c80*/  LOP3.LUT R70, R70, 0x24, RZ, 0xfc, !PT ;  /* 0x0000002446467812 */ /* 0x000fc800078efcff */
[----:B------:R0:W2:Y:S01]  /*22c90*/  @!P2 LDG.E.U16 R145, desc[UR16][R72.64] ;  /* 0x000000104891a981 */ /* 0x0000a2000c1e1500 */
[----:B------:R-:W-:Y:S02]  /*22ca0*/  ISETP.GE.AND P2, PT, R70, UR64, PT ;  /* 0x0000004046007c0c */ /* 0x000fe4000bf46270 */
[----:B------:R-:W-:Y:S02]  /*22cb0*/  SHF.R.U32.HI R70, RZ, 0x6, R126 ;  /* 0x00000006ff467819 */ /* 0x000fe4000001167e */
[----:B------:R-:W-:Y:S02]  /*22cc0*/  PRMT R112, RZ, 0x7610, R112 ;  /* 0x00007610ff707816 */ /* 0x000fe40000000070 */
[----:B------:R-:W-:Y:S01]  /*22cd0*/  SGXT.U32 R70, R70, 0x2 ;  /* 0x000000024646781a */ /* 0x000fe20000000000 */
        /* <DEDUP_REMOVED lines=112> */
[----:B------:R-:W1:Y:S01]  /*233e0*/  S2R R127, SR_TID.X ;  /* 0x00000000007f7919 */ /* 0x000e620000002100 */
        /* <DEDUP_REMOVED lines=23> */
[----:B-1----:R-:W-:Y:S01]  /*23560*/  SHF.R.U32.HI R126, RZ, 0x6, R127 ;  /* 0x00000006ff7e7819 */ /* 0x002fe2000001167f */
[----:B0-----:R-:W-:Y:S02]  /*23570*/  @!P3 IMAD.MOV.U32 R72, RZ, RZ, R46 ;  /* 0x000000ffff48b224 */ /* 0x001fe400078e002e */
[----:B------:R-:W-:Y:S01]  /*23580*/  @!P3 IMAD.MOV.U32 R73, RZ, RZ, R49 ;  /* 0x000000ffff49b224 */ /* 0x000fe200078e0031 */
[----:B------:R-:W-:-:S02]  /*23590*/  SGXT.U32 R126, R126, 0x2 ;  /* 0x000000027e7e781a */ /* 0x000fc40000000000 */
[----:B------:R-:W-:Y:S02]  /*235a0*/  PRMT R133, RZ, 0x7610, R133 ;  /* 0x00007610ff857816 */ /* 0x000fe40000000085 */
[----:B------:R0:W2:Y:S01]  /*235b0*/  @!P3 LDG.E.U16 R163, desc[UR16][R72.64] ;  /* 0x0000001048a3b981 */ /* 0x0000a2000c1e1500 */
[----:B------:R-:W-:Y:S01]  /*235c0*/  LOP3.LUT R126, R126, 0x70, RZ, 0xfc, !PT ;  /* 0x000000707e7e7812 */ /* 0x000fe200078efcff */
[----:B0-----:R-:W-:Y:S02]  /*235d0*/  @!P1 IMAD.MOV.U32 R72, RZ, RZ, R48 ;  /* 0x000000ffff489224 */ /* 0x001fe400078e0030 */
[----:B------:R-:W-:-:S05]  /*235e0*/  @!P1 IMAD.MOV.U32 R73, RZ, RZ, R50 ;  /* 0x000000ffff499224 */ /* 0x000fca00078e0032 */
[----:B------:R0:W2:Y:S01]  /*235f0*/  @!P1 LDG.E.U16 R133, desc[UR16][R72.64] ;  /* 0x0000001048859981 */ /* 0x0000a2000c1e1500 */
[----:B------:R-:W-:Y:S02]  /*23600*/  ISETP.GE.AND P1, PT, R126, UR64, PT ;  /* 0x000000407e007c0c */ /* 0x000fe4000bf26270 */
[----:B------:R-:W1:Y:S01]  /*23610*/  S2R R126, SR_TID.X ;  /* 0x00000000007e7919 */ /* 0x000e620000002100 */
[----:B------:R-:W-:-:S04]  /*23620*/  SGXT.U32 R70, R70, 0x2 ;  /* 0x000000024646781a */ /* 0x000fc80000000000 */
[----:B------:R-:W-:-:S04]  /*23630*/  LOP3.LUT R70, R70, 0x6c, RZ, 0xfc, !PT ;  /* 0x0000006c46467812 */ /* 0x000fc800078efcff */
[----:B------:R-:W-:Y:S02]  /*23640*/  ISETP.GE.AND P3, PT, R70, UR64, PT ;  /* 0x0000004046007c0c */ /* 0x000fe4000bf66270 */
[----:B------:R-:W-:Y:S01]  /*23650*/  SHF.R.U32.HI R70, RZ, 0x6, R127 ;  /* 0x00000006ff467819 */ /* 0x000fe2000001167f */
[----:B0-----:R-:W-:Y:S01]  /*23660*/  @!P2 IMAD.MOV.U32 R72, RZ, RZ, R51 ;  /* 0x000000ffff48a224 */ /* 0x001fe200078e0033 */
[----:B------:R-:W-:Y:S01]  /*23670*/  PRMT R165, RZ, 0x7610, R165 ;  /* 0x00007610ffa57816 */ /* 0x000fe200000000a5 */
[----:B------:R-:W-:Y:S01]  /*23680*/  @!P2 IMAD.MOV.U32 R73, RZ, RZ, R52 ;  /* 0x000000ffff49a224 */ /* 0x000fe200078e0034 */
[----:B------:R-:W-:Y:S02]  /*23690*/  SGXT.U32 R70, R70, 0x2 ;  /* 0x000000024646781a */ /* 0x000fe40000000000 */
[----:B------:R-:W-:Y:S02]  /*236a0*/  PRMT R135, RZ, 0x7610, R135 ;  /* 0x00007610ff877816 */ /* 0x000fe40000000087 */
[----:B------:R-:W-:Y:S01]  /*236b0*/  LOP3.LUT R70, R70, 0x74, RZ, 0xfc, !PT ;  /* 0x0000007446467812 */ /* 0x000fe200078efcff */
[----:B------:R0:W2:Y:S01]  /*236c0*/  @!P2 LDG.E.U16 R165, desc[UR16][R72.64] ;  /* 0x0000001048a5a981 */ /* 0x0000a2000c1e1500 */
[----:B------:R-:W-:-:S02]  /*236d0*/  PRMT R166, RZ, 0x7610, R166 ;  /* 0x00007610ffa67816 */ /* 0x000fc400000000a6 */
[----:B------:R-:W-:Y:S01]  /*236e0*/  ISETP.GE.AND P2, PT, R70, UR64, PT ;  /* 0x0000004046007c0c */ /* 0x000fe2000bf46270 */
[----:B0-----:R-:W-:Y:S01]  /*236f0*/  @!P4 IMAD.MOV.U32 R72, RZ, RZ, R53 ;  /* 0x000000ffff48c224 */ /* 0x001fe200078e0035 */
[----:B-1----:R-:W-:Y:S01]  /*23700*/  SHF.R.U32.HI R127, RZ, 0x6, R126 ;  /* 0x00000006ff7f7819 */ /* 0x002fe2000001167e */
[----:B------:R-:W-:Y:S01]  /*23710*/  @!P4 IMAD.MOV.U32 R73, RZ, RZ, R54 ;  /* 0x000000ffff49c224 */ /* 0x000fe200078e0036 */
[----:B------:R-:W-:Y:S02]  /*23720*/  SHF.R.U32.HI R70, RZ, 0x6, R126 ;  /* 0x00000006ff467819 */ /* 0x000fe4000001167e */
[----:B------:R-:W-:Y:S02]  /*23730*/  SGXT.U32 R127, R127, 0x2 ;  /* 0x000000027f7f781a */ /* 0x000fe40000000000 */
[----:B------:R0:W2:Y:S01]  /*23740*/  @!P4 LDG.E.U16 R135, desc[UR16][R72.64] ;  /* 0x000000104887c981 */ /* 0x0000a2000c1e1500 */
[----:B------:R-:W-:Y:S02]  /*23750*/  SGXT.U32 R70, R70, 0x2 ;  /* 0x000000024646781a */ /* 0x000fe40000000000 */
[----:B------:R-:W-:-:S02]  /*23760*/  LOP3.LUT R127, R127, 0x78, RZ, 0xfc, !PT ;  /* 0x000000787f7f7812 */ /* 0x000fc400078efcff */
[----:B------:R-:W-:Y:S01]  /*23770*/  PRMT R137, RZ, 0x7610, R137 ;  /* 0x00007610ff897816 */ /* 0x000fe20000000089 */
[----:B0-----:R-:W-:Y:S02]  /*23780*/  @!P3 IMAD.MOV.U32 R72, RZ, RZ, R57 ;  /* 0x000000ffff48b224 */ /* 0x001fe400078e0039 */
[----:B------:R-:W-:Y:S01]  /*23790*/  @!P3 IMAD.MOV.U32 R73, RZ, RZ, R58 ;  /* 0x000000ffff49b224 */ /* 0x000fe200078e003a */
[----:B------:R-:W-:Y:S02]  /*237a0*/  ISETP.GE.AND P4, PT, R127, UR64, PT ;  /* 0x000000407f007c0c */ /* 0x000fe4000bf86270 */
[----:B------:R-:W-:Y:S01]  /*237b0*/  LOP3.LUT R70, R70, 0x7c, RZ, 0xfc, !PT ;  /* 0x0000007c46467812 */ /* 0x000fe200078efcff */
[----:B------:R-:W2:Y:S04]  /*237c0*/  LDL R127, [R1+0x6c] ;  /* 0x00006c00017f7983 */ /* 0x000ea80000100800 */
[----:B------:R0:W2:Y:S01]  /*237d0*/  @!P3 LDG.E.U16 R166, desc[UR16][R72.64] ;  /* 0x0000001048a6b981 */ /* 0x0000a2000c1e1500 */
[----:B------:R-:W-:-:S02]  /*237e0*/  ISETP.GE.AND P5, PT, R70, UR64, PT ;  /* 0x0000004046007c0c */ /* 0x000fc4000bfa6270 */
[----:B------:R-:W-:Y:S01]  /*237f0*/  PRMT R168, RZ, 0x7610, R168 ;  /* 0x00007610ffa87816 */ /* 0x000fe200000000a8 */
[----:B0-----:R-:W-:Y:S02]  /*23800*/  @!P1 IMAD.MOV.U32 R72, RZ, RZ, R59 ;  /* 0x000000ffff489224 */ /* 0x001fe400078e003b */
[----:B------:R-:W-:-:S05]  /*23810*/  @!P1 IMAD.MOV.U32 R73, RZ, RZ, R60 ;  /* 0x000000ffff499224 */ /* 0x000fca00078e003c */
[----:B------:R0:W2:Y:S01]  /*23820*/  @!P1 LDG.E.U16 R137, desc[UR16][R72.64] ;  /* 0x0000001048899981 */ /* 0x0000a2000c1e1500 */
[----:B------:R-:W-:Y:S02]  /*23830*/  PRMT R139, RZ, 0x7610, R139 ;  /* 0x00007610ff8b7816 */ /* 0x000fe4000000008b */
[----:B------:R-:W-:Y:S02]  /*23840*/  PRMT R167, RZ, 0x7610, R167 ;  /* 0x00007610ffa77816 */ /* 0x000fe400000000a7 */
[----:B------:R-:W-:Y:S02]  /*23850*/  LOP3.LUT R70, R126, 0x7f, RZ, 0xc0, !PT ;  /* 0x0000007f7e467812 */ /* 0x000fe400078ec0ff */
[----:B------:R-:W-:Y:S01]  /*23860*/  PRMT R164, RZ, 0x7610, R164 ;  /* 0x00007610ffa47816 */ /* 0x000fe200000000a4 */
[----:B------:R-:W2:Y:S01]  /*23870*/  LDL R126, [R1+0x88] ;  /* 0x00008800017e7983 */ /* 0x000ea20000100800 */
[----:B0-----:R-:W-:Y:S02]  /*23880*/  @!P2 IMAD.MOV.U32 R72, RZ, RZ, R61 ;  /* 0x000000ffff48a224 */ /* 0x001fe400078e003d */
[----:B------:R-:W-:Y:S01]  /*23890*/  @!P2 IMAD.MOV.U32 R73, RZ, RZ, R62 ;  /* 0x000000ffff49a224 */ /* 0x000fe200078e003e */
[----:B------:R-:W2:Y:S04]  /*238a0*/  @!P5 LDG.E.U16 R167, desc[UR16][R66.64] ;  /* 0x0000001042a7d981 */ /* 0x000ea8000c1e1500 */
[----:B------:R0:W2:Y:S02]  /*238b0*/  @!P2 LDG.E.U16 R168, desc[UR16][R72.64] ;  /* 0x0000001048a8a981 */ /* 0x0000a4000c1e1500 */
[----:B0-----:R-:W-:-:S02]  /*238c0*/  @!P4 IMAD.MOV.U32 R72, RZ, RZ, R63 ;  /* 0x000000ffff48c224 */ /* 0x001fc400078e003f */
[----:B------:R-:W-:-:S05]  /*238d0*/  @!P4 IMAD.MOV.U32 R73, RZ, RZ, R64 ;  /* 0x000000ffff49c224 */ /* 0x000fca00078e0040 */
[----:B------:R0:W2:Y:S01]  /*238e0*/  @!P4 LDG.E.U16 R139, desc[UR16][R72.64] ;  /* 0x00000010488bc981 */ /* 0x0000a2000c1e1500 */
[----:B------:R-:W-:Y:S01]  /*238f0*/  BAR.SYNC.DEFER_BLOCKING 0x0 ;  /* 0x0000000000007b1d */ /* 0x000fe20000010000 */
[----:B------:R-:W-:Y:S02]  /*23900*/  ISETP.GE.AND P3, PT, R70, UR64, PT ;  /* 0x0000004046007c0c */ /* 0x000fe4000bf66270 */
[----:B------:R-:W-:Y:S02]  /*23910*/  PRMT R162, RZ, 0x7610, R162 ;  /* 0x00007610ffa27816 */ /* 0x000fe400000000a2 */
[----:B------:R-:W-:Y:S02]  /*23920*/  PRMT R161, RZ, 0x7610, R161 ;  /* 0x00007610ffa17816 */ /* 0x000fe400000000a1 */
[----:B------:R-:W-:Y:S01]  /*23930*/  PRMT R158, RZ, 0x7610, R158 ;  /* 0x00007610ff9e7816 */ /* 0x000fe2000000009e */
[----:B------:R-:W2:Y:S06]  /*23940*/  LDL R70, [R1+0x8c] ;  /* 0x00008c0001467983 */ /* 0x000eac0000100800 */
[----:B0-----:R-:W-:-:S02]  /*23950*/  @!P3 IMAD.MOV.U32 R72, RZ, RZ, R55 ;  /* 0x000000ffff48b224 */ /* 0x001fc400078e0037 */
[----:B------:R-:W-:-:S05]  /*23960*/  @!P3 IMAD.MOV.U32 R73, RZ, RZ, R56 ;  /* 0x000000ffff49b224 */ /* 0x000fca00078e0038 */
[----:B------:R0:W2:Y:S02]  /*23970*/  @!P3 LDG.E.U16 R164, desc[UR16][R72.64] ;  /* 0x0000001048a4b981 */ /* 0x0000a4000c1e1500 */
[----:B0-----:R-:W-:Y:S02]  /*23980*/  @!P3 IMAD.MOV.U32 R72, RZ, RZ, R176 ;  /* 0x000000ffff48b224 */ /* 0x001fe400078e00b0 */
[----:B------:R-:W-:-:S05]  /*23990*/  @!P3 IMAD.MOV.U32 R73, RZ, RZ, R175 ;  /* 0x000000ffff49b224 */ /* 0x000fca00078e00af */
[----:B------:R0:W2:Y:S02]  /*239a0*/  @!P3 LDG.E.U16 R162, desc[UR16][R72.64] ;  /* 0x0000001048a2b981 */ /* 0x0000a4000c1e1500 */
[----:B0-----:R-:W-:Y:S02]  /*239b0*/  @!P3 IMAD.MOV.U32 R72, RZ, RZ, R184 ;  /* 0x000000ffff48b224 */ /* 0x001fe400078e00b8 */
[----:B------:R-:W-:-:S05]  /*239c0*/  @!P3 IMAD.MOV.U32 R73, RZ, RZ, R183 ;  /* 0x000000ffff49b224 */ /* 0x000fca00078e00b7 */
[----:B------:R0:W2:Y:S01]  /*239d0*/  @!P3 LDG.E.U16 R161, desc[UR16][R72.64] ;  /* 0x0000001048a1b981 */ /* 0x0000a2000c1e1500 */
[----:B------:R-:W-:Y:S01]  /*239e0*/  PRMT R156, RZ, 0x7610, R156 ;  /* 0x00007610ff9c7816 */ /* 0x000fe2000000009c */
        /* <DEDUP_REMOVED lines=26> */
[----:B------:R0:W2:Y:S02]  /*23b90*/  @!P3 LDG.E.U16 R146, desc[UR16][R72.64] ;  /* 0x000000104892b981 */ /* 0x0000a4000c1e1500 */
[----:B0-----:R-:W-:Y:S02]  /*23ba0*/  @!P3 IMAD.MOV.U32 R72, RZ, RZ, R248 ;  /* 0x000000ffff48b224 */ /* 0x001fe400078e00f8 */
[----:B------:R-:W-:-:S05]  /*23bb0*/  @!P3 IMAD.MOV.U32 R73, RZ, RZ, R247 ;  /* 0x000000ffff49b224 */ /* 0x000fca00078e00f7 */
[----:B------:R0:W2:Y:S04]  /*23bc0*/  @!P3 LDG.E.U16 R144, desc[UR16][R72.64] ;  /* 0x000000104890b981 */ /* 0x0000a8000c1e1500 */
[----:B------:R-:W0:Y:S04]  /*23bd0*/  LDL R72, [R1+0x8] ;  /* 0x0000080001487983 */ /* 0x000e280000100800 */
[----:B------:R-:W0:Y:S01]  /*23be0*/  LDL R73, [R1+0xc] ;  /* 0x00000c0001497983 */ /* 0x000e220000100800 */
[----:B------:R-:W-:Y:S02]  /*23bf0*/  PRMT R142, RZ, 0x7610, R142 ;  /* 0x00007610ff8e7816 */ /* 0x000fe4000000008e */
[----:B0-----:R-:W-:-:S04]  /*23c00*/  @!P3 LOP3.LUT R73, R73, R72, RZ, 0x3c, !PT ;  /* 0x000000484949b212 */ /* 0x001fc800078e3cff */
[----:B------:R-:W-:-:S04]  /*23c10*/  @!P3 LOP3.LUT R72, R73, R72, RZ, 0x3c, !PT ;  /* 0x000000484948b212 */ /* 0x000fc800078e3cff */
[----:B------:R-:W-:-:S05]  /*23c20*/  @!P3 LOP3.LUT R73, R73, R72, RZ, 0x3c, !PT ;  /* 0x000000484949b212 */ /* 0x000fca00078e3cff */
        /* <DEDUP_REMOVED lines=11> */
[----:B------:R-:W-:-:S02]  /*23ce0*/  PRMT R136, RZ, 0x7610, R136 ;  /* 0x00007610ff887816 */ /* 0x000fc40000000088 */
[----:B------:R-:W-:Y:S02]  /*23cf0*/  PRMT R134, RZ, 0x7610, R134 ;  /* 0x00007610ff867816 */ /* 0x000fe40000000086 */
[----:B0-----:R-:W-:-:S04]  /*23d00*/  @!P3 LOP3.LUT R73, R73, R72, RZ, 0x3c, !PT ;  /* 0x000000484949b212 */ /* 0x001fc800078e3cff */
[----:B------:R-:W-:-:S04]  /*23d10*/  @!P3 LOP3.LUT R72, R73, R72, RZ, 0x3c, !PT ;  /* 0x000000484948b212 */ /* 0x000fc800078e3cff */
[----:B------:R-:W-:-:S05]  /*23d20*/  @!P3 LOP3.LUT R73, R73, R72, RZ, 0x3c, !PT ;  /* 0x000000484949b212 */ /* 0x000fca00078e3cff */
[----:B------:R2:W3:Y:S02]  /*23d30*/  @!P3 LDG.E.U16 R138, desc[UR16][R72.64] ;  /* 0x00000010488ab981 */ /* 0x0004e4000c1e1500 */
[----:B--2---:R-:W-:Y:S02]  /*23d40*/  @!P3 IMAD.MOV.U32 R72, RZ, RZ, R127 ;  /* 0x000000ffff48b224 */ /* 0x004fe400078e007f */
[----:B------:R-:W-:Y:S01]  /*23d50*/  @!P3 IMAD.MOV.U32 R73, RZ, RZ, R245 ;  /* 0x000000ffff49b224 */ /* 0x000fe200078e00f5 */
[----:B------:R-:W-:Y:S01]  /*23d60*/  PRMT R132, RZ, 0x7610, R132 ;  /* 0x00007610ff847816 */ /* 0x000fe20000000084 */
[----:B------:R-:W2:Y:S04]  /*23d70*/  LDL R245, [R1+0x128] ;  /* 0x0001280001f57983 */ /* 0x000ea80000100800 */
[----:B------:R0:W2:Y:S01]  /*23d80*/  @!P3 LDG.E.U16 R136, desc[UR16][R72.64] ;  /* 0x000000104888b981 */ /* 0x0000a2000c1e1500 */
[----:B------:R-:W-:-:S02]  /*23d90*/  PRMT R130, RZ, 0x7610, R130 ;  /* 0x00007610ff827816 */ /* 0x000fc40000000082 */
[----:B------:R-:W-:Y:S01]  /*23da0*/  PRMT R128, RZ, 0x7610, R128 ;  /* 0x00007610ff807816 */ /* 0x000fe20000000080 */
[----:B------:R-:W2:Y:S01]  /*23db0*/  LDL R127, [R1+0x12c] ;  /* 0x00012c00017f7983 */ /* 0x000ea20000100800 */
[----:B0-----:R-:W-:Y:S02]  /*23dc0*/  @!P3 IMAD.MOV.U32 R72, RZ, RZ, R70 ;  /* 0x000000ffff48b224 */ /* 0x001fe400078e0046 */
[----:B------:R-:W-:Y:S01]  /*23dd0*/  @!P3 IMAD.MOV.U32 R73, RZ, RZ, R126 ;  /* 0x000000ffff49b224 */ /* 0x000fe200078e007e */
[----:B------:R-:W2:Y:S04]  /*23de0*/  LDL R70, [R1+0x14c] ;  /* 0x00014c0001467983 */ /* 0x000ea80000100800 */
[----:B------:R0:W2:Y:S04]  /*23df0*/  @!P3 LDG.E.U16 R134, desc[UR16][R72.64] ;  /* 0x000000104886b981 */ /* 0x0000a8000c1e1500 */
[----:B------:R-:W2:Y:S04]  /*23e00*/  LDL R126, [R1+0x148] ;  /* 0x00014800017e7983 */ /* 0x000ea80000100800 */
[----:B------:R-:W0:Y:S04]  /*23e10*/  LDL R72, [R1+0xa8] ;  /* 0x0000a80001487983 */ /* 0x000e280000100800 */
[----:B------:R-:W0:Y:S02]  /*23e20*/  LDL R73, [R1+0xac] ;  /* 0x0000ac0001497983 */ /* 0x000e240000100800 */
[----:B0-----:R-:W-:-:S04]  /*23e30*/  @!P3 LOP3.LUT R73, R73, R72, RZ, 0x3c, !PT ;  /* 0x000000484949b212 */ /* 0x001fc800078e3cff */
[----:B------:R-:W-:-:S04]  /*23e40*/  @!P3 LOP3.LUT R72, R73, R72, RZ, 0x3c, !PT ;  /* 0x000000484948b212 */ /* 0x000fc800078e3cff */
[----:B------:R-:W-:-:S05]  /*23e50*/  @!P3 LOP3.LUT R73, R73, R72, RZ, 0x3c, !PT ;  /* 0x000000484949b212 */ /* 0x000fca00078e3cff */
[----:B------:R0:W2:Y:S04]  /*23e60*/  @!P3 LDG.E.U16 R132, desc[UR16][R72.64] ;  /* 0x000000104884b981 */ /* 0x0000a8000c1e1500 */
        /* <DEDUP_REMOVED lines=295> */
[----:B------:R-:W-:Y:S01]  /*250e0*/  PRMT R74, RZ, 0x7610, R74 ;  /* 0x00007610ff4a7816 */ /* 0x000fe2000000004a */
[----:B-----5:R1:W-:Y:S04]  /*250f0*/  STS.U16 [R68+UR8+0x44400], R71 ;  /* 0x0444004744007988 */ /* 0x0203e80008000408 */
[----:B------:R5:W-:Y:S01]  /*25100*/  STS.U16 [R68+UR8+0x44800], R111 ;  /* 0x0448006f44007988 */ /* 0x000be20008000408 */
[----:B-1----:R-:W-:-:S02]  /*25110*/  PRMT R71, RZ, 0x7610, R71 ;  /* 0x00007610ff477816 */ /* 0x002fc40000000047 */
[----:B-----5:R-:W-:Y:S01]  /*25120*/  PRMT R111, RZ, 0x7610, R111 ;  /* 0x00007610ff6f7816 */ /* 0x020fe2000000006f */
[----:B------:R1:W-:Y:S04]  /*25130*/  STS.U16 [R68+UR8+0x44c00], R112 ;  /* 0x044c007044007988 */ /* 0x0003e80008000408 */
[----:B------:R5:W-:Y:S01]  /*25140*/  STS.U16 [R68+UR8+0x45000], R115 ;  /* 0x0450007344007988 */ /* 0x000be20008000408 */
[----:B-1----:R-:W-:Y:S02]  /*25150*/  PRMT R112, RZ, 0x7610, R112 ;  /* 0x00007610ff707816 */ /* 0x002fe40000000070 */
[----:B-----5:R-:W-:Y:S01]  /*25160*/  PRMT R115, RZ, 0x7610, R115 ;  /* 0x00007610ff737816 */ /* 0x020fe20000000073 */
[----:B------:R1:W-:Y:S04]  /*25170*/  STS.U16 [R68+UR8+0x45400], R116 ;  /* 0x0454007444007988 */ /* 0x0003e80008000408 */
        /* <DEDUP_REMOVED lines=10> */
[----:B-----5:R-:W-:Y:S02]  /*25220*/  PRMT R129, RZ, 0x7610, R129 ;  /* 0x00007610ff817816 */ /* 0x020fe40000000081 */
[----:B0-----:R-:W-:-:S04]  /*25230*/  @!P3 LOP3.LUT R73, R73, R72, RZ, 0x3c, !PT ;  /* 0x000000484949b212 */ /* 0x001fc800078e3cff */
[----:B------:R-:W-:-:S04]  /*25240*/  @!P3 LOP3.LUT R72, R73, R72, RZ, 0x3c, !PT ;  /* 0x000000484948b212 */ /* 0x000fc800078e3cff */
[----:B------:R-:W-:-:S05]  /*25250*/  @!P3 LOP3.LUT R73, R73, R72, RZ, 0x3c, !PT ;  /* 0x000000484949b212 */ /* 0x000fca00078e3cff */
[----:B------:R2:W5:Y:S02]  /*25260*/  @!P3 LDG.E.U16 R75, desc[UR16][R72.64] ;  /* 0x00000010484bb981 */ /* 0x000564000c1e1500 */
[----:B--2---:R-:W-:Y:S02]  /*25270*/  @!P3 IMAD.MOV.U32 R72, RZ, RZ, R127 ;  /* 0x000000ffff48b224 */ /* 0x004fe400078e007f */
[----:B------:R-:W-:Y:S02]  /*25280*/  @!P3 IMAD.MOV.U32 R73, RZ, RZ, R245 ;  /* 0x000000ffff49b224 */ /* 0x000fe400078e00f5 */
[----:B------:R-:W-:Y:S01]  /*25290*/  @!P3 IMAD.MOV.U32 R127, RZ, RZ, R126 ;  /* 0x000000ffff7fb224 */ /* 0x000fe200078e007e */
[----:B------:R0:W-:Y:S01]  /*252a0*/  STS.U16 [R68+UR8+0x46c00], R131 ;  /* 0x046c008344007988 */ /* 0x0001e20008000408 */
[----:B------:R-:W-:-:S03]  /*252b0*/  @!P3 IMAD.MOV.U32 R126, RZ, RZ, R70 ;  /* 0x000000ffff7eb224 */ /* 0x000fc600078e0046 */
[----:B------:R1:W2:Y:S04]  /*252c0*/  @!P3 LDG.E.U16 R74, desc[UR16][R72.64] ;  /* 0x00000010484ab981 */ /* 0x0002a8000c1e1500 */
[----:B------:R2:W-:Y:S01]  /*252d0*/  STS.U16 [R68+UR8+0x47000], R133 ;  /* 0x0470008544007988 */ /* 0x0005e20008000408 */
[----:B0-----:R-:W-:-:S03]  /*252e0*/  PRMT R131, RZ, 0x7610, R131 ;  /* 0x00007610ff837816 */ /* 0x001fc60000000083 */
[----:B------:R-:W2:Y:S01]  /*252f0*/  LDL R245, [R1+0x70] ;  /* 0x0000700001f57983 */ /* 0x000ea20000100800 */
[----:B-1----:R-:W-:Y:S02]  /*25300*/  PRMT R73, RZ, 0x7610, R73 ;  /* 0x00007610ff497816 */ /* 0x002fe40000000049 */
[----:B------:R-:W-:Y:S01]  /*25310*/  PRMT R72, RZ, 0x7610, R72 ;  /* 0x00007610ff487816 */ /* 0x000fe20000000048 */
[----:B------:R-:W2:Y:S04]  /*25320*/  LDL R70, [R1+0x74] ;  /* 0x0000740001467983 */ /* 0x000ea80000100800 */
[----:B------:R0:W2:Y:S02]  /*25330*/  @!P3 LDG.E.U16 R73, desc[UR16][R126.64] ;  /* 0x000000107e49b981 */ /* 0x0000a4000c1e1500 */
        /* <DEDUP_REMOVED lines=32> */
[----:B------:R0:W2:Y:S04]  /*25540*/  @!P3 LDG.E.U16 R129, desc[UR16][R126.64] ;  /* 0x000000107e81b981 */ /* 0x0000a8000c1e1500 */
[----:B------:R-:W0:Y:S04]  /*25550*/  LDL R126, [R1+0x10] ;  /* 0x00001000017e7983 */ /* 0x000e280000100800 */
[----:B------:R-:W0:Y:S02]  /*25560*/  LDL R127, [R1+0x14] ;  /* 0x00001400017f7983 */ /* 0x000e240000100800 */
[----:B0-----:R-:W-:-:S04]  /*25570*/  @!P3 LOP3.LUT R127, R127, R126, RZ, 0x3c, !PT ;  /* 0x0000007e7f7fb212 */ /* 0x001fc800078e3cff */
[----:B------:R-:W-:-:S04]  /*25580*/  @!P3 LOP3.LUT R126, R127, R126, RZ, 0x3c, !PT ;  /* 0x0000007e7f7eb212 */ /* 0x000fc800078e3cff */
[----:B------:R-:W-:-:S05]  /*25590*/  @!P3 LOP3.LUT R127, R127, R126, RZ, 0x3c, !PT ;  /* 0x0000007e7f7fb212 */ /* 0x000fca00078e3cff */
[----:B------:R0:W3:Y:S04]  /*255a0*/  @!P3 LDG.E.U16 R131, desc[UR16][R126.64] ;  /* 0x000000107e83b981 */ /* 0x0000e8000c1e1500 */
[----:B------:R-:W0:Y:S04]  /*255b0*/  LDL R126, [R1+0x30] ;  /* 0x00003000017e7983 */ /* 0x000e280000100800 */
[----:B------:R-:W0:Y:S01]  /*255c0*/  LDL R127, [R1+0x34] ;  /* 0x00003400017f7983 */ /* 0x000e220000100800 */
[----:B--2---:R-:W-:Y:S02]  /*255d0*/  PRMT R133, RZ, 0x7610, R133 ;  /* 0x00007610ff857816 */ /* 0x004fe40000000085 */
[----:B0-----:R-:W-:-:S04]  /*255e0*/  @!P3 LOP3.LUT R127, R127, R126, RZ, 0x3c, !PT ;  /* 0x0000007e7f7fb212 */ /* 0x001fc800078e3cff */
[----:B------:R-:W-:-:S04]  /*255f0*/  @!P3 LOP3.LUT R126, R127, R126, RZ, 0x3c, !PT ;  /* 0x0000007e7f7eb212 */ /* 0x000fc800078e3cff */
[----:B------:R-:W-:-:S05]  /*25600*/  @!P3 LOP3.LUT R127, R127, R126, RZ, 0x3c, !PT ;  /* 0x0000007e7f7fb212 */ /* 0x000fca00078e3cff */
[----:B------:R0:W2:Y:S04]  /*25610*/  @!P3 LDG.E.U16 R133, desc[UR16][R126.64] ;  /* 0x000000107e85b981 */ /* 0x0000a8000c1e1500 */
[----:B------:R-:W0:Y:S04]  /*25620*/  LDL R126, [R1+0x50] ;  /* 0x00005000017e7983 */ /* 0x000e280000100800 */
[----:B------:R-:W0:Y:S04]  /*25630*/  LDL R127, [R1+0x54] ;  /* 0x00005400017f7983 */ /* 0x000e280000100800 */
[----:B------:R1:W-:Y:S04]  /*25640*/  STS.U16 [R68+UR8+0x47400], R135 ;  /* 0x0474008744007988 */ /* 0x0003e80008000408 */
[----:B------:R3:W-:Y:S01]  /*25650*/  STS.U16 [R68+UR8+0x47800], R137 ;  /* 0x0478008944007988 */ /* 0x0007e20008000408 */
[----:B-1----:R-:W-:-:S02]  /*25660*/  PRMT R135, RZ, 0x7610, R135 ;  /* 0x00007610ff877816 */ /* 0x002fc40000000087 */
[----:B---3--:R-:W-:Y:S02]  /*25670*/  PRMT R137, RZ, 0x7610, R137 ;  /* 0x00007610ff897816 */ /* 0x008fe40000000089 */
[----:B0-----:R-:W-:-:S04]  /*25680*/  @!P3 LOP3.LUT R127, R127, R126, RZ, 0x3c, !PT ;  /* 0x0000007e7f7fb212 */ /* 0x001fc800078e3cff */
[----:B------:R-:W-:-:S04]  /*25690*/  @!P3 LOP3.LUT R126, R127, R126, RZ, 0x3c, !PT ;  /* 0x0000007e7f7eb212 */ /* 0x000fc800078e3cff */
[----:B------:R-:W-:-:S05]  /*256a0*/  @!P3 LOP3.LUT R127, R127, R126, RZ, 0x3c, !PT ;  /* 0x0000007e7f7fb212 */ /* 0x000fca00078e3cff */
[----:B------:R0:W3:Y:S02]  /*256b0*/  @!P3 LDG.E.U16 R135, desc[UR16][R126.64] ;  /* 0x000000107e87b981 */ /* 0x0000e4000c1e1500 */
[----:B0-----:R-:W-:Y:S02]  /*256c0*/  @!P3 IMAD.MOV.U32 R126, RZ, RZ, R70 ;  /* 0x000000ffff7eb224 */ /* 0x001fe400078e0046 */
[----:B------:R-:W-:Y:S01]  /*256d0*/  @!P3 IMAD.MOV.U32 R127, RZ, RZ, R245 ;  /* 0x000000ffff7fb224 */ /* 0x000fe200078e00f5 */
[----:B------:R0:W-:Y:S04]  /*256e0*/  STS.U16 [R68+UR8+0x47c00], R139 ;  /* 0x047c008b44007988 */ /* 0x0001e80008000408 */
[----:B------:R1:W2:Y:S04]  /*256f0*/  @!P3 LDG.E.U16 R137, desc[UR16][R126.64] ;  /* 0x000000107e89b981 */ /* 0x0002a8000c1e1500 */
[----:B------:R-:W-:Y:S04]  /*25700*/  STS.U16 [R68+UR8+0x44000], R169 ;  /* 0x044000a944007988 */ /* 0x000fe80008000408 */
[----:B------:R-:W2:Y:S04]  /*25710*/  LDL R70, [R1+0xf4] ;  /* 0x0000f40001467983 */ /* 0x000ea80000100800 */
[----:B------:R-:W1:Y:S04]  /*25720*/  LDL R126, [R1+0x90] ;  /* 0x00009000017e7983 */ /* 0x000e680000100800 */
[----:B------:R-:W1:Y:S01]  /*25730*/  LDL R127, [R1+0x94] ;  /* 0x00009400017f7983 */ /* 0x000e620000100800 */
[----:B0-----:R-:W-:-:S02]  /*25740*/  PRMT R139, RZ, 0x7610, R139 ;  /* 0x00007610ff8b7816 */ /* 0x001fc4000000008b */
[----:B-1----:R-:W-:-:S04]  /*25750*/  @!P3 LOP3.LUT R127, R127, R126, RZ, 0x3c, !PT ;  /* 0x0000007e7f7fb212 */ /* 0x002fc800078e3cff */
[----:B------:R-:W-:-:S04]  /*25760*/  @!P3 LOP3.LUT R126, R127, R126, RZ, 0x3c, !PT ;  /* 0x0000007e7f7eb212 */ /* 0x000fc800078e3cff */
[----:B------:R-:W-:-:S05]  /*25770*/  @!P3 LOP3.LUT R127, R127, R126, RZ, 0x3c, !PT ;  /* 0x0000007e7f7fb212 */ /* 0x000fca00078e3cff */
[----:B------:R0:W2:Y:S04]  /*25780*/  @!P3 LDG.E.U16 R139, desc[UR16][R126.64] ;  /* 0x000000107e8bb981 */ /* 0x0000a8000c1e1500 */
[----:B------:R-:W0:Y:S04]  /*25790*/  LDL R126, [R1+0xb0] ;  /* 0x0000b000017e7983 */ /* 0x000e280000100800 */
[----:B------:R-:W0:Y:S01]  /*257a0*/  LDL R127, [R1+0xb4] ;  /* 0x0000b400017f7983 */ /* 0x000e220000100800 */
[----:B------:R-:W-:-:S05]  /*257b0*/  LOP3.LUT R245, R68, 0x40, RZ, 0x3c, !PT ;  /* 0x0000004044f57812 */ /* 0x000fca00078e3cff */
[----:B----4-:R1:W-:Y:S02]  /*257c0*/  STS.U16 [R245+UR8+0x44200], R141 ;  /* 0x0442008df5007988 */ /* 0x0103e40008000408 */
[----:B-1----:R-:W-:Y:S02]  /*257d0*/  PRMT R141, RZ, 0x7610, R141 ;  /* 0x00007610ff8d7816 */ /* 0x002fe4000000008d */
[----:B0-----:R-:W-:-:S04]  /*257e0*/  @!P3 LOP3.LUT R127, R127, R126, RZ, 0x3c, !PT ;  /* 0x0000007e7f7fb212 */ /* 0x001fc800078e3cff */
[----:B------:R-:W-:-:S04]  /*257f0*/  @!P3 LOP3.LUT R126, R127, R126, RZ, 0x3c, !PT ;  /* 0x0000007e7f7eb212 */ /* 0x000fc800078e3cff */
[----:B------:R-:W-:-:S05]  /*25800*/  @!P3 LOP3.LUT R127, R127, R126, RZ, 0x3c, !PT ;  /* 0x0000007e7f7fb212 */ /* 0x000fca00078e3cff */
[----:B------:R0:W4:Y:S04]  /*25810*/  @!P3 LDG.E.U16 R141, desc[UR16][R126.64] ;  /* 0x000000107e8db981 */ /* 0x000128000c1e1500 */
[----:B------:R-:W0:Y:S04]  /*25820*/  LDL R126, [R1+0xd0] ;  /* 0x0000d000017e7983 */ /* 0x000e280000100800 */
[----:B------:R-:W0:Y:S04]  /*25830*/  LDL R127, [R1+0xd4] ;  /* 0x0000d400017f7983 */ /* 0x000e280000100800 */
[----:B------:R1:W-:Y:S02]  /*25840*/  STS.U16 [R245+UR8+0x44600], R143 ;  /* 0x0446008ff5007988 */ /* 0x0003e40008000408 */
[----:B-1----:R-:W-:-:S02]  /*25850*/  PRMT R143, RZ, 0x7610, R143 ;  /* 0x00007610ff8f7816 */ /* 0x002fc4000000008f */
[----:B0-----:R-:W-:-:S04]  /*25860*/  @!P3 LOP3.LUT R127, R127, R126, RZ, 0x3c, !PT ;  /* 0x0000007e7f7fb212 */ /* 0x001fc800078e3cff */
[----:B------:R-:W-:-:S04]  /*25870*/  @!P3 LOP3.LUT R126, R127, R126, RZ, 0x3c, !PT ;  /* 0x0000007e7f7eb212 */ /* 0x000fc800078e3cff */
[----:B------:R-:W-:-:S05]  /*25880*/  @!P3 LOP3.LUT R127, R127, R126, RZ, 0x3c, !PT ;  /* 0x0000007e7f7fb212 */ /* 0x000fca00078e3cff */
[----:B------:R2:W3:Y:S04]  /*25890*/  @!P3 LDG.E.U16 R143, desc[UR16][R126.64] ;  /* 0x000000107e8fb981 */ /* 0x0004e8000c1e1500 */
[----:B------:R-:W3:Y:S01]  /*258a0*/  LDL R127, [R1+0xf0] ;  /* 0x0000f000017f7983 */ /* 0x000ee20000100800 */
[----:B--2---:R-:W-:-:S03]  /*258b0*/  @!P3 IMAD.MOV.U32 R126, RZ, RZ, R70 ;  /* 0x000000ffff7eb224 */ /* 0x004fc600078e0046 */
[----:B------:R0:W-:Y:S04]  /*258c0*/  STS.U16 [R245+UR8+0x44a00], R145 ;  /* 0x044a0091f5007988 */ /* 0x0001e80008000408 */
[----:B------:R-:W2:Y:S01]  /*258d0*/  LDL R70, [R1+0x1b4] ;  /* 0x0001b40001467983 */ /* 0x000ea20000100800 */
[----:B0-----:R-:W-:-:S06]  /*258e0*/  PRMT R145, RZ, 0x7610, R145 ;  /* 0x00007610ff917816 */ /* 0x001fcc0000000091 */
[----:B---3--:R0:W3:Y:S04]  /*258f0*/  @!P3 LDG.E.U16 R145, desc[UR16][R126.64] ;  /* 0x000000107e91b981 */ /* 0x0080e8000c1e1500 */
[----:B------:R-:W0:Y:S04]  /*25900*/  LDL R126, [R1+0x110] ;  /* 0x00011000017e7983 */ /* 0x000e280000100800 */
[----:B------:R-:W0:Y:S04]  /*25910*/  LDL R127, [R1+0x114] ;  /* 0x00011400017f7983 */ /* 0x000e280000100800 */
[----:B------:R1:W-:Y:S02]  /*25920*/  STS.U16 [R245+UR8+0x44e00], R147 ;  /* 0x044e0093f5007988 */ /* 0x0003e40008000408 */
[----:B-1----:R-:W-:-:S02]  /*25930*/  PRMT R147, RZ, 0x7610, R147 ;  /* 0x00007610ff937816 */ /* 0x002fc40000000093 */
[----:B0-----:R-:W-:-:S04]  /*25940*/  @!P3 LOP3.LUT R127, R127, R126, RZ, 0x3c, !PT ;  /* 0x0000007e7f7fb212 */ /* 0x001fc800078e3cff */
[----:B------:R-:W-:-:S04]  /*25950*/  @!P3 LOP3.LUT R126, R127, R126, RZ, 0x3c, !PT ;  /* 0x0000007e7f7eb212 */ /* 0x000fc800078e3cff */
[----:B------:R-:W-:-:S05]  /*25960*/  @!P3 LOP3.LUT R127, R127, R126, RZ, 0x3c, !PT ;  /* 0x0000007e7f7fb212 */ /* 0x000fca00078e3cff */
[----:B------:R0:W2:Y:S04]  /*25970*/  @!P3 LDG.E.U16 R147, desc[UR16][R126.64] ;  /* 0x000000107e93b981 */ /* 0x0000a8000c1e1500 */
        /* <DEDUP_REMOVED lines=88> */
[----:B------:R-:W2:Y:S01]  /*25f00*/  LDL.LU R245, [R1+0x950] ;  /* 0x0009500001f57983 */ /* 0x000ea20000300800 */
        /* <DEDUP_REMOVED lines=15> */
[----:B------:R1:W-:Y:S04]  /*26000*/  STS.U16 [R69+UR8+0x20800], R161 ;  /* 0x020800a145007988 */ /* 0x0003e80008000408 */
[----:B------:R2:W-:Y:S01]  /*26010*/  STS.U16 [R69+UR8+0x20c00], R158 ;  /* 0x020c009e45007988 */ /* 0x0005e20008000408 */
[----:B0-----:R-:W-:-:S03]  /*26020*/  PRMT R162, RZ, 0x7610, R162 ;  /* 0x00007610ffa27816 */ /* 0x001fc600000000a2 */
[----:B------:R0:W-:Y:S04]  /*26030*/  STS.U16 [R69+UR8+0x21000], R156 ;  /* 0x0210009c45007988 */ /* 0x0001e80008000408 */
[----:B------:R0:W-:Y:S04]  /*26040*/  STS.U16 [R69+UR8+0x21400], R154 ;  /* 0x0214009a45007988 */ /* 0x0001e80008000408 */
[----:B------:R-:W2:Y:S04]  /*26050*/  LDL R70, [R1+0x394] ;  /* 0x0003940001467983 */ /* 0x000ea80000100800 */
[----:B---3--:R3:W2:Y:S04]  /*26060*/  @!P3 LDG.E.U16 R162, desc[UR16][R126.64] ;  /* 0x000000107ea2b981 */ /* 0x0086a8000c1e1500 */
[----:B------:R-:W3:Y:S04]  /*26070*/  LDL R126, [R1+0x310] ;  /* 0x00031000017e7983 */ /* 0x000ee80000100800 */
[----:B------:R-:W3:Y:S01]  /*26080*/  LDL R127, [R1+0x314] ;  /* 0x00031400017f7983 */ /* 0x000ee20000100800 */
[----:B-1----:R-:W-:-:S02]  /*26090*/  PRMT R161, RZ, 0x7610, R161 ;  /* 0x00007610ffa17816 */ /* 0x002fc400000000a1 */
[----:B---3--:R-:W-:-:S04]  /*260a0*/  @!P3 LOP3.LUT R127, R127, R126, RZ, 0x3c, !PT ;  /* 0x0000007e7f7fb212 */ /* 0x008fc800078e3cff */
[----:B------:R-:W-:-:S04]  /*260b0*/  @!P3 LOP3.LUT R126, R127, R126, RZ, 0x3c, !PT ;  /* 0x0000007e7f7eb212 */ /* 0x000fc800078e3cff */
[----:B------:R-:W-:-:S05]  /*260c0*/  @!P3 LOP3.LUT R127, R127, R126, RZ, 0x3c, !PT ;  /* 0x0000007e7f7fb212 */ /* 0x000fca00078e3cff */
[----:B------:R1:W3:Y:S04]  /*260d0*/  @!P3 LDG.E.U16 R161, desc[UR16][R126.64] ;  /* 0x000000107ea1b981 */ /* 0x0002e8000c1e1500 */
[----:B------:R-:W1:Y:S04]  /*260e0*/  LDL R126, [R1+0x330] ;  /* 0x00033000017e7983 */ /* 0x000e680000100800 */
[----:B------:R-:W1:Y:S01]  /*260f0*/  LDL R127, [R1+0x334] ;  /* 0x00033400017f7983 */ /* 0x000e620000100800 */
[----:B--2---:R-:W-:Y:S02]  /*26100*/  PRMT R158, RZ, 0x7610, R158 ;  /* 0x00007610ff9e7816 */ /* 0x004fe4000000009e */
[----:B-1----:R-:W-:-:S04]  /*26110*/  @!P3 LOP3.LUT R127, R127, R126, RZ, 0x3c, !PT ;  /* 0x0000007e7f7fb212 */ /* 0x002fc800078e3cff */
[----:B------:R-:W-:-:S04]  /*26120*/  @!P3 LOP3.LUT R126, R127, R126, RZ, 0x3c, !PT ;  /* 0x0000007e7f7eb212 */ /* 0x000fc800078e3cff */
[----:B------:R-:W-:-:S05]  /*26130*/  @!P3 LOP3.LUT R127, R127, R126, RZ, 0x3c, !PT ;  /* 0x0000007e7f7fb212 */ /* 0x000fca00078e3cff */
[----:B------:R1:W2:Y:S04]  /*26140*/  @!P3 LDG.E.U16 R158, desc[UR16][R126.64] ;  /* 0x000000107e9eb981 */ /* 0x0002a8000c1e1500 */
[----:B------:R-:W1:Y:S04]  /*26150*/  LDL R126, [R1+0x350] ;  /* 0x00035000017e7983 */ /* 0x000e680000100800 */
[----:B------:R-:W1:Y:S01]  /*26160*/  LDL R127, [R1+0x354] ;  /* 0x00035400017f7983 */ /* 0x000e620000100800 */
[----:B0-----:R-:W-:Y:S02]  /*26170*/  PRMT R156, RZ, 0x7610, R156 ;  /* 0x00007610ff9c7816 */ /* 0x001fe4000000009c */
[----:B-1----:R-:W-:-:S04]  /*26180*/  @!P3 LOP3.LUT R127, R127, R126, RZ, 0x3c, !PT ;  /* 0x0000007e7f7fb212 */ /* 0x002fc800078e3cff */
        /* <DEDUP_REMOVED lines=10> */
[----:B------:R-:W2:Y:S01]  /*26230*/  LDL R127, [R1+0x390] ;  /* 0x00039000017f7983 */ /* 0x000ea20000100800 */
[----:B0-----:R-:W-:-:S03]  /*26240*/  @!P3 IMAD.MOV.U32 R126, RZ, RZ, R70 ;  /* 0x000000ffff7eb224 */ /* 0x001fc600078e0046 */
[----:B------:R0:W-:Y:S04]  /*26250*/  STS.U16 [R69+UR8+0x21800], R152 ;  /* 0x0218009845007988 */ /* 0x0001e80008000408 */
[----:B------:R1:W-:Y:S04]  /*26260*/  STS.U16 [R69+UR8+0x21c00], R150 ;  /* 0x021c009645007988 */ /* 0x0003e80008000408 */
[----:B------:R1:W-:Y:S01]  /*26270*/  STS.U16 [R69+UR8+0x22000], R149 ;  /* 0x0220009545007988 */ /* 0x0003e20008000408 */
[----:B0-----:R-:W-:-:S03]  /*26280*/  PRMT R152, RZ, 0x7610, R152 ;  /* 0x00007610ff987816 */ /* 0x001fc60000000098 */
[----:B------:R0:W-:Y:S04]  /*26290*/  STS.U16 [R69+UR8+0x22400], R146 ;  /* 0x0224009245007988 */ /* 0x0001e80008000408 */
[----:B------:R0:W-:Y:S04]  /*262a0*/  STS.U16 [R69+UR8+0x22800], R144 ;  /* 0x0228009045007988 */ /* 0x0001e80008000408 */
[----:B------:R-:W3:Y:S04]  /*262b0*/  LDL R70, [R1+0x434] ;  /* 0x0004340001467983 */ /* 0x000ee80000100800 */
[----:B--2---:R2:W2:Y:S04]  /*262c0*/  @!P3 LDG.E.U16 R152, desc[UR16][R126.64] ;  /* 0x000000107e98b981 */ /* 0x0044a8000c1e1500 */
[----:B------:R-:W2:Y:S04]  /*262d0*/  LDL R126, [R1+0x3b0] ;  /* 0x0003b000017e7983 */ /* 0x000ea80000100800 */
[----:B------:R-:W2:Y:S01]  /*262e0*/  LDL R127, [R1+0x3b4] ;  /* 0x0003b400017f7983 */ /* 0x000ea20000100800 */
[----:B-1----:R-:W-:-:S02]  /*262f0*/  PRMT R150, RZ, 0x7610, R150 ;  /* 0x00007610ff967816 */ /* 0x002fc40000000096 */
[----:B--2---:R-:W-:-:S04]  /*26300*/  @!P3 LOP3.LUT R127, R127, R126, RZ, 0x3c, !PT ;  /* 0x0000007e7f7fb212 */ /* 0x004fc800078e3cff */
[----:B------:R-:W-:-:S04]  /*26310*/  @!P3 LOP3.LUT R126, R127, R126, RZ, 0x3c, !PT ;  /* 0x0000007e7f7eb212 */ /* 0x000fc800078e3cff */
[----:B------:R-:W-:-:S05]  /*26320*/  @!P3 LOP3.LUT R127, R127, R126, RZ, 0x3c, !PT ;  /* 0x0000007e7f7fb212 */ /* 0x000fca00078e3cff */
[----:B------:R1:W2:Y:S04]  /*26330*/  @!P3 LDG.E.U16 R150, desc[UR16][R126.64] ;  /* 0x000000107e96b981 */ /* 0x0002a8000c1e1500 */
[----:B------:R-:W1:Y:S04]  /*26340*/  LDL R126, [R1+0x3d0] ;  /* 0x0003d000017e7983 */ /* 0x000e680000100800 */
[----:B------:R-:W1:Y:S01]  /*26350*/  LDL R127, [R1+0x3d4] ;  /* 0x0003d400017f7983 */ /* 0x000e620000100800 */
[----:B------:R-:W-:Y:S02]  /*26360*/  PRMT R149, RZ, 0x7610, R149 ;  /* 0x00007610ff957816 */ /* 0x000fe40000000095 */
        /* <DEDUP_REMOVED lines=19> */
[----:B---3--:R-:W-:-:S03]  /*264a0*/  @!P3 IMAD.MOV.U32 R126, RZ, RZ, R70 ;  /* 0x000000ffff7eb224 */ /* 0x008fc600078e0046 */
        /* <DEDUP_REMOVED lines=17> */
[----:B---3--:R-:W-:Y:S02]  /*265c0*/  PRMT R138, RZ, 0x7610, R138 ;  /* 0x00007610ff8a7816 */ /* 0x008fe4000000008a */
[----:B-1----:R-:W-:-:S04]  /*265d0*/  @!P3 LOP3.LUT R127, R127, R126, RZ, 0x3c, !PT ;  /* 0x0000007e7f7fb212 */ /* 0x002fc800078e3cff */
[----:B------:R-:W-:-:S04]  /*265e0*/  @!P3 LOP3.LUT R126, R127, R126, RZ, 0x3c, !PT ;  /* 0x0000007e7f7eb212 */ /* 0x000fc800078e3cff */
[----:B------:R-:W-:-:S05]  /*265f0*/  @!P3 LOP3.LUT R127, R127, R126, RZ, 0x3c, !PT ;  /* 0x0000007e7f7fb212 */ /* 0x000fca00078e3cff */
[----:B------:R1:W3:Y:S04]  /*26600*/  @!P3 LDG.E.U16 R138, desc[UR16][R126.64] ;  /* 0x000000107e8ab981 */ /* 0x0002e8000c1e1500 */
        /* <DEDUP_REMOVED lines=95> */
[----:B0-----:R-:W-:Y:S02]  /*26c00*/  PRMT R110, RZ, 0x7610, R110 ;  /* 0x00007610ff6e7816 */ /* 0x001fe4000000006e */
[----:B------:R-:W-:Y:S01]  /*26c10*/  PRMT R169, RZ, 0x7610, R169 ;  /* 0x00007610ffa97816 */ /* 0x000fe200000000a9 */
[----:B------:R0:W-:Y:S04]  /*26c20*/  STS.U16 [R69+UR8+0x27400], R107 ;  /* 0x0274006b45007988 */ /* 0x0001e80008000408 */
[----:B-1----:R-:W4:Y:S04]  /*26c30*/  LDL R109, [R1+0x654] ;  /* 0x00065400016d7983 */ /* 0x002f280000100800 */
[----:B---3--:R-:W4:Y:S04]  /*26c40*/  LDL R108, [R1+0x650] ;  /* 0x00065000016c7983 */ /* 0x008f280000100800 */
[----:B------:R1:W-:Y:S04]  /*26c50*/  STS.U16 [R69+UR8+0x27800], R106 ;  /* 0x0278006a45007988 */ /* 0x0003e80008000408 */
[----:B0-----:R-:W3:Y:S04]  /*26c60*/  LDL R107, [R1+0x680] ;  /* 0x00068000016b7983 */ /* 0x001ee80000100800 */
[----:B------:R-:W3:Y:S04]  /*26c70*/  LDL R70, [R1+0x690] ;  /* 0x0006900001467983 */ /* 0x000ee80000100800 */
[----:B-1----:R-:W3:Y:S04]  /*26c80*/  LDL R106, [R1+0x67c] ;  /* 0x00067c00016a7983 */ /* 0x002ee80000100800 */
[----:B--2---:R0:W2:Y:S04]  /*26c90*/  @!P3 LDG.E.U16 R110, desc[UR16][R126.64] ;  /* 0x000000107e6eb981 */ /* 0x0040a8000c1e1500 */
[----:B------:R-:W0:Y:S04]  /*26ca0*/  LDL R126, [R1+0x630] ;  /* 0x00063000017e7983 */ /* 0x000e280000100800 */
[----:B------:R-:W0:Y:S01]  /*26cb0*/  LDL R127, [R1+0x634] ;  /* 0x00063400017f7983 */ /* 0x000e220000100800 */
[----:B----4-:R-:W-:-:S04]  /*26cc0*/  @!P3 LOP3.LUT R109, R109, R108, RZ, 0x3c, !PT ;  /* 0x0000006c6d6db212 */ /* 0x010fc800078e3cff */
[----:B------:R-:W-:-:S04]  /*26cd0*/  @!P3 LOP3.LUT R108, R109, R108, RZ, 0x3c, !PT ;  /* 0x0000006c6d6cb212 */ /* 0x000fc800078e3cff */
[----:B------:R-:W-:Y:S02]  /*26ce0*/  @!P3 LOP3.LUT R109, R109, R108, RZ, 0x3c, !PT ;  /* 0x0000006c6d6db212 */ /* 0x000fe400078e3cff */
[----:B0-----:R-:W-:-:S04]  /*26cf0*/  @!P3 LOP3.LUT R127, R127, R126, RZ, 0x3c, !PT ;  /* 0x0000007e7f7fb212 */ /* 0x001fc800078e3cff */
[----:B------:R-:W-:-:S04]  /*26d00*/  @!P3 LOP3.LUT R126, R127, R126, RZ, 0x3c, !PT ;  /* 0x0000007e7f7eb212 */ /* 0x000fc800078e3cff */
[----:B------:R-:W-:-:S05]  /*26d10*/  @!P3 LOP3.LUT R127, R127, R126, RZ, 0x3c, !PT ;  /* 0x0000007e7f7fb212 */ /* 0x000fca00078e3cff */
[----:B------:R0:W4:Y:S02]  /*26d20*/  @!P3 LDG.E.U16 R169, desc[UR16][R126.64] ;  /* 0x000000107ea9b981 */ /* 0x000124000c1e1500 */
[----:B0-----:R-:W-:-:S06]  /*26d30*/  PRMT R126, RZ, 0x7610, R126 ;  /* 0x00007610ff7e7816 */ /* 0x001fcc000000007e */
[----:B------:R0:W2:Y:S04]  /*26d40*/  @!P3 LDG.E.U16 R126, desc[UR16][R108.64] ;  /* 0x000000106c7eb981 */ /* 0x0000a8000c1e1500 */
[----:B------:R-:W0:Y:S04]  /*26d50*/  LDL R108, [R1+0x668] ;  /* 0x00066800016c7983 */ /* 0x000e280000100800 */
[----:B------:R-:W0:Y:S01]  /*26d60*/  LDL R109, [R1+0x66c] ;  /* 0x00066c00016d7983 */ /* 0x000e220000100800 */
[----:B------:R-:W-:Y:S02]  /*26d70*/  PRMT R127, RZ, 0x7610, R127 ;  /* 0x00007610ff7f7816 */ /* 0x000fe4000000007f */
[----:B---3--:R-:W-:-:S04]  /*26d80*/  @!P3 LOP3.LUT R107, R107, R106, RZ, 0x3c, !PT ;  /* 0x0000006a6b6bb212 */ /* 0x008fc800078e3cff */
[----:B------:R-:W-:-:S04]  /*26d90*/  @!P3 LOP3.LUT R106, R107, R106, RZ, 0x3c, !PT ;  /* 0x0000006a6b6ab212 */ /* 0x000fc800078e3cff */
[----:B------:R-:W-:Y:S02]  /*26da0*/  @!P3 LOP3.LUT R107, R107, R106, RZ, 0x3c, !PT ;  /* 0x0000006a6b6bb212 */ /* 0x000fe400078e3cff */
[----:B0-----:R-:W-:-:S04]  /*26db0*/  @!P3 LOP3.LUT R109, R109, R108, RZ, 0x3c, !PT ;  /* 0x0000006c6d6db212 */ /* 0x001fc800078e3cff */
[----:B------:R-:W-:-:S04]  /*26dc0*/  @!P3 LOP3.LUT R108, R109, R108, RZ, 0x3c, !PT ;  /* 0x0000006c6d6cb212 */ /* 0x000fc800078e3cff */
[----:B------:R-:W-:-:S05]  /*26dd0*/  @!P3 LOP3.LUT R109, R109, R108, RZ, 0x3c, !PT ;  /* 0x0000006c6d6db212 */ /* 0x000fca00078e3cff */
[----:B------:R0:W3:Y:S02]  /*26de0*/  @!P3 LDG.E.U16 R127, desc[UR16][R108.64] ;  /* 0x000000106c7fb981 */ /* 0x0000e4000c1e1500 */
[----:B0-----:R-:W-:-:S06]  /*26df0*/  PRMT R108, RZ, 0x7610, R108 ;  /* 0x00007610ff6c7816 */ /* 0x001fcc000000006c */
[----:B------:R0:W2:Y:S04]  /*26e00*/  @!P3 LDG.E.U16 R108, desc[UR16][R106.64] ;  /* 0x000000106a6cb981 */ /* 0x0000a8000c1e1500 */
[----:B------:R-:W2:Y:S01]  /*26e10*/  LDL R107, [R1+0x68c] ;  /* 0x00068c00016b7983 */ /* 0x000ea20000100800 */
[----:B------:R-:W-:Y:S01]  /*26e20*/  PRMT R109, RZ, 0x7610, R109 ;  /* 0x00007610ff6d7816 */ /* 0x000fe2000000006d */
[----:B0-----:R-:W-:Y:S02]  /*26e30*/  @!P3 IMAD.MOV.U32 R106, RZ, RZ, R70 ;  /* 0x000000ffff6ab224 */ /* 0x001fe400078e0046 */
[----:B------:R0:W-:Y:S04]  /*26e40*/  STS.U16 [R69+UR8+0x27c00], R105 ;  /* 0x027c006945007988 */ /* 0x0001e80008000408 */
[----:B------:R1:W-:Y:S04]  /*26e50*/  STS.U16 [R69+UR8+0x30000], R104 ;  /* 0x0300006845007988 */ /* 0x0003e80008000408 */
[----:B------:R4:W-:Y:S01]  /*26e60*/  STS.U16 [R69+UR8+0x30400], R103 ;  /* 0x0304006745007988 */ /* 0x0009e20008000408 */
[----:B0-----:R-:W-:-:S03]  /*26e70*/  @!P3 IMAD.MOV.U32 R105, RZ, RZ, R171 ;  /* 0x000000ffff69b224 */ /* 0x001fc600078e00ab */
[----:B------:R0:W-:Y:S01]  /*26e80*/  STS.U16 [R69+UR8+0x30800], R102 ;  /* 0x0308006645007988 */ /* 0x0001e20008000408 */
[----:B-1----:R-:W-:-:S03]  /*26e90*/  @!P3 IMAD.MOV.U32 R104, RZ, RZ, R172 ;  /* 0x000000ffff68b224 */ /* 0x002fc600078e00ac */
[----:B------:R1:W-:Y:S01]  /*26ea0*/  STS.U16 [R69+UR8+0x30c00], R101 ;  /* 0x030c006545007988 */ /* 0x0003e20008000408 */
[----:B----4-:R-:W-:-:S03]  /*26eb0*/  @!P3 IMAD.MOV.U32 R103, RZ, RZ, R187 ;  /* 0x000000ffff67b224 */ /* 0x010fc600078e00bb */
        /* <DEDUP_REMOVED lines=18> */
[----:B------:R4:W-:Y:S04]  /*26fe0*/  STS.U16 [R69+UR8+0x33400], R91 ;  /* 0x0334005b45007988 */ /* 0x0009e80008000408 */
[----:B0-----:R-:W3:Y:S04]  /*26ff0*/  LDL R93, [R1+0x3c] ;  /* 0x00003c00015d7983 */ /* 0x001ee80000100800 */
[----:B-1----:R-:W3:Y:S04]  /*27000*/  LDL R92, [R1+0x38] ;  /* 0x00003800015c7983 */ /* 0x002ee80000100800 */
[----:B------:R0:W-:Y:S04]  /*27010*/  STS.U16 [R69+UR8+0x33800], R90 ;  /* 0x0338005a45007988 */ /* 0x0001e80008000408 */
[----:B----4-:R-:W4:Y:S04]  /*27020*/  LDL R91, [R1+0x7c] ;  /* 0x00007c00015b7983 */ /* 0x010f280000100800 */
[----:B------:R-:W3:Y:S04]  /*27030*/  LDL R70, [R1+0x5c] ;  /* 0x00005c0001467983 */ /* 0x000ee80000100800 */
[----:B0-----:R-:W4:Y:S04]  /*27040*/  LDL R90, [R1+0x78] ;  /* 0x00007800015a7983 */ /* 0x001f280000100800 */
[----:B--2---:R0:W2:Y:S02]  /*27050*/  @!P3 LDG.E.U16 R109, desc[UR16][R106.64] ;  /* 0x000000106a6db981 */ /* 0x0040a4000c1e1500 */
[----:B0-----:R-:W-:-:S02]  /*27060*/  PRMT R106, RZ, 0x7610, R106 ;  /* 0x00007610ff6a7816 */ /* 0x001fc4000000006a */
[----:B------:R-:W-:-:S04]  /*27070*/  PRMT R107, RZ, 0x7610, R107 ;  /* 0x00007610ff6b7816 */ /* 0x000fc8000000006b */
[----:B------:R0:W2:Y:S02]  /*27080*/  @!P3 LDG.E.U16 R106, desc[UR16][R104.64] ;  /* 0x00000010686ab981 */ /* 0x0000a4000c1e1500 */
[----:B0-----:R-:W-:Y:S02]  /*27090*/  @!P3 IMAD.MOV.U32 R104, RZ, RZ, R180 ;  /* 0x000000ffff68b224 */ /* 0x001fe400078e00b4 */
[----:B------:R-:W-:-:S05]  /*270a0*/  @!P3 IMAD.MOV.U32 R105, RZ, RZ, R179 ;  /* 0x000000ffff69b224 */ /* 0x000fca00078e00b3 */
[----:B------:R0:W2:Y:S02]  /*270b0*/  @!P3 LDG.E.U16 R107, desc[UR16][R104.64] ;  /* 0x00000010686bb981 */ /* 0x0000a4000c1e1500 */
[----:B0-----:R-:W-:Y:S02]  /*270c0*/  PRMT R104, RZ, 0x7610, R104 ;  /* 0x00007610ff687816 */ /* 0x001fe40000000068 */
        /* <DEDUP_REMOVED lines=39> */
[----:B0-----:R-:W-:Y:S01]  /*27340*/  @!P3 IMAD.MOV.U32 R92, RZ, RZ, R70 ;  /* 0x000000ffff5cb224 */ /* 0x001fe200078e0046 */
[-C--:B----4-:R-:W-:Y:S01]  /*27350*/  @!P3 LOP3.LUT R91, R91, R90.reuse, RZ, 0x3c, !PT ;  /* 0x0000005a5b5bb212 */ /* 0x090fe200078e3cff */
[----:B------:R0:W-:Y:S03]  /*27360*/  STS.U16 [R69+UR8+0x33c00], R89 ;  /* 0x033c005945007988 */ /* 0x0001e60008000408 */
[C---:B------:R-:W-:Y:S01]  /*27370*/  @!P3 LOP3.LUT R90, R91.reuse, R90, RZ, 0x3c, !PT ;  /* 0x0000005a5b5ab212 */ /* 0x040fe200078e3cff */
[----:B------:R1:W-:Y:S03]  /*27380*/  STS.U16 [R69+UR8+0x34000], R88 ;  /* 0x0340005845007988 */ /* 0x0003e60008000408 */
[----:B------:R-:W-:Y:S01]  /*27390*/  @!P3 LOP3.LUT R91, R91, R90, RZ, 0x3c, !PT ;  /* 0x0000005a5b5bb212 */ /* 0x000fe200078e3cff */
        /* <DEDUP_REMOVED lines=90> */
[----:B------:R-:W4:Y:S04]  /*27940*/  LDL R70, [R1+0x29c] ;  /* 0x00029c0001467983 */ /* 0x000f280000100800 */
[----:B0-----:R-:W3:Y:S04]  /*27950*/  LDL R77, [R1+0x25c] ;  /* 0x00025c00014d7983 */ /* 0x001ee80000100800 */
[----:B-1----:R-:W3:Y:S04]  /*27960*/  LDL R76, [R1+0x258] ;  /* 0x00025800014c7983 */ /* 0x002ee80000100800 */
        /* <DEDUP_REMOVED lines=8> */
[----:B------:R-:W-:Y:S01]  /*279f0*/  @!P3 LOP3.LUT R77, R77, R76, RZ, 0x3c, !PT ;  /* 0x0000004c4d4db212 */ /* 0x000fe200078e3cff */
[----:B-----5:R1:W-:Y:S04]  /*27a00*/  STS.U16 [R69+UR8+0x37400], R75 ;  /* 0x0374004b45007988 */ /* 0x0203e80008000408 */
[----:B-1----:R-:W3:Y:S01]  /*27a10*/  LDL R75, [R1+0x298] ;  /* 0x00029800014b7983 */ /* 0x002ee20000100800 */
[----:B0-----:R-:W-:-:S04]  /*27a20*/  @!P3 LOP3.LUT R79, R79, R78, RZ, 0x3c, !PT ;  /* 0x0000004e4f4fb212 */ /* 0x001fc800078e3cff */
[----:B------:R-:W-:-:S04]  /*27a30*/  @!P3 LOP3.LUT R78, R79, R78, RZ, 0x3c, !PT ;  /* 0x0000004e4f4eb212 */ /* 0x000fc800078e3cff */
[----:B------:R-:W-:-:S05]  /*27a40*/  @!P3 LOP3.LUT R79, R79, R78, RZ, 0x3c, !PT ;  /* 0x0000004e4f4fb212 */ /* 0x000fca00078e3cff */
[----:B------:R0:W5:Y:S02]  /*27a50*/  @!P3 LDG.E.U16 R81, desc[UR16][R78.64] ;  /* 0x000000104e51b981 */ /* 0x000164000c1e1500 */
[----:B0-----:R-:W-:-:S06]  /*27a60*/  PRMT R78, RZ, 0x7610, R78 ;  /* 0x00007610ff4e7816 */ /* 0x001fcc000000004e */
[----:B------:R0:W2:Y:S04]  /*27a70*/  @!P3 LDG.E.U16 R78, desc[UR16][R76.64] ;  /* 0x000000104c4eb981 */ /* 0x0000a8000c1e1500 */
[----:B------:R-:W0:Y:S04]  /*27a80*/  LDL R76, [R1+0x278] ;  /* 0x00027800014c7983 */ /* 0x000e280000100800 */
[----:B------:R-:W0:Y:S01]  /*27a90*/  LDL R77, [R1+0x27c] ;  /* 0x00027c00014d7983 */ /* 0x000e220000100800 */
[----:B------:R-:W-:-:S03]  /*27aa0*/  PRMT R79, RZ, 0x7610, R79 ;  /* 0x00007610ff4f7816 */ /* 0x000fc6000000004f */
[----:B------:R4:W-:Y:S02]  /*27ab0*/  STS.U16 [R69+UR8+0x37800], R74 ;  /* 0x0378004a45007988 */ /* 0x0009e40008000408 */
[----:B----4-:R-:W-:Y:S01]  /*27ac0*/  @!P3 IMAD.MOV.U32 R74, RZ, RZ, R70 ;  /* 0x000000ffff4ab224 */ /* 0x010fe200078e0046 */
[----:B------:R-:W-:Y:S01]  /*27ad0*/  LOP3.LUT R70, R69, 0x20, RZ, 0x3c, !PT ;  /* 0x0000002045467812 */ /* 0x000fe200078e3cff */
[----:B------:R1:W-:Y:S04]  /*27ae0*/  STS.U16 [R69+UR8+0x37c00], R73 ;  /* 0x037c004945007988 */ /* 0x0003e80008000408 */
[----:B------:R4:W-:Y:S04]  /*27af0*/  STS.U16 [R70+UR8+0x20100], R72 ;  /* 0x0201004846007988 */ /* 0x0009e80008000408 */
[----:B-1----:R-:W2:Y:S04]  /*27b00*/  LDL R73, [R1+0x2dc] ;  /* 0x0002dc0001497983 */ /* 0x002ea80000100800 */
[----:B----4-:R-:W2:Y:S01]  /*27b10*/  LDL R72, [R1+0x2d8] ;  /* 0x0002d80001487983 */ /* 0x010ea20000100800 */
[----:B0-----:R-:W-:-:S04]  /*27b20*/  @!P3 LOP3.LUT R77, R77, R76, RZ, 0x3c, !PT ;  /* 0x0000004c4d4db212 */ /* 0x001fc800078e3cff */
[----:B------:R-:W-:-:S04]  /*27b30*/  @!P3 LOP3.LUT R76, R77, R76, RZ, 0x3c, !PT ;  /* 0x0000004c4d4cb212 */ /* 0x000fc800078e3cff */
[----:B------:R-:W-:-:S05]  /*27b40*/  @!P3 LOP3.LUT R77, R77, R76, RZ, 0x3c, !PT ;  /* 0x0000004c4d4db212 */ /* 0x000fca00078e3cff */
[----:B------:R0:W4:Y:S02]  /*27b50*/  @!P3 LDG.E.U16 R79, desc[UR16][R76.64] ;  /* 0x000000104c4fb981 */ /* 0x000124000c1e1500 */
[----:B0-----:R-:W-:-:S06]  /*27b60*/  PRMT R76, RZ, 0x7610, R76 ;  /* 0x00007610ff4c7816 */ /* 0x001fcc000000004c */
[----:B---3--:R0:W3:Y:S04]  /*27b70*/  @!P3 LDG.E.U16 R76, desc[UR16][R74.64] ;  /* 0x000000104a4cb981 */ /* 0x0080e8000c1e1500 */
[----:B------:R-:W0:Y:S04]  /*27b80*/  LDL R74, [R1+0x2b8] ;  /* 0x0002b800014a7983 */ /* 0x000e280000100800 */
[----:B------:R-:W0:Y:S01]  /*27b90*/  LDL R75, [R1+0x2bc] ;  /* 0x0002bc00014b7983 */ /* 0x000e220000100800 */
[----:B------:R-:W-:Y:S02]  /*27ba0*/  PRMT R77, RZ, 0x7610, R77 ;  /* 0x00007610ff4d7816 */ /* 0x000fe4000000004d */
[----:B--2---:R-:W-:-:S04]  /*27bb0*/  @!P3 LOP3.LUT R73, R73, R72, RZ, 0x3c, !PT ;  /* 0x000000484949b212 */ /* 0x004fc800078e3cff */
[----:B------:R-:W-:-:S04]  /*27bc0*/  @!P3 LOP3.LUT R72, R73, R72, RZ, 0x3c, !PT ;  /* 0x000000484948b212 */ /* 0x000fc800078e3cff */
[----:B------:R-:W-:Y:S02]  /*27bd0*/  @!P3 LOP3.LUT R73, R73, R72, RZ, 0x3c, !PT ;  /* 0x000000484949b212 */ /* 0x000fe400078e3cff */
[----:B0-----:R-:W-:-:S04]  /*27be0*/  @!P3 LOP3.LUT R75, R75, R74, RZ, 0x3c, !PT ;  /* 0x0000004a4b4bb212 */ /* 0x001fc800078e3cff */
[----:B------:R-:W-:-:S04]  /*27bf0*/  @!P3 LOP3.LUT R74, R75, R74, RZ, 0x3c, !PT ;  /* 0x0000004a4b4ab212 */ /* 0x000fc800078e3cff */
[----:B------:R-:W-:-:S05]  /*27c00*/  @!P3 LOP3.LUT R75, R75, R74, RZ, 0x3c, !PT ;  /* 0x0000004a4b4bb212 */ /* 0x000fca00078e3cff */
[----:B------:R0:W2:Y:S02]  /*27c10*/  @!P3 LDG.E.U16 R77, desc[UR16][R74.64] ;  /* 0x000000104a4db981 */ /* 0x0000a4000c1e1500 */
[----:B0-----:R-:W-:-:S06]  /*27c20*/  PRMT R74, RZ, 0x7610, R74 ;  /* 0x00007610ff4a7816 */ /* 0x001fcc000000004a */
        /* <DEDUP_REMOVED lines=34> */
[----:B------:R1:W-:Y:S04]  /*27e50*/  STS.U16 [R70+UR8+0x21100], R115 ;  /* 0x0211007346007988 */ /* 0x0003e80008000408 */
        /* <DEDUP_REMOVED lines=22> */
[----:B------:R3:W-:Y:S01]  /*27fc0*/  STS.U16 [R70+UR8+0x26d00], R163 ;  /* 0x026d00a346007988 */ /* 0x0007e20008000408 */
[----:B-1----:R-:W-:-:S02]  /*27fd0*/  PRMT R115, RZ, 0x7610, R115 ;  /* 0x00007610ff737816 */ /* 0x002fc40000000073 */
[----:B---3--:R-:W-:-:S05]  /*27fe0*/  LOP3.LUT R163, R69, 0x20, RZ, 0x3c, !PT ;  /* 0x0000002045a37812 */ /* 0x008fca00078e3cff */
[----:B------:R1:W-:Y:S02]  /*27ff0*/  STS.U16 [R163+UR8+0x27100], R165 ;  /* 0x027100a5a3007988 */ /* 0x0003e40008000408 */
[----:B-1----:R-:W-:-:S05]  /*28000*/  LOP3.LUT R165, R69, 0x20, RZ, 0x3c, !PT ;  /* 0x0000002045a57812 */ /* 0x002fca00078e3cff */
        /* <DEDUP_REMOVED lines=26> */
[----:B------:R-:W-:Y:S01]  /*281b0*/  STS.U16 [R165+UR8+0x35d00], R117 ;  /* 0x035d0075a5007988 */ /* 0x000fe20008000408 */
[----:B------:R-:W-:-:S03]  /*281c0*/  LOP3.LUT R163, R69, 0x40, RZ, 0x3c, !PT ;  /* 0x0000004045a37812 */ /* 0x000fc600078e3cff */
[----:B------:R-:W-:Y:S04]  /*281d0*/  STS.U16 [R165+UR8+0x36100], R114 ;  /* 0x03610072a5007988 */ /* 0x000fe80008000408 */
[----:B------:R-:W-:Y:S04]  /*281e0*/  STS.U16 [R165+UR8+0x36500], R113 ;  /* 0x03650071a5007988 */ /* 0x000fe80008000408 */
[----:B------:R-:W-:Y:S04]  /*281f0*/  STS.U16 [R165+UR8+0x36900], R110 ;  /* 0x0369006ea5007988 */ /* 0x000fe80008000408 */
[----:B------:R1:W-:Y:S04]  /*28200*/  STS.U16 [R165+UR8+0x36d00], R169 ;  /* 0x036d00a9a5007988 */ /* 0x0003e80008000408 */
[----:B------:R-:W-:Y:S04]  /*28210*/  STS.U16 [R165+UR8+0x37100], R126 ;  /* 0x0371007ea5007988 */ /* 0x000fe80008000408 */
[----:B------:R-:W-:Y:S01]  /*28220*/  STS.U16 [R165+UR8+0x37500], R127 ;  /* 0x0375007fa5007988 */ /* 0x000fe20008000408 */
[----:B0-----:R-:W-:-:S04]  /*28230*/  @!P3 LOP3.LUT R73, R73, R72, RZ, 0x3c, !PT ;  /* 0x000000484949b212 */ /* 0x001fc800078e3cff */
[----:B------:R-:W-:-:S04]  /*28240*/  @!P3 LOP3.LUT R72, R73, R72, RZ, 0x3c, !PT ;  /* 0x000000484948b212 */ /* 0x000fc800078e3cff */
[----:B------:R-:W-:-:S05]  /*28250*/  @!P3 LOP3.LUT R73, R73, R72, RZ, 0x3c, !PT ;  /* 0x000000484949b212 */ /* 0x000fca00078e3cff */
[----:B------:R-:W3:Y:S04]  /*28260*/  @!P3 LDG.E.U16 R115, desc[UR16][R72.64] ;  /* 0x000000104873b981 */ /* 0x000ee8000c1e1500 */
[----:B------:R-:W3:Y:S04]  /*28270*/  LDL R72, [R1+0x398] ;  /* 0x0003980001487983 */ /* 0x000ee80000100800 */
[----:B------:R-:W3:Y:S04]  /*28280*/  LDL R73, [R1+0x39c] ;  /* 0x00039c0001497983 */ /* 0x000ee80000100800 */
        /* <DEDUP_REMOVED lines=10> */
[----:B------:R-:W3:Y:S04]  /*28330*/  LDL.LU R70, [R1+0x94c] ;  /* 0x00094c0001467983 */ /* 0x000ee80000300800 */
[----:B------:R0:W-:Y:S04]  /*28340*/  STS.U16 [R163+UR8+0x22200], R98 ;  /* 0x02220062a3007988 */ /* 0x0001e80008000408 */
[----:B-1----:R-:W3:Y:S04]  /*28350*/  LDL R169, [R1+0x4] ;  /* 0x0000040001a97983 */ /* 0x002ee80000100800 */
[----:B------:R-:W3:Y:S04]  /*28360*/  LDL R168, [R1+0x20] ;  /* 0x0000200001a87983 */ /* 0x000ee80000100800 */
[----:B0-----:R-:W3:Y:S04]  /*28370*/  LDL R98, [R1] ;  /* 0x0000000001627983 */ /* 0x001ee80000100800 */
[----:B------:R-:W3:Y:S04]  /*28380*/  LDL R167, [R1+0x24] ;  /* 0x0000240001a77983 */ /* 0x000ee80000100800 */
        /* <DEDUP_REMOVED lines=9> */
[----:B------:R1:W-:Y:S04]  /*28420*/  STS.U16 [R163+UR8+0x24a00], R88 ;  /* 0x024a0058a3007988 */ /* 0x0003e80008000408 */
[----:B------:R2:W-:Y:S04]  /*28430*/  STS.U16 [R163+UR8+0x24e00], R89 ;  /* 0x024e0059a3007988 */ /* 0x0005e80008000408 */
[----:B0-----:R-:W3:Y:S04]  /*28440*/  LDL R93, [R1+0xa0] ;  /* 0x0000a000015d7983 */ /* 0x001ee80000100800 */
[----:B-1----:R-:W3:Y:S04]  /*28450*/  LDL R88, [R1+0x84] ;  /* 0x0000840001587983 */ /* 0x002ee80000100800 */
[----:B--2---:R-:W2:Y:S04]  /*28460*/  LDL R89, [R1+0x80] ;  /* 0x0000800001597983 */ /* 0x004ea80000100800 */
[----:B------:R-:W2:Y:S04]  /*28470*/  LDL R92, [R1+0xa4] ;  /* 0x0000a400015c7983 */ /* 0x000ea80000100800 */
[----:B------:R-:W-:Y:S04]  /*28480*/  STS.U16 [R163+UR8+0x25200], R86 ;  /* 0x02520056a3007988 */ /* 0x000fe80008000408 */
[----:B------:R-:W-:Y:S04]  /*28490*/  STS.U16 [R163+UR8+0x25600], R87 ;  /* 0x02560057a3007988 */ /* 0x000fe80008000408 */
[----:B------:R-:W-:Y:S04]  /*284a0*/  STS.U16 [R163+UR8+0x25a00], R84 ;  /* 0x025a0054a3007988 */ /* 0x000fe80008000408 */
[----:B------:R-:W-:Y:S04]  /*284b0*/  STS.U16 [R163+UR8+0x25e00], R85 ;  /* 0x025e0055a3007988 */ /* 0x000fe80008000408 */
[----:B------:R-:W-:Y:S04]  /*284c0*/  STS.U16 [R163+UR8+0x26200], R82 ;  /* 0x02620052a3007988 */ /* 0x000fe80008000408 */
[----:B------:R-:W-:Y:S04]  /*284d0*/  STS.U16 [R163+UR8+0x26600], R83 ;  /* 0x02660053a3007988 */ /* 0x000fe80008000408 */
[----:B------:R-:W-:Y:S04]  /*284e0*/  STS.U16 [R163+UR8+0x26a00], R80 ;  /* 0x026a0050a3007988 */ /* 0x000fe80008000408 */
[----:B-----5:R-:W-:Y:S04]  /*284f0*/  STS.U16 [R163+UR8+0x26e00], R81 ;  /* 0x026e0051a3007988 */ /* 0x020fe80008000408 */
[----:B------:R-:W-:Y:S04]  /*28500*/  STS.U16 [R163+UR8+0x27200], R78 ;  /* 0x0272004ea3007988 */ /* 0x000fe80008000408 */
[----:B----4-:R-:W-:Y:S01]  /*28510*/  STS.U16 [R163+UR8+0x27600], R79 ;  /* 0x0276004fa3007988 */ /* 0x010fe20008000408 */
[----:B------:R-:W-:-:S03]  /*28520*/  PRMT R116, RZ, 0x7610, R116 ;  /* 0x00007610ff747816 */ /* 0x000fc60000000074 */
[----:B------:R-:W-:Y:S04]  /*28530*/  STS.U16 [R163+UR8+0x27a00], R76 ;  /* 0x027a004ca3007988 */ /* 0x000fe80008000408 */
[----:B------:R-:W-:Y:S04]  /*28540*/  STS.U16 [R163+UR8+0x27e00], R77 ;  /* 0x027e004da3007988 */ /* 0x000fe80008000408 */
[----:B------:R0:W-:Y:S04]  /*28550*/  STS.U16 [R163+UR8+0x30200], R74 ;  /* 0x0302004aa3007988 */ /* 0x0001e80008000408 */
[----:B------:R1:W-:Y:S04]  /*28560*/  STS.U16 [R163+UR8+0x30600], R71 ;  /* 0x03060047a3007988 */ /* 0x0003e80008000408 */
[----:B------:R4:W-:Y:S01]  /*28570*/  STS.U16 [R163+UR8+0x30a00], R75 ;  /* 0x030a004ba3007988 */ /* 0x0009e20008000408 */
[----:B0-----:R-:W-:-:S03]  /*28580*/  @!P3 IMAD.MOV.U32 R74, RZ, RZ, R174 ;  /* 0x000000ffff4ab224 */ /* 0x001fc600078e00ae */
[----:B------:R-:W5:Y:S01]  /*28590*/  LDL R166, [R1+0x40] ;  /* 0x0000400001a67983 */ /* 0x000f620000100800 */
[----:B-1----:R-:W-:-:S03]  /*285a0*/  PRMT R71, RZ, 0x7610, R71 ;  /* 0x00007610ff477816 */ /* 0x002fc60000000047 */
[----:B------:R-:W5:Y:S01]  /*285b0*/  LDL R165, [R1+0x44] ;  /* 0x0000440001a57983 */ /* 0x000f620000100800 */
[----:B----4-:R-:W-:Y:S02]  /*285c0*/  @!P3 IMAD.MOV.U32 R75, RZ, RZ, R173 ;  /* 0x000000ffff4bb224 */ /* 0x010fe400078e00ad */
[----:B------:R-:W-:Y:S01]  /*285d0*/  @!P3 IMAD.MOV.U32 R76, RZ, RZ, R190 ;  /* 0x000000ffff4cb224 */ /* 0x000fe200078e00be */
[----:B------:R-:W4:Y:S01]  /*285e0*/  LDL R164, [R1+0x60] ;  /* 0x0000600001a47983 */ /* 0x000f220000100800 */
[----:B------:R-:W-:-:S03]  /*285f0*/  @!P3 IMAD.MOV.U32 R77, RZ, RZ, R189 ;  /* 0x000000ffff4db224 */ /* 0x000fc600078e00bd */
[----:B------:R0:W4:Y:S01]  /*28600*/  @!P3 LDG.E.U16 R71, desc[UR16][R74.64] ;  /* 0x000000104a47b981 */ /* 0x000122000c1e1500 */
[----:B------:R-:W-:-:S03]  /*28610*/  @!P3 IMAD.MOV.U32 R78, RZ, RZ, R206 ;  /* 0x000000ffff4eb224 */ /* 0x000fc600078e00ce */
[----:B------:R-:W4:Y:S04]  /*28620*/  LDL R162, [R1+0x64] ;  /* 0x0000640001a27983 */ /* 0x000f280000100800 */
[----:B------:R-:W4:Y:S01]  /*28630*/  LDL R99, [R1+0x120] ;  /* 0x0001200001637983 */ /* 0x000f220000100800 */
[----:B0-----:R-:W-:Y:S02]  /*28640*/  @!P3 IMAD.MOV.U32 R74, RZ, RZ, R182 ;  /* 0x000000ffff4ab224 */ /* 0x001fe400078e00b6 */
[----:B------:R-:W-:Y:S01]  /*28650*/  @!P3 IMAD.MOV.U32 R75, RZ, RZ, R181 ;  /* 0x000000ffff4bb224 */ /* 0x000fe200078e00b5 */
[----:B------:R-:W4:Y:S01]  /*28660*/  LDL R91, [R1+0xc0] ;  /* 0x0000c000015b7983 */ /* 0x000f220000100800 */
[----:B------:R-:W-:Y:S02]  /*28670*/  @!P3 IMAD.MOV.U32 R79, RZ, RZ, R205 ;  /* 0x000000ffff4fb224 */ /* 0x000fe400078e00cd */
[----:B------:R-:W-:Y:S01]  /*28680*/  @!P3 IMAD.MOV.U32 R80, RZ, RZ, R222 ;  /* 0x000000ffff50b224 */ /* 0x000fe200078e00de */
[----:B------:R-:W4:Y:S01]  /*28690*/  LDL R90, [R1+0xc4] ;  /* 0x0000c400015a7983 */ /* 0x000f220000100800 */
[----:B------:R-:W-:-:S02]  /*286a0*/  @!P3 IMAD.MOV.U32 R81, RZ, RZ, R221 ;  /* 0x000000ffff51b224 */ /* 0x000fc400078e00dd */
[----:B------:R-:W-:Y:S01]  /*286b0*/  @!P3 IMAD.MOV.U32 R82, RZ, RZ, R238 ;  /* 0x000000ffff52b224 */ /* 0x000fe200078e00ee */
[----:B------:R-:W4:Y:S01]  /*286c0*/  LDL R97, [R1+0xe0] ;  /* 0x0000e00001617983 */ /* 0x000f220000100800 */
[----:B------:R-:W-:-:S03]  /*286d0*/  @!P3 IMAD.MOV.U32 R83, RZ, RZ, R237 ;  /* 0x000000ffff53b224 */ /* 0x000fc600078e00ed */
[----:B------:R-:W4:Y:S04]  /*286e0*/  LDL R96, [R1+0xe4] ;  /* 0x0000e40001607983 */ /* 0x000f280000100800 */
[----:B------:R-:W4:Y:S04]  /*286f0*/  LDL R95, [R1+0x140] ;  /* 0x00014000015f7983 */ /* 0x000f280000100800 */
[----:B------:R-:W4:Y:S01]  /*28700*/  LDL R94, [R1+0x144] ;  /* 0x00014400015e7983 */ /* 0x000f220000100800 */
[----:B---3--:R-:W-:-:S04]  /*28710*/  @!P3 LOP3.LUT R73, R73, R72, RZ, 0x3c, !PT ;  /* 0x000000484949b212 */ /* 0x008fc800078e3cff */
[----:B------:R-:W-:-:S04]  /*28720*/  @!P3 LOP3.LUT R72, R73, R72, RZ, 0x3c, !PT ;  /* 0x000000484948b212 */ /* 0x000fc800078e3cff */
[----:B------:R-:W-:-:S05]  /*28730*/  @!P3 LOP3.LUT R73, R73, R72, RZ, 0x3c, !PT ;  /* 0x000000484949b212 */ /* 0x000fca00078e3cff */
[----:B------:R0:W3:Y:S02]  /*28740*/  @!P3 LDG.E.U16 R116, desc[UR16][R72.64] ;  /* 0x000000104874b981 */ /* 0x0000e4000c1e1500 */
[----:B0-----:R-:W-:Y:S02]  /*28750*/  PRMT R72, RZ, 0x7610, R72 ;  /* 0x00007610ff487816 */ /* 0x001fe40000000048 */
[----:B------:R-:W-:-:S04]  /*28760*/  PRMT R73, RZ, 0x7610, R73 ;  /* 0x00007610ff497816 */ /* 0x000fc80000000049 */
[----:B------:R0:W3:Y:S04]  /*28770*/  @!P3 LDG.E.U16 R72, desc[UR16][R74.64] ;  /* 0x000000104a48b981 */ /* 0x0000e8000c1e1500 */
[----:B------:R1:W3:Y:S01]  /*28780*/  @!P3 LDG.E.U16 R73, desc[UR16][R76.64] ;  /* 0x000000104c49b981 */ /* 0x0002e2000c1e1500 */
[----:B0-----:R-:W-:Y:S02]  /*28790*/  PRMT R74, RZ, 0x7610, R74 ;  /* 0x00007610ff4a7816 */ /* 0x001fe4000000004a */
[----:B------:R-:W-:Y:S01]  /*287a0*/  PRMT R75, RZ, 0x7610, R75 ;  /* 0x00007610ff4b7816 */ /* 0x000fe2000000004b */
[----:B-1----:R-:W-:Y:S02]  /*287b0*/  @!P3 IMAD.MOV.U32 R76, RZ, RZ, R198 ;  /* 0x000000ffff4cb224 */ /* 0x002fe400078e00c6 */
[----:B------:R-:W-:-:S03]  /*287c0*/  @!P3 IMAD.MOV.U32 R77, RZ, RZ, R197 ;  /* 0x000000ffff4db224 */ /* 0x000fc600078e00c5 */
[----:B------:R0:W3:Y:S04]  /*287d0*/  @!P3 LDG.E.U16 R75, desc[UR16][R78.64] ;  /* 0x000000104e4bb981 */ /* 0x0000e8000c1e1500 */
[----:B------:R1:W3:Y:S01]  /*287e0*/  @!P3 LDG.E.U16 R74, desc[UR16][R76.64] ;  /* 0x000000104c4ab981 */ /* 0x0002e2000c1e1500 */
[----:B0-----:R-:W-:Y:S02]  /*287f0*/  @!P3 IMAD.MOV.U32 R78, RZ, RZ, R214 ;  /* 0x000000ffff4eb224 */ /* 0x001fe400078e00d6 */
[----:B------:R-:W-:Y:S01]  /*28800*/  @!P3 IMAD.MOV.U32 R79, RZ, RZ, R213 ;  /* 0x000000ffff4fb224 */ /* 0x000fe200078e00d5 */
[----:B-1----:R-:W-:Y:S02]  /*28810*/  PRMT R76, RZ, 0x7610, R76 ;  /* 0x00007610ff4c7816 */ /* 0x002fe4000000004c */
[----:B------:R-:W-:-:S04]  /*28820*/  PRMT R77, RZ, 0x7610, R77 ;  /* 0x00007610ff4d7816 */ /* 0x000fc8000000004d */
[----:B------:R0:W3:Y:S04]  /*28830*/  @!P3 LDG.E.U16 R76, desc[UR16][R78.64] ;  /* 0x000000104e4cb981 */ /* 0x0000e8000c1e1500 */
[----:B------:R1:W3:Y:S01]  /*28840*/  @!P3 LDG.E.U16 R77, desc[UR16][R80.64] ;  /* 0x00000010504db981 */ /* 0x0002e2000c1e1500 */
[----:B0-----:R-:W-:Y:S02]  /*28850*/  PRMT R78, RZ, 0x7610, R78 ;  /* 0x00007610ff4e7816 */ /* 0x001fe4000000004e */
[----:B------:R-:W-:Y:S01]  /*28860*/  PRMT R79, RZ, 0x7610, R79 ;  /* 0x00007610ff4f7816 */ /* 0x000fe2000000004f */
[----:B-1----:R-:W-:Y:S02]  /*28870*/  @!P3 IMAD.MOV.U32 R80, RZ, RZ, R230 ;  /* 0x000000ffff50b224 */ /* 0x002fe400078e00e6 */
[----:B------:R-:W-:-:S03]  /*28880*/  @!P3 IMAD.MOV.U32 R81, RZ, RZ, R229 ;  /* 0x000000ffff51b224 */ /* 0x000fc600078e00e5 */
[----:B------:R0:W3:Y:S01]  /*28890*/  @!P3 LDG.E.U16 R79, desc[UR16][R82.64] ;  /* 0x00000010524fb981 */ /* 0x0000e2000c1e1500 */
[----:B------:R-:W-:-:S03]  /*288a0*/  @!P3 IMAD.MOV.U32 R84, RZ, RZ, R169 ;  /* 0x000000ffff54b224 */ /* 0x000fc600078e00a9 */
[----:B------:R1:W3:Y:S01]  /*288b0*/  @!P3 LDG.E.U16 R78, desc[UR16][R80.64] ;  /* 0x00000010504eb981 */ /* 0x0002e2000c1e1500 */
[----:B------:R-:W-:-:S03]  /*288c0*/  @!P3 IMAD.MOV.U32 R85, RZ, RZ, R98 ;  /* 0x000000ffff55b224 */ /* 0x000fc600078e0062 */
[----:B------:R-:W3:Y:S01]  /*288d0*/  LDL R98, [R1+0x124] ;  /* 0x0001240001627983 */ /* 0x000ee20000100800 */
[----:B0-----:R-:W-:Y:S02]  /*288e0*/  @!P3 IMAD.MOV.U32 R82, RZ, RZ, R246 ;  /* 0x000000ffff52b224 */ /* 0x001fe400078e00f6 */
[----:B------:R-:W-:Y:S01]  /*288f0*/  @!P3 IMAD.MOV.U32 R83, RZ, RZ, R245 ;  /* 0x000000ffff53b224 */ /* 0x000fe200078e00f5 */
[----:B------:R-:W3:Y:S01]  /*28900*/  LDL R169, [R1+0x224] ;  /* 0x0002240001a97983 */ /* 0x000ee20000100800 */
[----:B-1----:R-:W-:Y:S02]  /*28910*/  PRMT R80, RZ, 0x7610, R80 ;  /* 0x00007610ff507816 */ /* 0x002fe40000000050 */
[----:B------:R-:W-:-:S04]  /*28920*/  PRMT R81, RZ, 0x7610, R81 ;  /* 0x00007610ff517816 */ /* 0x000fc80000000051 */
[----:B------:R0:W3:Y:S04]  /*28930*/  @!P3 LDG.E.U16 R80, desc[UR16][R82.64] ;  /* 0x000000105250b981 */ /* 0x0000e8000c1e1500 */
[----:B------:R1:W3:Y:S01]  /*28940*/  @!P3 LDG.E.U16 R81, desc[UR16][R84.64] ;  /* 0x000000105451b981 */ /* 0x0002e2000c1e1500 */
[----:B0-----:R-:W-:Y:S01]  /*28950*/  PRMT R82, RZ, 0x7610, R82 ;  /* 0x00007610ff527816 */ /* 0x001fe20000000052 */
[----:B-1----:R-:W-:Y:S02]  /*28960*/  @!P3 IMAD.MOV.U32 R84, RZ, RZ, R167 ;  /* 0x000000ffff54b224 */ /* 0x002fe400078e00a7 */
[----:B------:R-:W-:Y:S01]  /*28970*/  @!P3 IMAD.MOV.U32 R85, RZ, RZ, R168 ;  /* 0x000000ffff55b224 */ /* 0x000fe200078e00a8 */
[----:B------:R-:W-:Y:S01]  /*28980*/  PRMT R83, RZ, 0x7610, R83 ;  /* 0x00007610ff537816 */ /* 0x000fe20000000053 */
[----:B------:R-:W3:Y:S04]  /*28990*/  LDL R168, [R1+0x280] ;  /* 0x0002800001a87983 */ /* 0x000ee80000100800 */
[----:B------:R0:W3:Y:S04]  /*289a0*/  @!P3 LDG.E.U16 R82, desc[UR16][R84.64] ;  /* 0x000000105452b981 */ /* 0x0000e8000c1e1500 */
[----:B------:R-:W3:Y:S01]  /*289b0*/  LDL R167, [R1+0x284] ;  /* 0x0002840001a77983 */ /* 0x000ee20000100800 */
[----:B0-----:R-:W-:-:S06]  /*289c0*/  PRMT R85, RZ, 0x7610, R85 ;  /* 0x00007610ff557816 */ /* 0x001fcc0000000055 */
[----:B--2---:R0:W2:Y:S02]  /*289d0*/  @!P3 LDG.E.U16 R85, desc[UR16][R88.64] ;  /* 0x000000105855b981 */ /* 0x0040a4000c1e1500 */
[----:B0-----:R-:W-:Y:S02]  /*289e0*/  @!P3 IMAD.MOV.U32 R88, RZ, RZ, R92 ;  /* 0x000000ffff58b224 */ /* 0x001fe400078e005c */
[----:B------:R-:W-:Y:S01]  /*289f0*/  @!P3 IMAD.MOV.U32 R89, RZ, RZ, R93 ;  /* 0x000000ffff59b224 */ /* 0x000fe200078e005d */
[----:B------:R-:W2:Y:S04]  /*28a00*/  LDL R92, [R1+0x104] ;  /* 0x00010400015c7983 */ /* 0x000ea80000100800 */
[----:B------:R-:W2:Y:S01]  /*28a10*/  LDL R93, [R1+0x100] ;  /* 0x00010000015d7983 */ /* 0x000ea20000100800 */
[----:B------:R-:W-:Y:S01]  /*28a20*/  PRMT R84, RZ, 0x7610, R84 ;  /* 0x00007610ff547816 */ /* 0x000fe20000000054 */
[----:B-----5:R-:W-:-:S02]  /*28a30*/  @!P3 IMAD.MOV.U32 R87, RZ, RZ, R166 ;  /* 0x000000ffff57b224 */ /* 0x020fc400078e00a6 */
[----:B------:R-:W5:Y:S01]  /*28a40*/  LDL R166, [R1+0x160] ;  /* 0x0001600001a67983 */ /* 0x000f620000100800 */
[----:B------:R-:W-:-:S03]  /*28a50*/  @!P3 IMAD.MOV.U32 R86, RZ, RZ, R165 ;  /* 0x000000ffff56b224 */ /* 0x000fc600078e00a5 */
[----:B------:R-:W5:Y:S04]  /*28a60*/  LDL R165, [R1+0x164] ;  /* 0x0001640001a57983 */ /* 0x000f680000100800 */
[----:B------:R4:W5:Y:S02]  /*28a70*/  @!P3 LDG.E.U16 R83, desc[UR16][R86.64] ;  /* 0x000000105653b981 */ /* 0x000964000c1e1500 */
[----:B----4-:R-:W-:Y:S02]  /*28a80*/  @!P3 IMAD.MOV.U32 R86, RZ, RZ, R162 ;  /* 0x000000ffff56b224 */ /* 0x010fe400078e00a2 */
[----:B------:R-:W-:Y:S01]  /*28a90*/  @!P3 IMAD.MOV.U32 R87, RZ, RZ, R164 ;  /* 0x000000ffff57b224 */ /* 0x000fe200078e00a4 */
[----:B------:R-:W4:Y:S04]  /*28aa0*/  LDL R162, [R1+0x1c4] ;  /* 0x0001c40001a27983 */ /* 0x000f280000100800 */
[----:B------:R0:W4:Y:S04]  /*28ab0*/  @!P3 LDG.E.U16 R84, desc[UR16][R86.64] ;  /* 0x000000105654b981 */ /* 0x000128000c1e1500 */
[----:B------:R-:W4:Y:S01]  /*28ac0*/  LDL R164, [R1+0x1c0] ;  /* 0x0001c00001a47983 */ /* 0x000f220000100800 */
[----:B0-----:R-:W-:-:S06]  /*28ad0*/  PRMT R86, RZ, 0x7610, R86 ;  /* 0x00007610ff567816 */ /* 0x001fcc0000000056 */
[----:B------:R0:W4:Y:S02]  /*28ae0*/  @!P3 LDG.E.U16 R86, desc[UR16][R88.64] ;  /* 0x000000105856b981 */ /* 0x000124000c1e1500 */
[----:B0-----:R-:W-:-:S06]  /*28af0*/  PRMT R89, RZ, 0x7610, R89 ;  /* 0x00007610ff597816 */ /* 0x001fcc0000000059 */
[----:B--2---:R3:W2:Y:S02]  /*28b00*/  @!P3 LDG.E.U16 R89, desc[UR16][R92.64] ;  /* 0x000000105c59b981 */ /* 0x0046a4000c1e1500 */
[----:B---3--:R-:W-:Y:S02]  /*28b10*/  @!P3 IMAD.MOV.U32 R92, RZ, RZ, R98 ;  /* 0x000000ffff5cb224 */ /* 0x008fe400078e0062 */
[----:B------:R-:W-:Y:S01]  /*28b20*/  @!P3 IMAD.MOV.U32 R93, RZ, RZ, R99 ;  /* 0x000000ffff5db224 */ /* 0x000fe200078e0063 */
[----:B------:R-:W3:Y:S04]  /*28b30*/  LDL R98, [R1+0x1e4] ;  /* 0x0001e40001627983 */ /* 0x000ee80000100800 */
[----:B------:R-:W3:Y:S01]  /*28b40*/  LDL R99, [R1+0x1e0] ;  /* 0x0001e00001637983 */ /* 0x000ee20000100800 */
[----:B------:R-:W-:-:S02]  /*28b50*/  PRMT R87, RZ, 0x7610, R87 ;  /* 0x00007610ff577816 */ /* 0x000fc40000000057 */
[----:B------:R-:W-:-:S04]  /*28b60*/  PRMT R88, RZ, 0x7610, R88 ;  /* 0x00007610ff587816 */ /* 0x000fc80000000058 */
[----:B------:R0:W2:Y:S02]  /*28b70*/  @!P3 LDG.E.U16 R87, desc[UR16][R90.64] ;  /* 0x000000105a57b981 */ /* 0x0000a4000c1e1500 */
[----:B0-----:R-:W-:Y:S02]  /*28b80*/  @!P3 IMAD.MOV.U32 R90, RZ, RZ, R96 ;  /* 0x000000ffff5ab224 */ /* 0x001fe400078e0060 */
[----:B------:R-:W-:Y:S01]  /*28b90*/  @!P3 IMAD.MOV.U32 R91, RZ, RZ, R97 ;  /* 0x000000ffff5bb224 */ /* 0x000fe200078e0061 */
[----:B------:R-:W2:Y:S04]  /*28ba0*/  LDL R96, [R1+0x1a4] ;  /* 0x0001a40001607983 */ /* 0x000ea80000100800 */
[----:B------:R0:W2:Y:S04]  /*28bb0*/  @!P3 LDG.E.U16 R88, desc[UR16][R90.64] ;  /* 0x000000105a58b981 */ /* 0x0000a8000c1e1500 */
[----:B------:R-:W2:Y:S01]  /*28bc0*/  LDL R97, [R1+0x1a0] ;  /* 0x0001a00001617983 */ /* 0x000ea20000100800 */
[----:B0-----:R-:W-:-:S02]  /*28bd0*/  PRMT R90, RZ, 0x7610, R90 ;  /* 0x00007610ff5a7816 */ /* 0x001fc4000000005a */
[----:B------:R-:W-:-:S04]  /*28be0*/  PRMT R91, RZ, 0x7610, R91 ;  /* 0x00007610ff5b7816 */ /* 0x000fc8000000005b */
[----:B------:R0:W4:Y:S04]  /*28bf0*/  @!P3 LDG.E.U16 R90, desc[UR16][R92.64] ;  /* 0x000000105c5ab981 */ /* 0x000128000c1e1500 */
[----:B------:R5:W4:Y:S01]  /*28c00*/  @!P3 LDG.E.U16 R91, desc[UR16][R94.64] ;  /* 0x000000105e5bb981 */ /* 0x000b22000c1e1500 */
[----:B0-----:R-:W-:Y:S01]  /*28c10*/  PRMT R92, RZ, 0x7610, R92 ;  /* 0x00007610ff5c7816 */ /* 0x001fe2000000005c */
[----:B-----5:R-:W-:Y:S02]  /*28c20*/  @!P3 IMAD.MOV.U32 R94, RZ, RZ, R165 ;  /* 0x000000ffff5eb224 */ /* 0x020fe400078e00a5 */
[----:B------:R-:W-:Y:S01]  /*28c30*/  @!P3 IMAD.MOV.U32 R95, RZ, RZ, R166 ;  /* 0x000000ffff5fb224 */ /* 0x000fe200078e00a6 */
[----:B------:R-:W-:Y:S01]  /*28c40*/  PRMT R93, RZ, 0x7610, R93 ;  /* 0x00007610ff5d7816 */ /* 0x000fe2000000005d */
[----:B------:R-:W5:Y:S04]  /*28c50*/  LDL R166, [R1+0x240] ;  /* 0x0002400001a67983 */ /* 0x000f680000100800 */
[----:B------:R0:W5:Y:S04]  /*28c60*/  @!P3 LDG.E.U16 R92, desc[UR16][R94.64] ;  /* 0x000000105e5cb981 */ /* 0x000168000c1e1500 */
[----:B------:R-:W5:Y:S01]  /*28c70*/  LDL R165, [R1+0x244] ;  /* 0x0002440001a57983 */ /* 0x000f620000100800 */
[----:B0-----:R-:W-:-:S06]  /*28c80*/  PRMT R95, RZ, 0x7610, R95 ;  /* 0x00007610ff5f7816 */ /* 0x001fcc000000005f */
[----:B---3--:R-:W3:Y:S04]  /*28c90*/  @!P3 LDG.E.U16 R95, desc[UR16][R98.64] ;  /* 0x00000010625fb981 */ /* 0x008ee8000c1e1500 */
[----:B------:R-:W3:Y:S04]  /*28ca0*/  LDL R98, [R1+0x200] ;  /* 0x0002000001627983 */ /* 0x000ee80000100800 */
[----:B------:R-:W3:Y:S01]  /*28cb0*/  LDL R99, [R1+0x204] ;  /* 0x0002040001637983 */ /* 0x000ee20000100800 */
[----:B------:R-:W-:-:S03]  /*28cc0*/  PRMT R94, RZ, 0x7610, R94 ;  /* 0x00007610ff5e7816 */ /* 0x000fc6000000005e */
[----:B--2---:R4:W2:Y:S02]  /*28cd0*/  @!P3 LDG.E.U16 R93, desc[UR16][R96.64] ;  /* 0x00000010605db981 */ /* 0x0048a4000c1e1500 */
[----:B----4-:R-:W-:Y:S02]  /*28ce0*/  @!P3 IMAD.MOV.U32 R96, RZ, RZ, R162 ;  /* 0x000000ffff60b224 */ /* 0x010fe400078e00a2 */
[----:B------:R-:W-:Y:S01]  /*28cf0*/  @!P3 IMAD.MOV.U32 R97, RZ, RZ, R164 ;  /* 0x000000ffff61b224 */ /* 0x000fe200078e00a4 */
[----:B------:R-:W4:Y:S04]  /*28d00*/  LDL R162, [R1+0x264] ;  /* 0x0002640001a27983 */ /* 0x000f280000100800 */
[----:B------:R0:W2:Y:S04]  /*28d10*/  @!P3 LDG.E.U16 R94, desc[UR16][R96.64] ;  /* 0x00000010605eb981 */ /* 0x0000a8000c1e1500 */
[----:B------:R-:W2:Y:S01]  /*28d20*/  LDL R164, [R1+0x260] ;  /* 0x0002600001a47983 */ /* 0x000ea20000100800 */
[----:B0-----:R-:W-:-:S02]  /*28d30*/  PRMT R96, RZ, 0x7610, R96 ;  /* 0x00007610ff607816 */ /* 0x001fc40000000060 */
[----:B---3--:R-:W-:-:S04]  /*28d40*/  @!P3 LOP3.LUT R99, R99, R98, RZ, 0x3c, !PT ;  /* 0x000000626363b212 */ /* 0x008fc800078e3cff */
[----:B------:R-:W-:-:S04]  /*28d50*/  @!P3 LOP3.LUT R98, R99, R98, RZ, 0x3c, !PT ;  /* 0x000000626362b212 */ /* 0x000fc800078e3cff */
[----:B------:R-:W-:-:S05]  /*28d60*/  @!P3 LOP3.LUT R99, R99, R98, RZ, 0x3c, !PT ;  /* 0x000000626363b212 */ /* 0x000fca00078e3cff */
[----:B------:R0:W3:Y:S04]  /*28d70*/  @!P3 LDG.E.U16 R96, desc[UR16][R98.64] ;  /* 0x000000106260b981 */ /* 0x0000e8000c1e1500 */
[----:B------:R-:W2:Y:S01]  /*28d80*/  LDL R99, [R1+0x220] ;  /* 0x0002200001637983 */ /* 0x000ea20000100800 */
[----:B------:R-:W-:Y:S01]  /*28d90*/  PRMT R97, RZ, 0x7610, R97 ;  /* 0x00007610ff617816 */ /* 0x000fe20000000061 */
[----:B0-----:R-:W-:Y:S01]  /*28da0*/  @!P3 IMAD.MOV.U32 R98, RZ, RZ, R169 ;  /* 0x000000ffff62b224 */ /* 0x001fe200078e00a9 */
[----:B------:R-:W-:Y:S01]  /*28db0*/  PRMT R100, RZ, 0x7610, R100 ;  /* 0x00007610ff647816 */ /* 0x000fe20000000064 */
[----:B------:R-:W3:Y:S01]  /*28dc0*/  LDL R169, [R1+0x304] ;  /* 0x0003040001a97983 */ /* 0x000ee20000100800 */
[----:B------:R-:W-:Y:S02]  /*28dd0*/  PRMT R101, RZ, 0x7610, R101 ;  /* 0x00007610ff657816 */ /* 0x000fe40000000065 */
[----:B------:R-:W-:Y:S01]  /*28de0*/  PRMT R102, RZ, 0x7610, R102 ;  /* 0x00007610ff667816 */ /* 0x000fe20000000066 */
[----:B--2---:R5:W2:Y:S02]  /*28df0*/  @!P3 LDG.E.U16 R97, desc[UR16][R98.64] ;  /* 0x000000106261b981 */ /* 0x004aa4000c1e1500 */
[----:B-----5:R-:W-:-:S02]  /*28e00*/  @!P3 IMAD.MOV.U32 R98, RZ, RZ, R165 ;  /* 0x000000ffff62b224 */ /* 0x020fc400078e00a5 */
[----:B------:R-:W-:Y:S01]  /*28e10*/  @!P3 IMAD.MOV.U32 R99, RZ, RZ, R166 ;  /* 0x000000ffff63b224 */ /* 0x000fe200078e00a6 */
[----:B------:R-:W5:Y:S04]  /*28e20*/  LDL R165, [R1+0x2c4] ;  /* 0x0002c40001a57983 */ /* 0x000f680000100800 */
[----:B------:R4:W2:Y:S04]  /*28e30*/  @!P3 LDG.E.U16 R100, desc[UR16][R98.64] ;  /* 0x000000106264b981 */ /* 0x0008a8000c1e1500 */
[----:B------:R-:W2:Y:S01]  /*28e40*/  LDL R166, [R1+0x2c0] ;  /* 0x0002c00001a67983 */ /* 0x000ea20000100800 */
[----:B----4-:R-:W-:-:S02]  /*28e50*/  @!P3 IMAD.MOV.U32 R98, RZ, RZ, R162 ;  /* 0x000000ffff62b224 */ /* 0x010fc400078e00a2 */
[----:B------:R-:W-:Y:S01]  /*28e60*/  @!P3 IMAD.MOV.U32 R99, RZ, RZ, R164 ;  /* 0x000000ffff63b224 */ /* 0x000fe200078e00a4 */
[----:B------:R-:W4:Y:S04]  /*28e70*/  LDL R162, [R1+0x2e4] ;  /* 0x0002e40001a27983 */ /* 0x000f280000100800 */
[----:B------:R0:W2:Y:S04]  /*28e80*/  @!P3 LDG.E.U16 R101, desc[UR16][R98.64] ;  /* 0x000000106265b981 */ /* 0x0000a8000c1e1500 */
[----:B------:R-:W2:Y:S01]  /*28e90*/  LDL R164, [R1+0x2e0] ;  /* 0x0002e00001a47983 */ /* 0x000ea20000100800 */
[----:B0-----:R-:W-:-:S02]  /*28ea0*/  @!P3 IMAD.MOV.U32 R98, RZ, RZ, R167 ;  /* 0x000000ffff62b224 */ /* 0x001fc400078e00a7 */
[----:B------:R-:W-:Y:S01]  /*28eb0*/  @!P3 IMAD.MOV.U32 R99, RZ, RZ, R168 ;  /* 0x000000ffff63b224 */ /* 0x000fe200078e00a8 */
[----:B------:R-:W-:Y:S01]  /*28ec0*/  PRMT R103, RZ, 0x7610, R103 ;  /* 0x00007610ff677816 */ /* 0x000fe20000000067 */
[----:B------:R-:W2:Y:S04]  /*28ed0*/  LDL R168, [R1+0x320] ;  /* 0x0003200001a87983 */ /* 0x000ea80000100800 */
[----:B------:R0:W2:Y:S01]  /*28ee0*/  @!P3 LDG.E.U16 R102, desc[UR16][R98.64] ;  /* 0x000000106266b981 */ /* 0x0000a2000c1e1500 */
[----:B------:R-:W-:Y:S02]  /*28ef0*/  PRMT R104, RZ, 0x7610, R104 ;  /* 0x00007610ff687816 */ /* 0x000fe40000000068 */
[----:B------:R-:W-:Y:S01]  /*28f00*/  PRMT R105, RZ, 0x7610, R105 ;  /* 0x00007610ff697816 */ /* 0x000fe20000000069 */
[----:B------:R-:W2:Y:S04]  /*28f10*/  LDL R167, [R1+0x324] ;  /* 0x0003240001a77983 */ /* 0x000ea80000100800 */
[----:B------:R-:W0:Y:S04]  /*28f20*/  LDL R98, [R1+0x2a0] ;  /* 0x0002a00001627983 */ /* 0x000e280000100800 */
[----:B------:R-:W0:Y:S02]  /*28f30*/  LDL R99, [R1+0x2a4] ;  /* 0x0002a40001637983 */ /* 0x000e240000100800 */
[----:B0-----:R-:W-:-:S04]  /*28f40*/  @!P3 LOP3.LUT R99, R99, R98, RZ, 0x3c, !PT ;  /* 0x000000626363b212 */ /* 0x001fc800078e3cff */
[----:B------:R-:W-:-:S04]  /*28f50*/  @!P3 LOP3.LUT R98, R99, R98, RZ, 0x3c, !PT ;  /* 0x000000626362b212 */ /* 0x000fc800078e3cff */
[----:B------:R-:W-:-:S05]  /*28f60*/  @!P3 LOP3.LUT R99, R99, R98, RZ, 0x3c, !PT ;  /* 0x000000626363b212 */ /* 0x000fca00078e3cff */
[----:B------:R5:W3:Y:S02]  /*28f70*/  @!P3 LDG.E.U16 R103, desc[UR16][R98.64] ;  /* 0x000000106267b981 */ /* 0x000ae4000c1e1500 */
[----:B-----5:R-:W-:Y:S02]  /*28f80*/  @!P3 IMAD.MOV.U32 R98, RZ, RZ, R165 ;  /* 0x000000ffff62b224 */ /* 0x020fe400078e00a5 */
[----:B--2---:R-:W-:Y:S01]  /*28f90*/  @!P3 IMAD.MOV.U32 R99, RZ, RZ, R166 ;  /* 0x000000ffff63b224 */ /* 0x004fe200078e00a6 */
[----:B------:R-:W2:Y:S04]  /*28fa0*/  LDL R165, [R1+0x344] ;  /* 0x0003440001a57983 */ /* 0x000ea80000100800 */
[----:B------:R4:W5:Y:S04]  /*28fb0*/  @!P3 LDG.E.U16 R104, desc[UR16][R98.64] ;  /* 0x000000106268b981 */ /* 0x000968000c1e1500 */
[----:B------:R-:W2:Y:S01]  /*28fc0*/  LDL R166, [R1+0x340] ;  /* 0x0003400001a67983 */ /* 0x000ea20000100800 */
[----:B----4-:R-:W-:-:S02]  /*28fd0*/  @!P3 IMAD.MOV.U32 R98, RZ, RZ, R162 ;  /* 0x000000ffff62b224 */ /* 0x010fc400078e00a2 */
[----:B------:R-:W-:Y:S01]  /*28fe0*/  @!P3 IMAD.MOV.U32 R99, RZ, RZ, R164 ;  /* 0x000000ffff63b224 */ /* 0x000fe200078e00a4 */
[----:B------:R-:W4:Y:S04]  /*28ff0*/  LDL R162, [R1+0x364] ;  /* 0x0003640001a27983 */ /* 0x000f280000100800 */
[----:B------:R3:W2:Y:S04]  /*29000*/  @!P3 LDG.E.U16 R105, desc[UR16][R98.64] ;  /* 0x000000106269b981 */ /* 0x0006a8000c1e1500 */
[----:B------:R-:W2:Y:S04]  /*29010*/  LDL R164, [R1+0x360] ;  /* 0x0003600001a47983 */ /* 0x000ea80000100800 */
[----:B------:R-:W2:Y:S01]  /*29020*/  LDL R99, [R1+0x300] ;  /* 0x0003000001637983 */ /* 0x000ea20000100800 */
[----:B------:R-:W-:Y:S01]  /*29030*/  PRMT R106, RZ, 0x7610, R106 ;  /* 0x00007610ff6a7816 */ /* 0x000fe2000000006a */
[----:B---3--:R-:W-:Y:S01]  /*29040*/  @!P3 IMAD.MOV.U32 R98, RZ, RZ, R169 ;  /* 0x000000ffff62b224 */ /* 0x008fe200078e00a9 */
[----:B------:R-:W-:Y:S01]  /*29050*/  PRMT R107, RZ, 0x7610, R107 ;  /* 0x00007610ff6b7816 */ /* 0x000fe2000000006b */
[----:B------:R-:W3:Y:S01]  /*29060*/  LDL R169, [R1+0x3a4] ;  /* 0x0003a40001a97983 */ /* 0x000ee20000100800 */
[----:B------:R-:W-:-:S02]  /*29070*/  PRMT R108, RZ, 0x7610, R108 ;  /* 0x00007610ff6c7816 */ /* 0x000fc4000000006c */
[----:B------:R-:W-:Y:S01]  /*29080*/  PRMT R109, RZ, 0x7610, R109 ;  /* 0x00007610ff6d7816 */ /* 0x000fe2000000006d */
[----:B--2---:R0:W2:Y:S02]  /*29090*/  @!P3 LDG.E.U16 R106, desc[UR16][R98.64] ;  /* 0x00000010626ab981 */ /* 0x0040a4000c1e1500 */
[----:B0-----:R-:W-:Y:S02]  /*290a0*/  @!P3 IMAD.MOV.U32 R98, RZ, RZ, R167 ;  /* 0x000000ffff62b224 */ /* 0x001fe400078e00a7 */
[----:B------:R-:W-:Y:S01]  /*290b0*/  @!P3 IMAD.MOV.U32 R99, RZ, RZ, R168 ;  /* 0x000000ffff63b224 */ /* 0x000fe200078e00a8 */
[----:B------:R-:W-:Y:S01]  /*290c0*/  PRMT R110, RZ, 0x7610, R110 ;  /* 0x00007610ff6e7816 */ /* 0x000fe2000000006e */
[----:B------:R-:W2:Y:S04]  /*290d0*/  LDL R168, [R1+0x3b8] ;  /* 0x0003b80001a87983 */ /* 0x000ea80000100800 */
[----:B------:R0:W2:Y:S04]  /*290e0*/  @!P3 LDG.E.U16 R107, desc[UR16][R98.64] ;  /* 0x00000010626bb981 */ /* 0x0000a8000c1e1500 */
[----:B------:R-:W2:Y:S01]  /*290f0*/  LDL R167, [R1+0x3bc] ;  /* 0x0003bc0001a77983 */ /* 0x000ea20000100800 */
[----:B0-----:R-:W-:-:S02]  /*29100*/  @!P3 IMAD.MOV.U32 R98, RZ, RZ, R165 ;  /* 0x000000ffff62b224 */ /* 0x001fc400078e00a5 */
[----:B------:R-:W-:Y:S01]  /*29110*/  @!P3 IMAD.MOV.U32 R99, RZ, RZ, R166 ;  /* 0x000000ffff63b224 */ /* 0x000fe200078e00a6 */
[----:B------:R-:W2:Y:S04]  /*29120*/  LDL R165, [R1+0x3c4] ;  /* 0x0003c40001a57983 */ /* 0x000ea80000100800 */
[----:B------:R4:W2:Y:S04]  /*29130*/  @!P3 LDG.E.U16 R108, desc[UR16][R98.64] ;  /* 0x00000010626cb981 */ /* 0x0008a8000c1e1500 */
[----:B------:R-:W2:Y:S01]  /*29140*/  LDL R166, [R1+0x3c0] ;  /* 0x0003c00001a67983 */ /* 0x000ea20000100800 */
[----:B----4-:R-:W-:-:S02]  /*29150*/  @!P3 IMAD.MOV.U32 R98, RZ, RZ, R162 ;  /* 0x000000ffff62b224 */ /* 0x010fc400078e00a2 */
[----:B------:R-:W-:Y:S01]  /*29160*/  @!P3 IMAD.MOV.U32 R99, RZ, RZ, R164 ;  /* 0x000000ffff63b224 */ /* 0x000fe200078e00a4 */
[----:B------:R-:W4:Y:S04]  /*29170*/  LDL R162, [R1+0x3dc] ;  /* 0x0003dc0001a27983 */ /* 0x000f280000100800 */
        /* <DEDUP_REMOVED lines=8> */
[----:B------:R-:W2:Y:S01]  /*29200*/  LDL R99, [R1+0x3a0] ;  /* 0x0003a00001637983 */ /* 0x000ea20000100800 */
[----:B---3--:R-:W-:-:S03]  /*29210*/  @!P3 IMAD.MOV.U32 R98, RZ, RZ, R169 ;  /* 0x000000ffff62b224 */ /* 0x008fc600078e00a9 */
[----:B------:R0:W-:Y:S04]  /*29220*/  STS.U16 [R163+UR8+0x30e00], R111 ;  /* 0x030e006fa3007988 */ /* 0x0001e80008000408 */
[----:B------:R1:W-:Y:S01]  /*29230*/  STS.U16 [R163+UR8+0x31200], R112 ;  /* 0x03120070a3007988 */ /* 0x0003e20008000408 */
[----:B------:R-:W-:Y:S02]  /*29240*/  PRMT R113, RZ, 0x7610, R113 ;  /* 0x00007610ff717816 */ /* 0x000fe40000000071 */
[----:B------:R-:W-:Y:S01]  /*29250*/  PRMT R114, RZ, 0x7610, R114 ;  /* 0x00007610ff727816 */ /* 0x000fe20000000072 */
[----:B------:R-:W3:Y:S01]  /*29260*/  LDL R169, [R1+0x41c] ;  /* 0x00041c0001a97983 */ /* 0x000ee20000100800 */
[----:B0-----:R-:W-:Y:S02]  /*29270*/  PRMT R111, RZ, 0x7610, R111 ;  /* 0x00007610ff6f7816 */ /* 0x001fe4000000006f */
[----:B-1----:R-:W-:-:S04]  /*29280*/  PRMT R112, RZ, 0x7610, R112 ;  /* 0x00007610ff707816 */ /* 0x002fc80000000070 */
[----:B--2---:R0:W2:Y:S02]  /*29290*/  @!P3 LDG.E.U16 R111, desc[UR16][R98.64] ;  /* 0x00000010626fb981 */ /* 0x0040a4000c1e1500 */
[----:B0-----:R-:W-:Y:S02]  /*292a0*/  @!P3 IMAD.MOV.U32 R98, RZ, RZ, R167 ;  /* 0x000000ffff62b224 */ /* 0x001fe400078e00a7 */
[----:B------:R-:W-:Y:S01]  /*292b0*/  @!P3 IMAD.MOV.U32 R99, RZ, RZ, R168 ;  /* 0x000000ffff63b224 */ /* 0x000fe200078e00a8 */
        /* <DEDUP_REMOVED lines=10> */
[----:B------:R0:W-:Y:S04]  /*29360*/  STS.U16 [R163+UR8+0x31600], R115 ;  /* 0x03160073a3007988 */ /* 0x0001e80008000408 */
[----:B------:R1:W4:Y:S01]  /*29370*/  @!P3 LDG.E.U16 R114, desc[UR16][R98.64] ;  /* 0x000000106272b981 */ /* 0x000322000c1e1500 */
[----:B------:R-:W-:-:S03]  /*29380*/  PRMT R117, RZ, 0x7610, R117 ;  /* 0x00007610ff757816 */ /* 0x000fc60000000075 */
[----:B------:R-:W2:Y:S04]  /*29390*/  LDL R164, [R1+0x420] ;  /* 0x0004200001a47983 */ /* 0x000ea80000100800 */
[----:B------:R-:W2:Y:S04]  /*293a0*/  LDL R162, [R1+0x424] ;  /* 0x0004240001a27983 */ /* 0x000ea80000100800 */
[----:B------:R-:W1:Y:S04]  /*293b0*/  LDL R98, [R1+0x3e0] ;  /* 0x0003e00001627983 */ /* 0x000e680000100800 */
[----:B------:R-:W1:Y:S01]  /*293c0*/  LDL R99, [R1+0x3e4] ;  /* 0x0003e40001637983 */ /* 0x000e620000100800 */
[----:B0-----:R-:W-:-:S03]  /*293d0*/  PRMT R115, RZ, 0x7610, R115 ;  /* 0x00007610ff737816 */ /* 0x001fc60000000073 */
[----:B------:R0:W-:Y:S02]  /*293e0*/  STS.U16 [R163+UR8+0x31a00], R116 ;  /* 0x031a0074a3007988 */ /* 0x0001e40008000408 */
[----:B0-----:R-:W-:Y:S02]  /*293f0*/  PRMT R116, RZ, 0x7610, R116 ;  /* 0x00007610ff747816 */ /* 0x001fe40000000074 */
[----:B-1----:R-:W-:-:S04]  /*29400*/  @!P3 LOP3.LUT R99, R99, R98, RZ, 0x3c, !PT ;  /* 0x000000626363b212 */ /* 0x002fc800078e3cff */
[----:B------:R-:W-:-:S04]  /*29410*/  @!P3 LOP3.LUT R98, R99, R98, RZ, 0x3c, !PT ;  /* 0x000000626362b212 */ /* 0x000fc800078e3cff */
[----:B------:R-:W-:-:S05]  /*29420*/  @!P3 LOP3.LUT R99, R99, R98, RZ, 0x3c, !PT ;  /* 0x000000626363b212 */ /* 0x000fca00078e3cff */
[----:B------:R2:W4:Y:S02]  /*29430*/  @!P3 LDG.E.U16 R115, desc[UR16][R98.64] ;  /* 0x000000106273b981 */ /* 0x000524000c1e1500 */
[----:B--2---:R-:W-:Y:S02]  /*29440*/  @!P3 IMAD.MOV.U32 R98, RZ, RZ, R167 ;  /* 0x000000ffff62b224 */ /* 0x004fe400078e00a7 */
        /* <DEDUP_REMOVED lines=40> */
[----:B------:R-:W-:Y:S01]  /*296d0*/  PRMT R123, RZ, 0x7610, R123 ;  /* 0x00007610ff7b7816 */ /* 0x000fe2000000007b */
[----:B---3--:R-:W-:Y:S01]  /*296e0*/  @!P3 IMAD.MOV.U32 R98, RZ, RZ, R169 ;  /* 0x000000ffff62b224 */ /* 0x008fe200078e00a9 */
[----:B------:R-:W-:Y:S01]  /*296f0*/  PRMT R124, RZ, 0x7610, R124 ;  /* 0x00007610ff7c7816 */ /* 0x000fe2000000007c */
[----:B------:R-:W3:Y:S01]  /*29700*/  LDL R169, [R1+0x4bc] ;  /* 0x0004bc0001a97983 */ /* 0x000ee20000100800 */
[----:B------:R-:W-:Y:S02]  /*29710*/  PRMT R125, RZ, 0x7610, R125 ;  /* 0x00007610ff7d7816 */ /* 0x000fe4000000007d */
[----:B------:R-:W-:Y:S01]  /*29720*/  PRMT R126, RZ, 0x7610, R126 ;  /* 0x00007610ff7e7816 */ /* 0x000fe2000000007e */
[----:B--2---:R0:W2:Y:S02]  /*29730*/  @!P3 LDG.E.U16 R123, desc[UR16][R98.64] ;  /* 0x00000010627bb981 */ /* 0x0040a4000c1e1500 */
[----:B0-----:R-:W-:-:S02]  /*29740*/  @!P3 IMAD.MOV.U32 R98, RZ, RZ, R162 ;  /* 0x000000ffff62b224 */ /* 0x001fc400078e00a2 */
        /* <DEDUP_REMOVED lines=177> */
[----:B------:R0:W2:Y:S01]  /*2a260*/  @!P3 LDG.E.U16 R153, desc[UR16][R98.64] ;  /* 0x000000106299b981 */ /* 0x0000a2000c1e1500 */
[----:B------:R-:W-:-:S03]  /*2a270*/  PRMT R157, RZ, 0x7610, R157 ;  /* 0x00007610ff9d7816 */ /* 0x000fc6000000009d */
[----:B------:R-:W2:Y:S01]  /*2a280*/  LDL R167, [R1+0x190] ;  /* 0x0001900001a77983 */ /* 0x000ea20000100800 */
        /* <DEDUP_REMOVED lines=25> */
[----:B------:R-:W-:Y:S02]  /*2a420*/  PRMT R159, RZ, 0x7610, R159 ;  /* 0x00007610ff9f7816 */ /* 0x000fe4000000009f */
[----:B------:R-:W-:Y:S02]  /*2a430*/  PRMT R160, RZ, 0x7610, R160 ;  /* 0x00007610ffa07816 */ /* 0x000fe400000000a0 */
[----:B------:R-:W-:Y:S01]  /*2a440*/  PRMT R161, RZ, 0x7610, R161 ;  /* 0x00007610ffa17816 */ /* 0x000fe200000000a1 */
[----:B--2---:R0:W2:Y:S02]  /*2a450*/  @!P3 LDG.E.U16 R158, desc[UR16][R98.64] ;  /* 0x00000010629eb981 */ /* 0x0040a4000c1e1500 */
[----:B0-----:R-:W-:-:S02]  /*2a460*/  @!P3 IMAD.MOV.U32 R98, RZ, RZ, R167 ;  /* 0x000000ffff62b224 */ /* 0x001fc400078e00a7 */
[----:B------:R-:W-:-:S05]  /*2a470*/  @!P3 IMAD.MOV.U32 R99, RZ, RZ, R168 ;  /* 0x000000ffff63b224 */ /* 0x000fca00078e00a8 */
[----:B------:R0:W3:Y:S02]  /*2a480*/  @!P3 LDG.E.U16 R159, desc[UR16][R98.64] ;  /* 0x00000010629fb981 */ /* 0x0000e4000c1e1500 */
[----:B0-----:R-:W-:Y:S02]  /*2a490*/  @!P3 IMAD.MOV.U32 R98, RZ, RZ, R165 ;  /* 0x000000ffff62b224 */ /* 0x001fe400078e00a5 */
[----:B------:R-:W-:-:S05]  /*2a4a0*/  @!P3 IMAD.MOV.U32 R99, RZ, RZ, R166 ;  /* 0x000000ffff63b224 */ /* 0x000fca00078e00a6 */
[----:B------:R0:W2:Y:S02]  /*2a4b0*/  @!P3 LDG.E.U16 R160, desc[UR16][R98.64] ;  /* 0x0000001062a0b981 */ /* 0x0000a4000c1e1500 */
[----:B0-----:R-:W-:Y:S02]  /*2a4c0*/  @!P3 IMAD.MOV.U32 R98, RZ, RZ, R162 ;  /* 0x000000ffff62b224 */ /* 0x001fe400078e00a2 */
[----:B------:R-:W-:-:S05]  /*2a4d0*/  @!P3 IMAD.MOV.U32 R99, RZ, RZ, R164 ;  /* 0x000000ffff63b224 */ /* 0x000fca00078e00a4 */
[----:B------:R-:W2:Y:S04]  /*2a4e0*/  @!P3 LDG.E.U16 R161, desc[UR16][R98.64] ;  /* 0x0000001062a1b981 */ /* 0x000ea8000c1e1500 */
[----:B------:R0:W-:Y:S04]  /*2a4f0*/  STS.U16 [R163+UR8+0x31e00], R112 ;  /* 0x031e0070a3007988 */ /* 0x0001e80008000408 */
[----:B----4-:R0:W-:Y:S04]  /*2a500*/  STS.U16 [R163+UR8+0x32200], R114 ;  /* 0x03220072a3007988 */ /* 0x0101e80008000408 */
        /* <DEDUP_REMOVED lines=54> */
[----:B-----5:R0:W-:Y:S04]  /*2a870*/  STS.U16 [R70+UR8+0x27f00], R104 ;  /* 0x027f006846007988 */ /* 0x0201e80008000408 */
        /* <DEDUP_REMOVED lines=28> */
[----:B--2---:R0:W-:Y:S04]  /*2aa40*/  STS.U16 [R70+UR8+0x37300], R158 ;  /* 0x0373009e46007988 */ /* 0x0041e80008000408 */
[----:B---3--:R0:W-:Y:S04]  /*2aa50*/  STS.U16 [R70+UR8+0x37700], R159 ;  /* 0x0377009f46007988 */ /* 0x0081e80008000408 */
[----:B------:R0:W-:Y:S04]  /*2aa60*/  STS.U16 [R70+UR8+0x37b00], R160 ;  /* 0x037b00a046007988 */ /* 0x0001e80008000408 */
[----:B------:R0:W-:Y:S01]  /*2aa70*/  STS.U16 [R70+UR8+0x37f00], R161 ;  /* 0x037f00a146007988 */ /* 0x0001e20008000408 */
[----:B------:R1:W-:Y:S06]  /*2aa80*/  MEMBAR.ALL.CTA ;  /* 0x0000000000007992 */ /* 0x0003ec0000008000 */
[----:B-1----:R-:W1:Y:S01]  /*2aa90*/  FENCE.VIEW.ASYNC.S ;  /* 0x00000000000073c6 */ /* 0x002e620000000000 */
[----:B------:R-:W-:-:S04]  /*2aaa0*/  ULEA UR4, UR72, UR8, 0x3 ;  /* 0x0000000848047291 */ /* 0x000fc8000f8e18ff */
[----:B------:R-:W-:Y:S01]  /*2aab0*/  UIADD3 UR4, UPT, UPT, UR4, 0x48000, URZ ;  /* 0x0004800004047890 */ /* 0x000fe2000fffe0ff */
[----:B-1----:R-:W-:Y:S06]  /*2aac0*/  BAR.SYNC.DEFER_BLOCKING 0x0 ;  /* 0x0000000000007b1d */ /* 0x002fec0000010000 */
[----:B0-----:R-:W-:Y:S05]  /*2aad0*/  BRA.U UP1, `(.L_x_9) ;  /* 0x0000000101b07547 */ /* 0x001fea000b800000 */
[----:B------:R-:W-:Y:S01]  /*2aae0*/  UMOV UR64, UR10 ;  /* 0x0000000a00407c82 */ /* 0x000fe20008000000 */
[----:B------:R-:W-:Y:S01]  /*2aaf0*/  UMOV UR65, 0x40004040 ;  /* 0x4000404000417882 */ /* 0x000fe20000000000 */
[----:B------:R-:W-:Y:S01]  /*2ab00*/  UMOV UR66, 0x0 ;  /* 0x0000000000427882 */ /* 0x000fe20000000000 */
[----:B------:R-:W-:Y:S01]  /*2ab10*/  UMOV UR67, 0x4408010 ;  /* 0x0440801000437882 */ /* 0x000fe20000000000 */
[----:B------:R-:W-:Y:S01]  /*2ab20*/  UMOV UR76, 0x0 ;  /* 0x00000000004c7882 */ /* 0x000fe20000000000 */
[----:B------:R-:W-:Y:S01]  /*2ab30*/  UMOV UR77, 0x4408010 ;  /* 0x04408010004d7882 */ /* 0x000fe20000000000 */
[----:B------:R-:W-:Y:S01]  /*2ab40*/  UMOV UR74, 0x0 ;  /* 0x00000000004a7882 */ /* 0x000fe20000000000 */
[----:B------:R-:W-:Y:S01]  /*2ab50*/  UMOV UR75, 0x4408010 ;  /* 0x04408010004b7882 */ /* 0x000fe20000000000 */
[----:B------:R0:W-:Y:S01]  /*2ab60*/  UTCHMMA gdesc[UR62], gdesc[UR64], tmem[UR9], tmem[UR66], idesc[UR67], UPT ;  /* 0x00ff42403e0075ea */ /* 0x0001e2000b800009 */
[----:B------:R-:W-:Y:S01]  /*2ab70*/  UTCHMMA gdesc[UR18], gdesc[UR20], tmem[UR9], tmem[UR76], idesc[UR77], UPT ;  /* 0x00ff4c14120075ea */ /* 0x000fe2000b800009 */
[----:B------:R-:W-:Y:S01]  /*2ab80*/  UTCHMMA gdesc[UR22], gdesc[UR24], tmem[UR9], tmem[UR74], idesc[UR75], UPT ;  /* 0x00ff4a18160075ea */ /* 0x000fe2000b800009 */
[----:B------:R-:W-:-:S02]  /*2ab90*/  UIADD3 UR5, UPT, UPT, UR9, 0x100000, URZ ;  /* 0x0010000009057890 */ /* 0x000fc4000fffe0ff */
[----:B------:R1:W-:Y:S01]  /*2aba0*/  UTCHMMA gdesc[UR26], gdesc[UR28], tmem[UR9], tmem[UR66], idesc[UR67], UPT ;  /* 0x00ff421c1a0075ea */ /* 0x0003e2000b800009 */
[----:B------:R-:W-:Y:S01]  /*2abb0*/  UMOV UR68, 0x0 ;  /* 0x0000000000447882 */ /* 0x000fe20000000000 */
[----:B------:R-:W-:Y:S01]  /*2abc0*/  UMOV UR69, 0x4408010 ;  /* 0x0440801000457882 */ /* 0x000fe20000000000 */
[----:B------:R-:W-:Y:S01]  /*2abd0*/  UMOV UR70, 0x0 ;  /* 0x0000000000467882 */ /* 0x000fe20000000000 */
[----:B------:R-:W-:Y:S01]  /*2abe0*/  UMOV UR71, 0x4408010 ;  /* 0x0440801000477882 */ /* 0x000fe20000000000 */
[----:B------:R2:W-:Y:S01]  /*2abf0*/  UTCHMMA gdesc[UR30], gdesc[UR32], tmem[UR9], tmem[UR68], idesc[UR69], UPT ;  /* 0x00ff44201e0075ea */ /* 0x0005e2000b800009 */
[----:B0-----:R-:W-:Y:S01]  /*2ac00*/  UMOV UR64, 0x0 ;  /* 0x0000000000407882 */ /* 0x001fe20000000000 */
[----:B------:R-:W-:Y:S01]  /*2ac10*/  UMOV UR65, 0x4408010 ;  /* 0x0440801000417882 */ /* 0x000fe20000000000 */
[----:B------:R-:W-:Y:S01]  /*2ac20*/  UTCHMMA gdesc[UR34], gdesc[UR36], tmem[UR9], tmem[UR70], idesc[UR71], UPT ;  /* 0x00ff4624220075ea */ /* 0x000fe2000b800009 */
[----:B------:R-:W-:Y:S01]  /*2ac30*/  UTCHMMA gdesc[UR38], gdesc[UR40], tmem[UR9], tmem[UR70], idesc[UR71], UPT ;  /* 0x00ff4628260075ea */ /* 0x000fe2000b800009 */
[----:B-1----:R-:W-:-:S02]  /*2ac40*/  UIADD3 UR66, UPT, UPT, UR9, 0x100000, URZ ;  /* 0x0010000009427890 */ /* 0x002fc4000fffe0ff */
[----:B------:R0:W-:Y:S01]  /*2ac50*/  UTCHMMA gdesc[UR42], gdesc[UR44], tmem[UR9], tmem[UR64], idesc[UR65], UPT ;  /* 0x00ff402c2a0075ea */ /* 0x0001e2000b800009 */
[----:B------:R-:W-:Y:S01]  /*2ac60*/  UTCHMMA gdesc[UR62], gdesc[UR46], tmem[UR5], tmem[UR76], idesc[UR77], UPT ;  /* 0x00ff4c2e3e0075ea */ /* 0x000fe2000b800005 */
[----:B------:R-:W-:Y:S02]  /*2ac70*/  UIADD3 UR73, UPT, UPT, UR9, 0x100000, URZ ;  /* 0x0010000009497890 */ /* 0x000fe4000fffe0ff */
[----:B--2---:R-:W-:-:S03]  /*2ac80*/  UIADD3 UR68, UPT, UPT, UR9, 0x100000, URZ ;  /* 0x0010000009447890 */ /* 0x004fc6000fffe0ff */
[----:B------:R1:W-:Y:S01]  /*2ac90*/  UTCHMMA gdesc[UR18], gdesc[UR48], tmem[UR66], tmem[UR74], idesc[UR75], UPT ;  /* 0x00ff4a30120075ea */ /* 0x0003e2000b800042 */
[----:B0-----:R-:W-:-:S05]  /*2aca0*/  UIADD3 UR64, UPT, UPT, UR9, 0x100000, URZ ;  /* 0x0010000009407890 */ /* 0x001fca000fffe0ff */
[----:B------:R0:W-:Y:S01]  /*2acb0*/  UTCHMMA gdesc[UR22], gdesc[UR50], tmem[UR68], tmem[UR70], idesc[UR71], UPT ;  /* 0x00ff4632160075ea */ /* 0x0001e2000b800044 */
[----:B-1----:R-:W-:-:S03]  /*2acc0*/  UIADD3 UR74, UPT, UPT, UR9, 0x100000, URZ ;  /* 0x00100000094a7890 */ /* 0x002fc6000fffe0ff */
[----:B------:R1:W-:Y:S01]  /*2acd0*/  UTCHMMA gdesc[UR26], gdesc[UR52], tmem[UR64], tmem[UR76], idesc[UR77], UPT ;  /* 0x00ff4c341a0075ea */ /* 0x0003e2000b800040 */
[----:B------:R-:W-:Y:S01]  /*2ace0*/  UIADD3 UR75, UPT, UPT, UR9, 0x100000, URZ ;  /* 0x00100000094b7890 */ /* 0x000fe2000fffe0ff */
[----:B------:R-:W-:Y:S01]  /*2acf0*/  UMOV UR66, 0x0 ;  /* 0x0000000000427882 */ /* 0x000fe20000000000 */
[----:B0-----:R-:W-:Y:S01]  /*2ad00*/  UMOV UR68, 0x0 ;  /* 0x0000000000447882 */ /* 0x001fe20000000000 */
[----:B------:R0:W-:Y:S01]  /*2ad10*/  UTCHMMA gdesc[UR30], gdesc[UR54], tmem[UR5], tmem[UR66], idesc[UR67], UPT ;  /* 0x00ff42361e0075ea */ /* 0x0001e2000b800005 */
[----:B------:R2:W-:Y:S01]  /*2ad20*/  UTCHMMA gdesc[UR34], gdesc[UR56], tmem[UR73], tmem[UR70], idesc[UR71], UPT ;  /* 0x00ff4638220075ea */ /* 0x0005e2000b800049 */
[----:B------:R2:W-:Y:S01]  /*2ad30*/  UTCHMMA gdesc[UR38], gdesc[UR58], tmem[UR74], tmem[UR68], idesc[UR69], UPT ;  /* 0x00ff443a260075ea */ /* 0x0005e2000b80004a */
[----:B-1----:R-:W-:-:S03]  /*2ad40*/  UMOV UR64, 0x0 ;  /* 0x0000000000407882 */ /* 0x002fc60000000000 */
[----:B------:R2:W-:Y:S01]  /*2ad50*/  UTCHMMA gdesc[UR42], gdesc[UR60], tmem[UR75], tmem[UR64], idesc[UR65], UPT ;  /* 0x00ff403c2a0075ea */ /* 0x0005e2000b80004b */
[----:B0-----:R-:W-:Y:S02]  /*2ad60*/  UMOV UR5, URZ ;  /* 0x000000ff00057c82 */ /* 0x001fe40008000000 */
[----:B------:R-:W-:Y:S02]  /*2ad70*/  UMOV UR5, UR4 ;  /* 0x0000000400057c82 */ /* 0x000fe40008000000 */
[----:B------:R2:W-:Y:S01]  /*2ad80*/  UTCBAR [UR5], URZ ;  /* 0x000000ff050073e9 */ /* 0x0005e200080000ff */
[----:B------:R-:W-:Y:S02]  /*2ad90*/  NOP ;  /* 0x0000000000007918 */ /* 0x000fe40000000000 */
.L_x_9:
[----:B------:R-:W-:-:S04]  /*2ada0*/  UIADD3 UR72, UPT, UPT, UR72, 0x1, URZ ;  /* 0x0000000148487890 */ /* 0x000fc8000fffe0ff */
[----:B------:R-:W-:-:S04]  /*2adb0*/  UISETP.GT.AND UP2, UPT, UR72, 0x1, UPT ;  /* 0x000000014800788c */ /* 0x000fc8000bf44270 */
[----:B--2---:R-:W-:Y:S02]  /*2adc0*/  USEL UR5, URZ, 0x1, !UP2 ;  /* 0x00000001ff057887 */ /* 0x004fe4000d000000 */
[----:B------:R-:W-:Y:S02]  /*2add0*/  USEL UR72, UR72, URZ, !UP2 ;  /* 0x000000ff48487287 */ /* 0x000fe4000d000000 */
[----:B------:R-:W-:Y:S02]  /*2ade0*/  UISETP.NE.U32.AND UP2, UPT, UR6, UR11, UPT ;  /* 0x0000000b0600728c */ /* 0x000fe4000bf45070 */
[----:B------:R-:W-:-:S03]  /*2adf0*/  ULOP3.LUT UR64, UR7, UR5, URZ, 0x3c, !UPT ;  /* 0x0000000507407292 */ /* 0x000fc6000f8e3cff */
[----:B------:R-:W-:-:S04]  /*2ae00*/  UMOV UR5, UR7 ;  /* 0x0000000700057c82 */ /* 0x000fc80008000000 */
[----:B------:R-:W-:Y:S01]  /*2ae10*/  UMOV UR7, UR64 ;  /* 0x0000004000077c82 */ /* 0x000fe20008000000 */
[----:B------:R-:W-:Y:S05]  /*2ae20*/  BRA.U UP2, `(.L_x_10) ;  /* 0xffffff2102207547 */ /* 0x000fea000b83ffff */
.L_x_7:
[----:B------:R-:W0:Y:S01]  /*2ae30*/  S2R R71, SR_TID.X ;  /* 0x0000000000477919 */ /* 0x000e220000002100 */
[----:B------:R-:W2:Y:S01]  /*2ae40*/  LDL.LU R74, [R1+0x948] ;  /* 0x00094800014a7983 */ /* 0x000ea20000300800 */
[----:B------:R-:W1:Y:S01]  /*2ae50*/  S2R R72, SR_TID.X ;  /* 0x0000000000487919 */ /* 0x000e620000002100 */
[----:B0-----:R-:W-:Y:S02]  /*2ae60*/  IMAD.SHL.U32 R73, R71, 0x200, RZ ;  /* 0x0000020047497824 */ /* 0x001fe400078e00ff */
[----:B------:R-:W3:Y:S03]  /*2ae70*/  LDL R71, [R1+0x6b0] ;  /* 0x0006b00001477983 */ /* 0x000ee60000100800 */
[----:B-----5:R-:W-:Y:S02]  /*2ae80*/  LOP3.LUT R0, R73, 0x2000, RZ, 0xc0, !PT ;  /* 0x0000200049007812 */ /* 0x020fe400078ec0ff */
[----:B-1----:R-:W-:-:S03]  /*2ae90*/  LOP3.LUT R133, R72, 0x80, RZ, 0xc0, !PT ;  /* 0x0000008048857812 */ /* 0x002fc600078ec0ff */
[----:B------:R-:W-:Y:S01]  /*2aea0*/  VIADD R2, R0, UR8 ;  /* 0x0000000800027c36 */ /* 0x000fe20008000000 */
[----:B------:R-:W-:Y:S01]  /*2aeb0*/  SHF.R.U32.HI R168, RZ, 0x6, R72 ;  /* 0x00000006ffa87819 */ /* 0x000fe20000011648 */
[----:B------:R-:W-:Y:S02]  /*2aec0*/  IMAD.SHL.U32 R0, R72, 0x10, RZ ;  /* 0x0000001048007824 */ /* 0x000fe400078e00ff */
[----:B------:R-:W-:Y:S01]  /*2aed0*/  IMAD R133, R133, 0x20, R2 ;  /* 0x0000002085857824 */ /* 0x000fe200078e0202 */
[----:B------:R-:W-:Y:S01]  /*2aee0*/  SGXT.U32 R168, R168, 0x2 ;  /* 0x00000002a8a8781a */ /* 0x000fe20000000000 */
[----:B------:R-:W-:Y:S01]  /*2aef0*/  IMAD.SHL.U32 R2, R72, 0x8, RZ ;  /* 0x0000000848027824 */ /* 0x000fe200078e00ff */
[----:B------:R-:W-:-:S04]  /*2af00*/  LOP3.LUT R169, R0, 0xf0, RZ, 0xc0, !PT ;  /* 0x000000f000a97812 */ /* 0x000fc800078ec0ff */
[----:B------:R-:W-:Y:S02]  /*2af10*/  LOP3.LUT R132, R2, 0x300, RZ, 0xc0, !PT ;  /* 0x0000030002847812 */ /* 0x000fe400078ec0ff */
[----:B--2---:R-:W-:-:S13]  /*2af20*/  R2UR UR6, R74 ;  /* 0x000000004a0672ca */ /* 0x004fda00000e0000 */
[----:B------:R-:W-:Y:S01]  /*2af30*/  UISETP.GE.AND UP1, UPT, UR6, 0x80, UPT ;  /* 0x000000800600788c */ /* 0x000fe2000bf26270 */
[C---:B---3--:R-:W-:Y:S02]  /*2af40*/  LOP3.LUT R0, R71.reuse, R168, RZ, 0xfc, !PT ;  /* 0x000000a847007212 */ /* 0x048fe400078efcff */
[C-C-:B------:R-:W-:Y:S02]  /*2af50*/  LOP3.LUT R3, R71.reuse, 0x7c, R168.reuse, 0xfe, !PT ;  /* 0x0000007c47037812 */ /* 0x140fe400078efea8 */
[C-C-:B------:R-:W-:Y:S02]  /*2af60*/  LOP3.LUT R141, R71.reuse, 0x78, R168.reuse, 0xfe, !PT ;  /* 0x00000078478d7812 */ /* 0x140fe400078efea8 */
[C-C-:B------:R-:W-:Y:S02]  /*2af70*/  LOP3.LUT R143, R71.reuse, 0x74, R168.reuse, 0xfe, !PT ;  /* 0x00000074478f7812 */ /* 0x140fe400078efea8 */
[C-C-:B------:R-:W-:Y:S02]  /*2af80*/  LOP3.LUT R2, R71.reuse, 0x70, R168.reuse, 0xfe, !PT ;  /* 0x0000007047027812 */ /* 0x140fe400078efea8 */
[----:B------:R-:W-:-:S02]  /*2af90*/  LOP3.LUT R144, R71, 0x6c, R168, 0xfe, !PT ;  /* 0x0000006c47907812 */ /* 0x000fc400078efea8 */
[C-C-:B------:R-:W-:Y:S02]  /*2afa0*/  LOP3.LUT R145, R71.reuse, 0x68, R168.reuse, 0xfe, !PT ;  /* 0x0000006847917812 */ /* 0x140fe400078efea8 */
[C-C-:B------:R-:W-:Y:S02]  /*2afb0*/  LOP3.LUT R140, R71.reuse, 0x64, R168.reuse, 0xfe, !PT ;  /* 0x00000064478c7812 */ /* 0x140fe400078efea8 */
[C-C-:B------:R-:W-:Y:S02]  /*2afc0*/  LOP3.LUT R146, R71.reuse, 0x60, R168.reuse, 0xfe, !PT ;  /* 0x0000006047927812 */ /* 0x140fe400078efea8 */
[----:B------:R-:W-:Y:S01]  /*2afd0*/  LOP3.LUT R142, R71, 0x5c, R168, 0xfe, !PT ;  /* 0x0000005c478e7812 */ /* 0x000fe200078efea8 */
[----:B------:R-:W-:Y:S06]  /*2afe0*/  BRA.U !UP1, `(.L_x_11) ;  /* 0x0000000109107547 */ /* 0x000fec000b800000 */
[----:B------:R-:W-:-:S06]  /*2aff0*/  USHF.L.U32 UR5, UR5, 0x1f, URZ ;  /* 0x0000001f05057899 */ /* 0x000fcc00080006ff */
[----:B------:R-:W-:-:S04]  /*2b000*/  IMAD.U32 R4, RZ, RZ, UR5 ;  /* 0x00000005ff047e24 */ /* 0x000fc8000f8e00ff */
[----:B------:R-:W0:Y:S02]  /*2b010*/  SYNCS.PHASECHK.TRANS64.TRYWAIT P1, [UR4], R4 ;  /* 0x00000004ff0075a7 */ /* 0x000e240008021104 */
[----:B0-----:R-:W-:Y:S05]  /*2b020*/  @!P1 BRA `(.L_x_12) ;  /* 0x00000044003c9947 */ /* 0x001fea0003800000 */
.L_x_11:
[----:B------:R-:W2:Y:S01]  /*2b030*/  LDL.LU R5, [R1+0x944] ;  /* 0x0009440001057983 */ /* 0x000ea20000300800 */
[----:B------:R-:W-:Y:S01]  /*2b040*/  BAR.SYNC.DEFER_BLOCKING 0x0 ;  /* 0x0000000000007b1d */ /* 0x000fe20000010000 */
[----:B------:R-:W-:-:S05]  /*2b050*/  IADD3 R169, PT, PT, R132, R133, R169 ;  /* 0x0000008584a97210 */ /* 0x000fca0007ffe0a9 */
[----:B------:R-:W0:Y:S01]  /*2b060*/  LDCU.128 UR12, c[0x0][0x390] ;  /* 0x00007200ff0c77ac */ /* 0x000e220008000c00 */
[----:B------:R-:W3:Y:S01]  /*2b070*/  LDL.LU R134, [R1+0x6b0] ;  /* 0x0006b00001867983 */ /* 0x000ee20000300800 */
[----:B------:R-:W1:Y:S03]  /*2b080*/  LDCU UR6, c[0x0][0x39c] ;  /* 0x00007380ff0677ac */ /* 0x000e660008000800 */
[----:B------:R-:W4:Y:S01]  /*2b090*/  LDL.LU R170, [R1+0x908] ;  /* 0x0009080001aa7983 */ /* 0x000f220000300800 */
[----:B------:R-:W5:Y:S01]  /*2b0a0*/  LDCU UR5, c[0x0][0x39c] ;  /* 0x00007380ff0577ac */ /* 0x000f620008000800 */
[----:B------:R-:W0:Y:S01]  /*2b0b0*/  S2R R171, SR_TID.X ;  /* 0x0000000000ab7919 */ /* 0x000e220000002100 */
[----:B------:R-:W0:Y:S01]  /*2b0c0*/  LDCU UR7, c[0x0][0x39c] ;  /* 0x00007380ff0777ac */ /* 0x000e220008000800 */
[----:B------:R-:W1:Y:S02]  /*2b0d0*/  @!P0 SYNCS.CCTL.IV [UR8+0x48000] ;  /* 0x04800000ff0089b1 */ /* 0x000e640008000008 */
[----:B-1----:R-:W-:Y:S06]  /*2b0e0*/  BAR.SYNC.DEFER_BLOCKING 0x0 ;  /* 0x0000000000007b1d */ /* 0x002fec0000010000 */
[----:B------:R-:W1:Y:S01]  /*2b0f0*/  @!P0 SYNCS.CCTL.IV [UR8+0x48008] ;  /* 0x04800800ff0089b1 */ /* 0x000e620008000008 */
[----:B0-----:R-:W-:-:S02]  /*2b100*/  LOP3.LUT R171, R171, 0xff, RZ, 0xc0, !PT ;  /* 0x000000ffabab7812 */ /* 0x001fc400078ec0ff */
[----:B--2---:R-:W-:Y:S02]  /*2b110*/  R2UR UR4, R5 ;  /* 0x00000000050472ca */ /* 0x004fe400000e0000 */
[----:B---3--:R-:W-:-:S11]  /*2b120*/  LOP3.LUT R149, R134, 0x58, R168, 0xfe, !PT ;  /* 0x0000005886957812 */ /* 0x008fd600078efea8 */
[----:B------:R-:W0:Y:S01]  /*2b130*/  LDTM.x128 R4, tmem[UR4] ;  /* 0x00000004000479ee */ /* 0x000e2200083c0000 */
[C-C-:B------:R-:W-:Y:S01]  /*2b140*/  LOP3.LUT R148, R134.reuse, 0x54, R168.reuse, 0xfe, !PT ;  /* 0x0000005486947812 */ /* 0x140fe200078efea8 */
[----:B------:R-:W-:Y:S01]  /*2b150*/  NOP ;  /* 0x0000000000007918 */ /* 0x000fe20000000000 */
[C-C-:B------:R-:W-:Y:S01]  /*2b160*/  LOP3.LUT R151, R134.reuse, 0x50, R168.reuse, 0xfe, !PT ;  /* 0x0000005086977812 */ /* 0x140fe200078efea8 */
[----:B------:R-:W4:Y:S01]  /*2b170*/  LDCU UR4, c[0x0][0x3b4] ;  /* 0x00007680ff0477ac */ /* 0x000f220008000800 */
[C-C-:B------:R-:W-:Y:S02]  /*2b180*/  LOP3.LUT R147, R134.reuse, 0x4c, R168.reuse, 0xfe, !PT ;  /* 0x0000004c86937812 */ /* 0x140fe400078efea8 */
[C-C-:B------:R-:W-:Y:S02]  /*2b190*/  LOP3.LUT R152, R134.reuse, 0x48, R168.reuse, 0xfe, !PT ;  /* 0x0000004886987812 */ /* 0x140fe400078efea8 */
[C-C-:B------:R-:W-:Y:S02]  /*2b1a0*/  LOP3.LUT R153, R134.reuse, 0x44, R168.reuse, 0xfe, !PT ;  /* 0x0000004486997812 */ /* 0x140fe400078efea8 */
[----:B------:R-:W-:-:S02]  /*2b1b0*/  LOP3.LUT R154, R134, 0x40, R168, 0xfe, !PT ;  /* 0x00000040869a7812 */ /* 0x000fc400078efea8 */
[C-C-:B------:R-:W-:Y:S02]  /*2b1c0*/  LOP3.LUT R155, R134.reuse, 0x3c, R168.reuse, 0xfe, !PT ;  /* 0x0000003c869b7812 */ /* 0x140fe400078efea8 */
        /* <DEDUP_REMOVED lines=12> */
[--C-:B------:R-:W-:Y:S02]  /*2b290*/  LOP3.LUT R167, R134, 0x8, R168.reuse, 0xfe, !PT ;  /* 0x0000000886a77812 */ /* 0x100fe400078efea8 */
[----:B0-----:R-:W-:Y:S02]  /*2b2a0*/  F2FP.F16.F32.PACK_AB R4, R8, R4 ;  /* 0x000000040804723e */ /* 0x001fe400000000ff */
[----:B------:R-:W-:Y:S02]  /*2b2b0*/  LOP3.LUT R168, R134, 0x4, R168, 0xfe, !PT ;  /* 0x0000000486a87812 */ /* 0x000fe400078efea8 */
[----:B------:R-:W-:Y:S02]  /*2b2c0*/  F2FP.F16.F32.PACK_AB R8, R9, R5 ;  /* 0x000000050908723e */ /* 0x000fe400000000ff */
[----:B------:R-:W-:-:S02]  /*2b2d0*/  F2FP.F16.F32.PACK_AB R132, R10, R6 ;  /* 0x000000060a84723e */ /* 0x000fc400000000ff */
[----:B------:R-:W-:Y:S02]  /*2b2e0*/  F2FP.F16.F32.PACK_AB R136, R11, R7 ;  /* 0x000000070b88723e */ /* 0x000fe400000000ff */
[----:B------:R-:W-:Y:S02]  /*2b2f0*/  F2FP.F16.F32.PACK_AB R5, R16, R12 ;  /* 0x0000000c1005723e */ /* 0x000fe400000000ff */
[----:B------:R-:W-:Y:S02]  /*2b300*/  F2FP.F16.F32.PACK_AB R9, R17, R13 ;  /* 0x0000000d1109723e */ /* 0x000fe400000000ff */
[----:B------:R-:W-:Y:S02]  /*2b310*/  F2FP.F16.F32.PACK_AB R133, R18, R14 ;  /* 0x0000000e1285723e */ /* 0x000fe400000000ff */
        /* <DEDUP_REMOVED lines=8> */
[----:B------:R-:W-:Y:S01]  /*2b3a0*/  F2FP.F16.F32.PACK_AB R139, R35, R31 ;  /* 0x0000001f238b723e */ /* 0x000fe200000000ff */
[----:B-1----:R-:W-:Y:S04]  /*2b3b0*/  STS.128 [R169], R4 ;  /* 0x00000004a9007388 */ /* 0x002fe80000000c00 */
[----:B------:R-:W-:Y:S04]  /*2b3c0*/  STS.128 [R169+0x400], R8 ;  /* 0x00040008a9007388 */ /* 0x000fe80000000c00 */
[----:B------:R-:W-:Y:S04]  /*2b3d0*/  STS.128 [R169+0x800], R132 ;  /* 0x00080084a9007388 */ /* 0x000fe80000000c00 */
[----:B------:R-:W-:Y:S01]  /*2b3e0*/  STS.128 [R169+0xc00], R136 ;  /* 0x000c0088a9007388 */ /* 0x000fe20000000c00 */
[----:B------:R-:W-:-:S02]  /*2b3f0*/  F2FP.F16.F32.PACK_AB R24, R73, R69 ;  /* 0x000000454918723e */ /* 0x000fc400000000ff */
[----:B------:R-:W-:Y:S02]  /*2b400*/  F2FP.F16.F32.PACK_AB R69, R80, R76 ;  /* 0x0000004c5045723e */ /* 0x000fe400000000ff */
[----:B------:R-:W-:Y:S01]  /*2b410*/  LEA R80, R171, UR8, 0x4 ;  /* 0x00000008ab507c11 */ /* 0x000fe2000f8e20ff */
[----:B------:R-:W-:Y:S01]  /*2b420*/  BAR.SYNC.DEFER_BLOCKING 0x0 ;  /* 0x0000000000007b1d */ /* 0x000fe20000010000 */
[----:B------:R-:W-:Y:S02]  /*2b430*/  F2FP.F16.F32.PACK_AB R16, R42, R38 ;  /* 0x000000262a10723e */ /* 0x000fe400000000ff */
[----:B------:R-:W-:Y:S02]  /*2b440*/  F2FP.F16.F32.PACK_AB R20, R43, R39 ;  /* 0x000000272b14723e */ /* 0x000fe400000000ff */
[----:B------:R-:W-:Y:S01]  /*2b450*/  F2FP.F16.F32.PACK_AB R38, R56, R52 ;  /* 0x000000343826723e */ /* 0x000fe200000000ff */
[----:B------:R-:W0:Y:S01]  /*2b460*/  LDCU UR8, c[0x0][0x39c] ;  /* 0x00007380ff0877ac */ /* 0x000e220008000800 */
[----:B------:R-:W-:-:S02]  /*2b470*/  F2FP.F16.F32.PACK_AB R14, R57, R53 ;  /* 0x00000035390e723e */ /* 0x000fc400000000ff */
[----:B------:R-:W-:Y:S02]  /*2b480*/  F2FP.F16.F32.PACK_AB R18, R58, R54 ;  /* 0x000000363a12723e */ /* 0x000fe400000000ff */
[----:B------:R-:W-:Y:S02]  /*2b490*/  F2FP.F16.F32.PACK_AB R22, R59, R55 ;  /* 0x000000373b16723e */ /* 0x000fe400000000ff */
[----:B------:R-:W-:Y:S02]  /*2b4a0*/  F2FP.F16.F32.PACK_AB R39, R64, R60 ;  /* 0x0000003c4027723e */ /* 0x000fe400000000ff */
[----:B------:R-:W-:Y:S02]  /*2b4b0*/  F2FP.F16.F32.PACK_AB R15, R65, R61 ;  /* 0x0000003d410f723e */ /* 0x000fe400000000ff */
[----:B------:R-:W-:Y:S02]  /*2b4c0*/  F2FP.F16.F32.PACK_AB R19, R66, R62 ;  /* 0x0000003e4213723e */ /* 0x000fe400000000ff */
[----:B------:R-:W-:-:S02]  /*2b4d0*/  F2FP.F16.F32.PACK_AB R23, R67, R63 ;  /* 0x0000003f4317723e */ /* 0x000fc400000000ff */
[----:B------:R-:W1:Y:S04]  /*2b4e0*/  LDS.128 R64, [R80] ;  /* 0x0000000050407984 */ /* 0x000e680000000c00 */
[----:B------:R-:W-:Y:S04]  /*2b4f0*/  LDS.128 R60, [R80+0x1000] ;  /* 0x00100000503c7984 */ /* 0x000fe80000000c00 */
[----:B------:R-:W-:Y:S04]  /*2b500*/  LDS.128 R56, [R80+0x2000] ;  /* 0x0020000050387984 */ /* 0x000fe80000000c00 */
[----:B------:R-:W-:Y:S01]  /*2b510*/  LDS.128 R52, [R80+0x3000] ;  /* 0x0030000050347984 */ /* 0x000fe20000000c00 */
[----:B------:R-:W-:-:S02]  /*2b520*/  F2FP.F16.F32.PACK_AB R12, R41, R37 ;  /* 0x00000025290c723e */ /* 0x000fc400000000ff */
[----:B------:R-:W-:Y:S02]  /*2b530*/  F2FP.F16.F32.PACK_AB R36, R40, R36 ;  /* 0x000000242824723e */ /* 0x000fe400000000ff */
[----:B------:R-:W-:Y:S01]  /*2b540*/  F2FP.F16.F32.PACK_AB R37, R48, R44 ;  /* 0x0000002c3025723e */ /* 0x000fe200000000ff */
[----:B------:R-:W-:Y:S01]  /*2b550*/  BAR.SYNC.DEFER_BLOCKING 0x0 ;  /* 0x0000000000007b1d */ /* 0x000fe20000010000 */
[----:B------:R-:W-:Y:S02]  /*2b560*/  F2FP.F16.F32.PACK_AB R13, R49, R45 ;  /* 0x0000002d310d723e */ /* 0x000fe400000000ff */
[----:B------:R-:W-:Y:S02]  /*2b570*/  F2FP.F16.F32.PACK_AB R17, R50, R46 ;  /* 0x0000002e3211723e */ /* 0x000fe400000000ff */
[----:B------:R-:W-:Y:S01]  /*2b580*/  F2FP.F16.F32.PACK_AB R21, R51, R47 ;  /* 0x0000002f3315723e */ /* 0x000fe200000000ff */
[----:B------:R-:W-:Y:S04]  /*2b590*/  STS.128 [R169], R36 ;  /* 0x00000024a9007388 */ /* 0x000fe80000000c00 */
[----:B------:R-:W-:Y:S04]  /*2b5a0*/  STS.128 [R169+0x400], R12 ;  /* 0x0004000ca9007388 */ /* 0x000fe80000000c00 */
[----:B------:R-:W-:Y:S04]  /*2b5b0*/  STS.128 [R169+0x800], R16 ;  /* 0x00080010a9007388 */ /* 0x000fe80000000c00 */
[----:B------:R-:W-:Y:S01]  /*2b5c0*/  STS.128 [R169+0xc00], R20 ;  /* 0x000c0014a9007388 */ /* 0x000fe20000000c00 */
[----:B------:R-:W-:Y:S01]  /*2b5d0*/  BAR.SYNC.DEFER_BLOCKING 0x0 ;  /* 0x0000000000007b1d */ /* 0x000fe20000010000 */
[----:B------:R-:W-:-:S02]  /*2b5e0*/  F2FP.F16.F32.PACK_AB R68, R72, R68 ;  /* 0x000000444844723e */ /* 0x000fc400000000ff */
[----:B------:R-:W-:Y:S02]  /*2b5f0*/  F2FP.F16.F32.PACK_AB R28, R74, R70 ;  /* 0x000000464a1c723e */ /* 0x000fe400000000ff */
[----:B------:R-:W-:Y:S02]  /*2b600*/  F2FP.F16.F32.PACK_AB R32, R75, R71 ;  /* 0x000000474b20723e */ /* 0x000fe400000000ff */
[----:B------:R-:W-:Y:S02]  /*2b610*/  F2FP.F16.F32.PACK_AB R25, R81, R77 ;  /* 0x0000004d5119723e */ /* 0x000fe400000000ff */
[----:B------:R-:W-:Y:S01]  /*2b620*/  F2FP.F16.F32.PACK_AB R29, R82, R78 ;  /* 0x0000004e521d723e */ /* 0x000fe200000000ff */
[----:B------:R-:W2:Y:S01]  /*2b630*/  LDC R81, c[0x0][0x3b8] ;  /* 0x0000ee00ff517b82 */ /* 0x000ea20000000800 */
[----:B------:R-:W-:Y:S02]  /*2b640*/  F2FP.F16.F32.PACK_AB R33, R83, R79 ;  /* 0x0000004f5321723e */ /* 0x000fe400000000ff */
[----:B------:R-:W3:Y:S04]  /*2b650*/  LDS.128 R76, [R80] ;  /* 0x00000000504c7984 */ /* 0x000ee80000000c00 */
[----:B------:R-:W-:Y:S04]  /*2b660*/  LDS.128 R72, [R80+0x1000] ;  /* 0x0010000050487984 */ /* 0x000fe80000000c00 */
[----:B------:R-:W-:Y:S04]  /*2b670*/  LDS.128 R8, [R80+0x2000] ;  /* 0x0020000050087984 */ /* 0x000fe80000000c00 */
[----:B------:R-:W-:Y:S01]  /*2b680*/  LDS.128 R4, [R80+0x3000] ;  /* 0x0030000050047984 */ /* 0x000fe20000000c00 */
[----:B------:R-:W-:-:S02]  /*2b690*/  F2FP.F16.F32.PACK_AB R70, R88, R84 ;  /* 0x000000545846723e */ /* 0x000fc400000000ff */
[----:B------:R-:W-:Y:S02]  /*2b6a0*/  F2FP.F16.F32.PACK_AB R26, R89, R85 ;  /* 0x00000055591a723e */ /* 0x000fe400000000ff */
[----:B------:R-:W-:Y:S02]  /*2b6b0*/  F2FP.F16.F32.PACK_AB R30, R90, R86 ;  /* 0x000000565a1e723e */ /* 0x000fe400000000ff */
[----:B------:R-:W-:Y:S02]  /*2b6c0*/  F2FP.F16.F32.PACK_AB R34, R91, R87 ;  /* 0x000000575b22723e */ /* 0x000fe400000000ff */
[----:B------:R-:W-:Y:S01]  /*2b6d0*/  F2FP.F16.F32.PACK_AB R71, R96, R92 ;  /* 0x0000005c6047723e */ /* 0x000fe200000000ff */
[----:B------:R-:W-:Y:S01]  /*2b6e0*/  BAR.SYNC.DEFER_BLOCKING 0x0 ;  /* 0x0000000000007b1d */ /* 0x000fe20000010000 */
[----:B------:R-:W-:Y:S02]  /*2b6f0*/  F2FP.F16.F32.PACK_AB R27, R97, R93 ;  /* 0x0000005d611b723e */ /* 0x000fe400000000ff */
[----:B------:R-:W-:-:S02]  /*2b700*/  F2FP.F16.F32.PACK_AB R31, R98, R94 ;  /* 0x0000005e621f723e */ /* 0x000fc400000000ff */
[----:B------:R-:W-:Y:S01]  /*2b710*/  F2FP.F16.F32.PACK_AB R35, R99, R95 ;  /* 0x0000005f6323723e */ /* 0x000fe200000000ff */
[----:B------:R-:W-:Y:S04]  /*2b720*/  STS.128 [R169], R68 ;  /* 0x00000044a9007388 */ /* 0x000fe80000000c00 */
[----:B------:R0:W-:Y:S04]  /*2b730*/  STS.128 [R169+0x400], R24 ;  /* 0x00040018a9007388 */ /* 0x0001e80000000c00 */
[----:B------:R0:W-:Y:S04]  /*2b740*/  STS.128 [R169+0x800], R28 ;  /* 0x0008001ca9007388 */ /* 0x0001e80000000c00 */
[----:B------:R-:W-:Y:S01]  /*2b750*/  STS.128 [R169+0xc00], R32 ;  /* 0x000c0020a9007388 */ /* 0x000fe20000000c00 */
[----:B------:R-:W-:Y:S01]  /*2b760*/  BAR.SYNC.DEFER_BLOCKING 0x0 ;  /* 0x0000000000007b1d */ /* 0x000fe20000010000 */
[----:B------:R-:W-:-:S02]  /*2b770*/  F2FP.F16.F32.PACK_AB R40, R105, R101 ;  /* 0x000000656928723e */ /* 0x000fc400000000ff */
[----:B------:R-:W-:Y:S02]  /*2b780*/  F2FP.F16.F32.PACK_AB R44, R106, R102 ;  /* 0x000000666a2c723e */ /* 0x000fe400000000ff */
[----:B------:R-:W-:Y:S01]  /*2b790*/  F2FP.F16.F32.PACK_AB R48, R107, R103 ;  /* 0x000000676b30723e */ /* 0x000fe200000000ff */
[----:B------:R-:W0:Y:S04]  /*2b7a0*/  LDS.128 R36, [R80] ;  /* 0x0000000050247984 */ /* 0x000e280000000c00 */
[----:B------:R-:W-:Y:S04]  /*2b7b0*/  LDS.128 R20, [R80+0x1000] ;  /* 0x0010000050147984 */ /* 0x000fe80000000c00 */
[----:B------:R-:W-:Y:S04]  /*2b7c0*/  LDS.128 R16, [R80+0x2000] ;  /* 0x0020000050107984 */ /* 0x000fe80000000c00 */
[----:B------:R-:W-:Y:S01]  /*2b7d0*/  LDS.128 R12, [R80+0x3000] ;  /* 0x00300000500c7984 */ /* 0x000fe20000000c00 */
        /* <DEDUP_REMOVED lines=9> */
[----:B------:R-:W-:Y:S01]  /*2b870*/  F2FP.F16.F32.PACK_AB R103, R128, R124 ;  /* 0x0000007c8067723e */ /* 0x000fe200000000ff */
[----:B------:R-:W-:Y:S01]  /*2b880*/  BAR.SYNC.DEFER_BLOCKING 0x0 ;  /* 0x0000000000007b1d */ /* 0x000fe20000010000 */
[----:B------:R-:W-:Y:S02]  /*2b890*/  F2FP.F16.F32.PACK_AB R43, R129, R125 ;  /* 0x0000007d812b723e */ /* 0x000fe400000000ff */
[----:B------:R-:W-:Y:S02]  /*2b8a0*/  F2FP.F16.F32.PACK_AB R47, R130, R126 ;  /* 0x0000007e822f723e */ /* 0x000fe400000000ff */
[----:B------:R-:W-:Y:S01]  /*2b8b0*/  F2FP.F16.F32.PACK_AB R51, R131, R127 ;  /* 0x0000007f8333723e */ /* 0x000fe200000000ff */
[C---:B----4-:R-:W-:Y:S01]  /*2b8c0*/  IMAD R83, R170.reuse, UR4, RZ ;  /* 0x00000004aa537c24 */ /* 0x050fe2000f8e02ff */
[----:B------:R-:W-:Y:S01]  /*2b8d0*/  ISETP.GE.AND P0, PT, R170, UR14, PT ;  /* 0x0000000eaa007c0c */ /* 0x000fe2000bf06270 */
[C---:B--2---:R-:W-:Y:S01]  /*2b8e0*/  IMAD R85, R0.reuse, R81, RZ ;  /* 0x0000005100557224 */ /* 0x044fe200078e02ff */
[----:B------:R-:W2:Y:S02]  /*2b8f0*/  LDCU UR4, c[0x0][0x39c] ;  /* 0x00007380ff0477ac */ /* 0x000ea40008000800 */
[----:B------:R-:W-:Y:S01]  /*2b900*/  LEA R82, P1, R83, UR12, 0x1 ;  /* 0x0000000c53527c11 */ /* 0x000fe2000f8208ff */
[----:B------:R-:W-:Y:S04]  /*2b910*/  STS.128 [R169], R100 ;  /* 0x00000064a9007388 */ /* 0x000fe80000000c00 */
[----:B------:R-:W-:Y:S04]  /*2b920*/  STS.128 [R169+0x400], R40 ;  /* 0x00040028a9007388 */ /* 0x000fe80000000c00 */
[----:B------:R-:W-:Y:S04]  /*2b930*/  STS.128 [R169+0x800], R44 ;  /* 0x0008002ca9007388 */ /* 0x000fe80000000c00 */
[----:B------:R-:W-:Y:S01]  /*2b940*/  STS.128 [R169+0xc00], R48 ;  /* 0x000c0030a9007388 */ /* 0x000fe20000000c00 */
[----:B------:R-:W-:Y:S01]  /*2b950*/  BAR.SYNC.DEFER_BLOCKING 0x0 ;  /* 0x0000000000007b1d */ /* 0x000fe20000010000 */
[----:B------:R-:W-:-:S02]  /*2b960*/  ISETP.LT.AND P3, PT, R0, UR15, !P0 ;  /* 0x0000000f00007c0c */ /* 0x000fc4000c761270 */
[----:B0-----:R-:W-:Y:S02]  /*2b970*/  LEA.HI.X.SX32 R24, R83, UR13, 0x1, P1 ;  /* 0x0000000d53187c11 */ /* 0x001fe400088f0eff */
[C---:B------:R-:W-:Y:S01]  /*2b980*/  LEA R26, P1, R85.reuse, R82, 0x1 ;  /* 0x00000052551a7211 */ /* 0x040fe200078208ff */
[CC--:B------:R-:W-:Y:S01]  /*2b990*/  IMAD R25, R168.reuse, R81.reuse, RZ ;  /* 0x00000051a8197224 */ /* 0x0c0fe200078e02ff */
[----:B------:R-:W-:Y:S02]  /*2b9a0*/  ISETP.LT.AND P2, PT, R168, UR15, !P0 ;  /* 0x0000000fa8007c0c */ /* 0x000fe4000c741270 */
[----:B------:R-:W-:Y:S02]  /*2b9b0*/  LEA.HI.X.SX32 R27, R85, R24, 0x1, P1 ;  /* 0x00000018551b7211 */ /* 0x000fe400008f0eff */
[C---:B------:R-:W-:Y:S01]  /*2b9c0*/  ISETP.LT.AND P1, PT, R167.reuse, UR15, !P0 ;  /* 0x0000000fa7007c0c */ /* 0x040fe2000c721270 */
[-C--:B------:R-:W-:Y:S01]  /*2b9d0*/  IMAD R167, R167, R81.reuse, RZ ;  /* 0x00000051a7a77224 */ /* 0x080fe200078e02ff */
[C---:B------:R-:W-:Y:S01]  /*2b9e0*/  ISETP.LT.AND P4, PT, R165.reuse, UR15, !P0 ;  /* 0x0000000fa5007c0c */ /* 0x040fe2000c781270 */
[----:B------:R-:W-:-:S03]  /*2b9f0*/  IMAD R165, R165, R81, RZ ;  /* 0x00000051a5a57224 */ /* 0x000fc600078e02ff */
[-C--:B------:R-:W-:Y:S01]  /*2ba00*/  LEA R30, P5, R167, R82.reuse, 0x1 ;  /* 0x00000052a71e7211 */ /* 0x080fe200078a08ff */
[----:B-1----:R0:W-:Y:S01]  /*2ba10*/  @P3 STG.E.U16 desc[UR16][R26.64], R64 ;  /* 0x000000401a003986 */ /* 0x0021e2000c101510 */
[----:B------:R-:W-:-:S03]  /*2ba20*/  LEA R28, P3, R25, R82, 0x1 ;  /* 0x00000052191c7211 */ /* 0x000fc600078608ff */
[----:B------:R-:W1:Y:S01]  /*2ba30*/  LDS.128 R40, [R80] ;  /* 0x0000000050287984 */ /* 0x000e620000000c00 */
[-C--:B------:R-:W-:Y:S01]  /*2ba40*/  LEA.HI.X.SX32 R29, R25, R24.reuse, 0x1, P3 ;  /* 0x00000018191d7211 */ /* 0x080fe200018f0eff */
[C---:B------:R-:W-:Y:S01]  /*2ba50*/  IMAD R25, R166.reuse, R81, RZ ;  /* 0x00000051a6197224 */ /* 0x040fe200078e02ff */
[----:B------:R-:W-:Y:S02]  /*2ba60*/  ISETP.LT.AND P3, PT, R166, UR15, !P0 ;  /* 0x0000000fa6007c0c */ /* 0x000fe4000c761270 */
[----:B0-----:R-:W-:Y:S02]  /*2ba70*/  PRMT R27, R64, 0x7632, R27 ;  /* 0x00007632401b7816 */ /* 0x001fe4000000001b */
[----:B------:R-:W-:Y:S02]  /*2ba80*/  LEA.HI.X.SX32 R31, R167, R24, 0x1, P5 ;  /* 0x00000018a71f7211 */ /* 0x000fe400028f0eff */
[-C--:B------:R-:W-:Y:S01]  /*2ba90*/  LEA R32, P5, R165, R82.reuse, 0x1 ;  /* 0x00000052a5207211 */ /* 0x080fe200078a08ff */
[----:B------:R0:W-:Y:S01]  /*2baa0*/  @P2 STG.E.U16 desc[UR16][R28.64], R27 ;  /* 0x0000001b1c002986 */ /* 0x0001e2000c101510 */
[----:B------:R-:W-:-:S02]  /*2bab0*/  LEA R26, P2, R25, R82, 0x1 ;  /* 0x00000052191a7211 */ /* 0x000fc400078408ff */
[-C--:B------:R-:W-:Y:S01]  /*2bac0*/  LEA.HI.X.SX32 R33, R165, R24.reuse, 0x1, P5 ;  /* 0x00000018a5217211 */ /* 0x080fe200028f0eff */
[----:B------:R4:W-:Y:S01]  /*2bad0*/  @P1 STG.E.U16 desc[UR16][R30.64], R65 ;  /* 0x000000411e001986 */ /* 0x0009e2000c101510 */
[C---:B------:R-:W-:Y:S01]  /*2bae0*/  ISETP.LT.AND P1, PT, R163.reuse, UR15, !P0 ;  /* 0x0000000fa3007c0c */ /* 0x040fe2000c721270 */
[-C--:B------:R-:W-:Y:S01]  /*2baf0*/  IMAD R163, R163, R81.reuse, RZ ;  /* 0x00000051a3a37224 */ /* 0x080fe200078e02ff */
[----:B0-----:R-:W-:Y:S02]  /*2bb00*/  PRMT R29, R65, 0x7632, R29 ;  /* 0x00007632411d7816 */ /* 0x001fe4000000001d */
[----:B------:R-:W-:Y:S01]  /*2bb10*/  LEA.HI.X.SX32 R27, R25, R24, 0x1, P2 ;  /* 0x00000018191b7211 */ /* 0x000fe200010f0eff */
[CC--:B------:R-:W-:Y:S01]  /*2bb20*/  IMAD R25, R164.reuse, R81.reuse, RZ ;  /* 0x00000051a4197224 */ /* 0x0c0fe200078e02ff */
[----:B------:R-:W-:Y:S01]  /*2bb30*/  ISETP.LT.AND P2, PT, R164, UR15, !P0 ;  /* 0x0000000fa4007c0c */ /* 0x000fe2000c741270 */
[----:B------:R0:W-:Y:S01]  /*2bb40*/  @P4 STG.E.U16 desc[UR16][R32.64], R29 ;  /* 0x0000001d20004986 */ /* 0x0001e2000c101510 */
[C---:B------:R-:W-:Y:S01]  /*2bb50*/  ISETP.LT.AND P4, PT, R161.reuse, UR15, !P0 ;  /* 0x0000000fa1007c0c */ /* 0x040fe2000c781270 */
[----:B------:R-:W-:-:S02]  /*2bb60*/  IMAD R161, R161, R81, RZ ;  /* 0x00000051a1a17224 */ /* 0x000fc400078e02ff */
[----:B------:R1:W-:Y:S01]  /*2bb70*/  @P3 STG.E.U16 desc[UR16][R26.64], R66 ;  /* 0x000000421a003986 */ /* 0x0003e2000c101510 */
[-C--:B------:R-:W-:Y:S02]  /*2bb80*/  LEA R28, P3, R25, R82.reuse, 0x1 ;  /* 0x00000052191c7211 */ /* 0x080fe400078608ff */
[----:B----4-:R-:W-:-:S04]  /*2bb90*/  LEA R30, P5, R163, R82, 0x1 ;  /* 0x00000052a31e7211 */ /* 0x010fc800078a08ff */
[-C--:B------:R-:W-:Y:S02]  /*2bba0*/  LEA.HI.X.SX32 R31, R163, R24.reuse, 0x1, P5 ;  /* 0x00000018a31f7211 */ /* 0x080fe400028f0eff */
[----:B0-----:R-:W-:Y:S01]  /*2bbb0*/  LEA.HI.X.SX32 R29, R25, R24, 0x1, P3 ;  /* 0x00000018191d7211 */ /* 0x001fe200018f0eff */
[----:B------:R-:W-:Y:S01]  /*2bbc0*/  IMAD R25, R162, R81, RZ ;  /* 0x00000051a2197224 */ /* 0x000fe200078e02ff */
[----:B-1----:R-:W-:Y:S02]  /*2bbd0*/  PRMT R27, R66, 0x7632, R27 ;  /* 0x00007632421b7816 */ /* 0x002fe4000000001b */
[----:B------:R-:W-:Y:S02]  /*2bbe0*/  ISETP.LT.AND P3, PT, R162, UR15, !P0 ;  /* 0x0000000fa2007c0c */ /* 0x000fe4000c761270 */
[-C--:B------:R-:W-:Y:S01]  /*2bbf0*/  LEA R32, P5, R161, R82.reuse, 0x1 ;  /* 0x00000052a1207211 */ /* 0x080fe200078a08ff */
[----:B------:R0:W-:Y:S01]  /*2bc00*/  @P2 STG.E.U16 desc[UR16][R28.64], R27 ;  /* 0x0000001b1c002986 */ /* 0x0001e2000c101510 */
[----:B------:R-:W-:-:S02]  /*2bc10*/  LEA R26, P2, R25, R82, 0x1 ;  /* 0x00000052191a7211 */ /* 0x000fc400078408ff */
[-C--:B------:R-:W-:Y:S01]  /*2bc20*/  LEA.HI.X.SX32 R33, R161, R24.reuse, 0x1, P5 ;  /* 0x00000018a1217211 */ /* 0x080fe200028f0eff */
[----:B------:R1:W-:Y:S01]  /*2bc30*/  @P1 STG.E.U16 desc[UR16][R30.64], R67 ;  /* 0x000000431e001986 */ /* 0x0003e2000c101510 */
[----:B0-----:R-:W-:Y:S02]  /*2bc40*/  PRMT R29, R67, 0x7632, R29 ;  /* 0x00007632431d7816 */ /* 0x001fe4000000001d */
[----:B------:R-:W-:Y:S01]  /*2bc50*/  LEA.HI.X.SX32 R27, R25, R24, 0x1, P2 ;  /* 0x00000018191b7211 */ /* 0x000fe200010f0eff */
[CC--:B------:R-:W-:Y:S02]  /*2bc60*/  IMAD R25, R160.reuse, R81.reuse, RZ ;  /* 0x00000051a0197224 */ /* 0x0c0fe400078e02ff */
[----:B------:R0:W-:Y:S01]  /*2bc70*/  @P4 STG.E.U16 desc[UR16][R32.64], R29 ;  /* 0x0000001d20004986 */ /* 0x0001e2000c101510 */
[----:B------:R-:W-:Y:S02]  /*2bc80*/  ISETP.LT.AND P4, PT, R160, UR15, !P0 ;  /* 0x0000000fa0007c0c */ /* 0x000fe4000c781270 */
[C---:B------:R-:W-:Y:S01]  /*2bc90*/  ISETP.LT.AND P1, PT, R157.reuse, UR15, !P0 ;  /* 0x0000000f9d007c0c */ /* 0x040fe2000c721270 */
[----:B---3--:R3:W-:Y:S01]  /*2bca0*/  @P3 STG.E.U16 desc[UR16][R26.64], R76 ;  /* 0x0000004c1a003986 */ /* 0x0087e2000c101510 */
[----:B------:R-:W-:Y:S01]  /*2bcb0*/  IMAD R157, R157, R81, RZ ;  /* 0x000000519d9d7224 */ /* 0x000fe200078e02ff */
[----:B------:R-:W-:-:S02]  /*2bcc0*/  LEA R28, P3, R25, R82, 0x1 ;  /* 0x00000052191c7211 */ /* 0x000fc400078608ff */
[C---:B------:R-:W-:Y:S01]  /*2bcd0*/  ISETP.LT.AND P2, PT, R159.reuse, UR15, !P0 ;  /* 0x0000000f9f007c0c */ /* 0x040fe2000c741270 */
[-C--:B------:R-:W-:Y:S01]  /*2bce0*/  IMAD R159, R159, R81.reuse, RZ ;  /* 0x000000519f9f7224 */ /* 0x080fe200078e02ff */
[----:B-1----:R-:W-:Y:S02]  /*2bcf0*/  LEA R30, P5, R157, R82, 0x1 ;  /* 0x000000529d1e7211 */ /* 0x002fe400078a08ff */
[-C--:B0-----:R-:W-:Y:S01]  /*2bd00*/  LEA.HI.X.SX32 R29, R25, R24.reuse, 0x1, P3 ;  /* 0x00000018191d7211 */ /* 0x081fe200018f0eff */
[----:B------:R-:W-:Y:S01]  /*2bd10*/  IMAD R25, R150, R81, RZ ;  /* 0x0000005196197224 */ /* 0x000fe200078e02ff */
[----:B---3--:R-:W-:Y:S02]  /*2bd20*/  PRMT R27, R76, 0x7632, R27 ;  /* 0x000076324c1b7816 */ /* 0x008fe4000000001b */
[----:B------:R-:W-:Y:S02]  /*2bd30*/  LEA.HI.X.SX32 R31, R157, R24, 0x1, P5 ;  /* 0x000000189d1f7211 */ /* 0x000fe400028f0eff */
[-C--:B------:R-:W-:Y:S01]  /*2bd40*/  LEA R32, P5, R25, R82.reuse, 0x1 ;  /* 0x0000005219207211 */ /* 0x080fe200078a08ff */
[----:B------:R0:W-:Y:S01]  /*2bd50*/  @P4 STG.E.U16 desc[UR16][R28.64], R27 ;  /* 0x0000001b1c004986 */ /* 0x0001e2000c101510 */
[----:B------:R-:W-:-:S02]  /*2bd60*/  LEA R26, P4, R159, R82, 0x1 ;  /* 0x000000529f1a7211 */ /* 0x000fc400078808ff */
[-C--:B------:R-:W-:Y:S01]  /*2bd70*/  LEA.HI.X.SX32 R33, R25, R24.reuse, 0x1, P5 ;  /* 0x0000001819217211 */ /* 0x080fe200028f0eff */
[----:B------:R-:W-:Y:S01]  /*2bd80*/  IMAD R25, R158, R81, RZ ;  /* 0x000000519e197224 */ /* 0x000fe200078e02ff */
[----:B------:R-:W-:Y:S01]  /*2bd90*/  @P1 STG.E.U16 desc[UR16][R30.64], R77 ;  /* 0x0000004d1e001986 */ /* 0x000fe2000c101510 */
[----:B------:R-:W-:Y:S02]  /*2bda0*/  ISETP.LT.AND P3, PT, R150, UR15, !P0 ;  /* 0x0000000f96007c0c */ /* 0x000fe4000c761270 */
[----:B0-----:R-:W-:Y:S02]  /*2bdb0*/  LEA.HI.X.SX32 R27, R159, R24, 0x1, P4 ;  /* 0x000000189f1b7211 */ /* 0x001fe400020f0eff */
[----:B------:R-:W-:Y:S02]  /*2bdc0*/  PRMT R29, R77, 0x7632, R29 ;  /* 0x000076324d1d7816 */ /* 0x000fe4000000001d */
[----:B------:R-:W-:-:S03]  /*2bdd0*/  ISETP.LT.AND P1, PT, R158, UR15, !P0 ;  /* 0x0000000f9e007c0c */ /* 0x000fc6000c721270 */
[----:B------:R0:W-:Y:S01]  /*2bde0*/  @P2 STG.E.U16 desc[UR16][R26.64], R29 ;  /* 0x0000001d1a002986 */ /* 0x0001e2000c101510 */
[----:B------:R-:W-:Y:S02]  /*2bdf0*/  LEA R28, P2, R25, R82, 0x1 ;  /* 0x00000052191c7211 */ /* 0x000fe400078408ff */
[C---:B------:R-:W-:Y:S01]  /*2be00*/  ISETP.LT.AND P4, PT, R155.reuse, UR15, !P0 ;  /* 0x0000000f9b007c0c */ /* 0x040fe2000c781270 */
[-C--:B------:R-:W-:Y:S01]  /*2be10*/  IMAD R155, R155, R81.reuse, RZ ;  /* 0x000000519b9b7224 */ /* 0x080fe200078e02ff */
[----:B0-----:R-:W-:Y:S01]  /*2be20*/  LEA.HI.X.SX32 R29, R25, R24, 0x1, P2 ;  /* 0x00000018191d7211 */ /* 0x001fe200010f0eff */
[----:B------:R-:W-:Y:S01]  /*2be30*/  IMAD R25, R156, R81, RZ ;  /* 0x000000519c197224 */ /* 0x000fe200078e02ff */
[----:B------:R-:W-:Y:S01]  /*2be40*/  PRMT R27, R78, 0x7632, R27 ;  /* 0x000076324e1b7816 */ /* 0x000fe2000000001b */
[----:B------:R-:W-:Y:S03]  /*2be50*/  @P3 STG.E.U16 desc[UR16][R32.64], R78 ;  /* 0x0000004e20003986 */ /* 0x000fe6000c101510 */
[----:B------:R-:W-:Y:S01]  /*2be60*/  LEA R26, P6, R25, R82, 0x1 ;  /* 0x00000052191a7211 */ /* 0x000fe200078c08ff */
[----:B------:R0:W-:Y:S01]  /*2be70*/  @P1 STG.E.U16 desc[UR16][R28.64], R27 ;  /* 0x0000001b1c001986 */ /* 0x0001e2000c101510 */
[----:B------:R-:W-:-:S02]  /*2be80*/  ISETP.LT.AND P5, PT, R156, UR15, !P0 ;  /* 0x0000000f9c007c0c */ /* 0x000fc4000c7a1270 */
[C---:B------:R-:W-:Y:S02]  /*2be90*/  LEA R30, P1, R155.reuse, R82, 0x1 ;  /* 0x000000529b1e7211 */ /* 0x040fe400078208ff */
[----:B------:R-:W-:Y:S02]  /*2bea0*/  ISETP.LT.AND P3, PT, R154, UR15, !P0 ;  /* 0x0000000f9a007c0c */ /* 0x000fe4000c761270 */
[-C--:B------:R-:W-:Y:S02]  /*2beb0*/  LEA.HI.X.SX32 R31, R155, R24.reuse, 0x1, P1 ;  /* 0x000000189b1f7211 */ /* 0x080fe400008f0eff */
[----:B0-----:R-:W-:Y:S02]  /*2bec0*/  LEA.HI.X.SX32 R27, R25, R24, 0x1, P6 ;  /* 0x00000018191b7211 */ /* 0x001fe400030f0eff */
[----:B------:R-:W-:Y:S01]  /*2bed0*/  LOP3.LUT R25, R0, 0x84, RZ, 0xfc, !PT ;  /* 0x0000008400197812 */ /* 0x000fe200078efcff */
[----:B------:R-:W-:-:S03]  /*2bee0*/  IMAD R33, R154, R81, RZ ;  /* 0x000000519a217224 */ /* 0x000fc600078e02ff */
[----:B------:R-:W-:Y:S01]  /*2bef0*/  ISETP.LT.AND P1, PT, R25, UR6, !P0 ;  /* 0x0000000619007c0c */ /* 0x000fe2000c721270 */
[----:B------:R-:W0:Y:S01]  /*2bf00*/  LDCU UR6, c[0x0][0x39c] ;  /* 0x00007380ff0677ac */ /* 0x000e220008000800 */
[C---:B------:R-:W-:Y:S01]  /*2bf10*/  ISETP.LT.AND P2, PT, R153.reuse, UR15, !P0 ;  /* 0x0000000f99007c0c */ /* 0x040fe2000c741270 */
[-C--:B------:R-:W-:Y:S01]  /*2bf20*/  IMAD R153, R153, R81.reuse, RZ ;  /* 0x0000005199997224 */ /* 0x080fe200078e02ff */
[----:B------:R-:W-:Y:S02]  /*2bf30*/  LEA R32, P6, R33, R82, 0x1 ;  /* 0x0000005221207211 */ /* 0x000fe400078c08ff */
[----:B------:R-:W-:Y:S01]  /*2bf40*/  PRMT R29, R79, 0x7632, R29 ;  /* 0x000076324f1d7816 */ /* 0x000fe2000000001d */
[----:B------:R1:W-:Y:S01]  /*2bf50*/  @P5 STG.E.U16 desc[UR16][R26.64], R79 ;  /* 0x0000004f1a005986 */ /* 0x0003e2000c101510 */
[----:B------:R-:W-:Y:S01]  /*2bf60*/  LEA.HI.X.SX32 R33, R33, R24, 0x1, P6 ;  /* 0x0000001821217211 */ /* 0x000fe200030f0eff */
[CC--:B------:R-:W-:Y:S01]  /*2bf70*/  IMAD R25, R152.reuse, R81.reuse, RZ ;  /* 0x0000005198197224 */ /* 0x0c0fe200078e02ff */
[-C--:B------:R-:W-:Y:S01]  /*2bf80*/  LEA R28, P5, R153, R82.reuse, 0x1 ;  /* 0x00000052991c7211 */ /* 0x080fe200078a08ff */
[----:B------:R3:W-:Y:S01]  /*2bf90*/  @P4 STG.E.U16 desc[UR16][R30.64], R29 ;  /* 0x0000001d1e004986 */ /* 0x0007e2000c101510 */
[----:B--2---:R-:W-:Y:S01]  /*2bfa0*/  ISETP.LT.AND P4, PT, R152, UR4, !P0 ;  /* 0x0000000498007c0c */ /* 0x004fe2000c781270 */
[----:B------:R-:W2:Y:S02]  /*2bfb0*/  LDCU UR4, c[0x0][0x39c] ;  /* 0x00007380ff0477ac */ /* 0x000ea40008000800 */
[----:B------:R4:W-:Y:S01]  /*2bfc0*/  @P3 STG.E.U16 desc[UR16][R32.64], R36 ;  /* 0x0000002420003986 */ /* 0x0009e2000c101510 */
[C---:B-----5:R-:W-:Y:S01]  /*2bfd0*/  ISETP.LT.AND P3, PT, R147.reuse, UR5, !P0 ;  /* 0x0000000593007c0c */ /* 0x060fe2000c761270 */
[----:B------:R-:W-:Y:S01]  /*2bfe0*/  IMAD R147, R147, R81, RZ ;  /* 0x0000005193937224 */ /* 0x000fe200078e02ff */
[----:B------:R-:W5:Y:S01]  /*2bff0*/  LDCU UR5, c[0x0][0x39c] ;  /* 0x00007380ff0577ac */ /* 0x000f620008000800 */
[----:B-1----:R-:W-:-:S02]  /*2c000*/  LEA R26, P6, R25, R82, 0x1 ;  /* 0x00000052191a7211 */ /* 0x002fc400078c08ff */
[-C--:B---3--:R-:W-:Y:S02]  /*2c010*/  LEA.HI.X.SX32 R29, R153, R24.reuse, 0x1, P5 ;  /* 0x00000018991d7211 */ /* 0x088fe400028f0eff */
[----:B------:R-:W-:Y:S02]  /*2c020*/  PRMT R31, R36, 0x7632, R31 ;  /* 0x00007632241f7816 */ /* 0x000fe4000000001f */
[----:B------:R-:W-:-:S03]  /*2c030*/  LEA.HI.X.SX32 R27, R25, R24, 0x1, P6 ;  /* 0x00000018191b7211 */ /* 0x000fc600030f0eff */
[----:B------:R1:W-:Y:S01]  /*2c040*/  @P2 STG.E.U16 desc[UR16][R28.64], R31 ;  /* 0x0000001f1c002986 */ /* 0x0003e2000c101510 */
[C---:B0-----:R-:W-:Y:S01]  /*2c050*/  ISETP.LT.AND P2, PT, R151.reuse, UR6, !P0 ;  /* 0x0000000697007c0c */ /* 0x041fe2000c741270 */
[-C--:B------:R-:W-:Y:S01]  /*2c060*/  IMAD R151, R151, R81.reuse, RZ ;  /* 0x0000005197977224 */ /* 0x080fe200078e02ff */
[-C--:B------:R-:W-:Y:S01]  /*2c070*/  LEA R30, P5, R147, R82.reuse, 0x1 ;  /* 0x00000052931e7211 */ /* 0x080fe200078a08ff */
[----:B------:R-:W0:Y:S01]  /*2c080*/  LDCU UR6, c[0x0][0x39c] ;  /* 0x00007380ff0677ac */ /* 0x000e220008000800 */
[----:B------:R3:W-:Y:S02]  /*2c090*/  @P4 STG.E.U16 desc[UR16][R26.64], R37 ;  /* 0x000000251a004986 */ /* 0x0007e4000c101510 */
[----:B----4-:R-:W-:Y:S02]  /*2c0a0*/  LEA R32, P4, R151, R82, 0x1 ;  /* 0x0000005297207211 */ /* 0x010fe400078808ff */
[-C--:B-1----:R-:W-:Y:S02]  /*2c0b0*/  LEA.HI.X.SX32 R31, R147, R24.reuse, 0x1, P5 ;  /* 0x00000018931f7211 */ /* 0x082fe400028f0eff */
[----:B------:R-:W-:Y:S01]  /*2c0c0*/  PRMT R29, R37, 0x7632, R29 ;  /* 0x00007632251d7816 */ /* 0x000fe2000000001d */
[----:B------:R-:W-:Y:S01]  /*2c0d0*/  IMAD R25, R148, R81, RZ ;  /* 0x0000005194197224 */ /* 0x000fe200078e02ff */
[----:B------:R-:W-:-:S03]  /*2c0e0*/  LEA.HI.X.SX32 R33, R151, R24, 0x1, P4 ;  /* 0x0000001897217211 */ /* 0x000fc600020f0eff */
[----:B------:R1:W-:Y:S01]  /*2c0f0*/  @P3 STG.E.U16 desc[UR16][R30.64], R29 ;  /* 0x0000001d1e003986 */ /* 0x0003e2000c101510 */
[----:B--2---:R-:W-:Y:S01]  /*2c100*/  ISETP.LT.AND P3, PT, R148, UR4, !P0 ;  /* 0x0000000494007c0c */ /* 0x004fe2000c761270 */
[----:B------:R-:W2:Y:S02]  /*2c110*/  LDCU UR4, c[0x0][0x39c] ;  /* 0x00007380ff0477ac */ /* 0x000ea40008000800 */
[----:B------:R4:W-:Y:S01]  /*2c120*/  @P2 STG.E.U16 desc[UR16][R32.64], R38 ;  /* 0x0000002620002986 */ /* 0x0009e2000c101510 */
[----:B---3--:R-:W-:Y:S02]  /*2c130*/  LEA R26, P2, R25, R82, 0x1 ;  /* 0x00000052191a7211 */ /* 0x008fe400078408ff */
[C---:B-----5:R-:W-:Y:S01]  /*2c140*/  ISETP.LT.AND P4, PT, R149.reuse, UR5, !P0 ;  /* 0x0000000595007c0c */ /* 0x060fe2000c781270 */
[-C--:B------:R-:W-:Y:S01]  /*2c150*/  IMAD R149, R149, R81.reuse, RZ ;  /* 0x0000005195957224 */ /* 0x080fe200078e02ff */
[----:B------:R-:W-:Y:S01]  /*2c160*/  LEA.HI.X.SX32 R27, R25, R24, 0x1, P2 ;  /* 0x00000018191b7211 */ /* 0x000fe200010f0eff */
[----:B------:R-:W-:Y:S01]  /*2c170*/  IMAD R25, R142, R81, RZ ;  /* 0x000000518e197224 */ /* 0x000fe200078e02ff */
[----:B-1----:R-:W-:Y:S01]  /*2c180*/  PRMT R31, R38, 0x7632, R31 ;  /* 0x00007632261f7816 */ /* 0x002fe2000000001f */
[----:B------:R-:W1:Y:S01]  /*2c190*/  LDCU UR5, c[0x0][0x39c] ;  /* 0x00007380ff0577ac */ /* 0x000e620008000800 */
[----:B0-----:R-:W-:-:S02]  /*2c1a0*/  ISETP.LT.AND P2, PT, R142, UR6, !P0 ;  /* 0x000000068e007c0c */ /* 0x001fc4000c741270 */
[-C--:B------:R-:W-:Y:S01]  /*2c1b0*/  LEA R28, P5, R149, R82.reuse, 0x1 ;  /* 0x00000052951c7211 */ /* 0x080fe200078a08ff */
[----:B------:R0:W-:Y:S01]  /*2c1c0*/  @P3 STG.E.U16 desc[UR16][R26.64], R31 ;  /* 0x0000001f1a003986 */ /* 0x0001e2000c101510 */
[----:B------:R-:W-:Y:S01]  /*2c1d0*/  LEA R30, P3, R25, R82, 0x1 ;  /* 0x00000052191e7211 */ /* 0x000fe200078608ff */
[----:B------:R-:W3:Y:S01]  /*2c1e0*/  LDCU UR6, c[0x0][0x39c] ;  /* 0x00007380ff0677ac */ /* 0x000ee20008000800 */
[----:B------:R-:W-:Y:S01]  /*2c1f0*/  LEA.HI.X.SX32 R29, R149, R24, 0x1, P5 ;  /* 0x00000018951d7211 */ /* 0x000fe200028f0eff */
[----:B----4-:R-:W-:-:S04]  /*2c200*/  IMAD R33, R140, R81, RZ ;  /* 0x000000518c217224 */ /* 0x010fc800078e02ff */
[----:B------:R4:W-:Y:S01]  /*2c210*/  @P4 STG.E.U16 desc[UR16][R28.64], R39 ;  /* 0x000000271c004986 */ /* 0x0009e2000c101510 */
[----:B0-----:R-:W-:Y:S02]  /*2c220*/  PRMT R27, R39, 0x7632, R27 ;  /* 0x00007632271b7816 */ /* 0x001fe4000000001b */
[----:B------:R-:W-:Y:S01]  /*2c230*/  LEA.HI.X.SX32 R31, R25, R24, 0x1, P3 ;  /* 0x00000018191f7211 */ /* 0x000fe200018f0eff */
[C---:B------:R-:W-:Y:S01]  /*2c240*/  IMAD R25, R146.reuse, R81, RZ ;  /* 0x0000005192197224 */ /* 0x040fe200078e02ff */
[----:B------:R-:W-:Y:S01]  /*2c250*/  ISETP.LT.AND P3, PT, R146, UR7, !P0 ;  /* 0x0000000792007c0c */ /* 0x000fe2000c761270 */
[----:B------:R-:W0:Y:S02]  /*2c260*/  LDCU UR7, c[0x0][0x39c] ;  /* 0x00007380ff0777ac */ /* 0x000e240008000800 */
[----:B------:R5:W-:Y:S01]  /*2c270*/  @P2 STG.E.U16 desc[UR16][R30.64], R27 ;  /* 0x0000001b1e002986 */ /* 0x000be2000c101510 */
[-C--:B------:R-:W-:Y:S02]  /*2c280*/  LEA R26, P2, R25, R82.reuse, 0x1 ;  /* 0x00000052191a7211 */ /* 0x080fe400078408ff */
[----:B--2---:R-:W-:Y:S01]  /*2c290*/  ISETP.LT.AND P4, PT, R140, UR4, !P0 ;  /* 0x000000048c007c0c */ /* 0x004fe2000c781270 */
[----:B------:R-:W2:Y:S01]  /*2c2a0*/  LDCU UR4, c[0x0][0x39c] ;  /* 0x00007380ff0477ac */ /* 0x000ea20008000800 */
[----:B----4-:R-:W-:-:S02]  /*2c2b0*/  LEA R28, P5, R33, R82, 0x1 ;  /* 0x00000052211c7211 */ /* 0x010fc400078a08ff */
[-C--:B-----5:R-:W-:Y:S02]  /*2c2c0*/  LEA.HI.X.SX32 R27, R25, R24.reuse, 0x1, P2 ;  /* 0x00000018191b7211 */ /* 0x0a0fe400010f0eff */
[C---:B-1----:R-:W-:Y:S01]  /*2c2d0*/  ISETP.LT.AND P2, PT, R145.reuse, UR5, !P0 ;  /* 0x0000000591007c0c */ /* 0x042fe2000c741270 */
[-C--:B------:R-:W-:Y:S01]  /*2c2e0*/  IMAD R145, R145, R81.reuse, RZ ;  /* 0x0000005191917224 */ /* 0x080fe200078e02ff */
[----:B------:R-:W1:Y:S01]  /*2c2f0*/  LDCU UR5, c[0x0][0x39c] ;  /* 0x00007380ff0577ac */ /* 0x000e620008000800 */
[----:B------:R-:W-:Y:S01]  /*2c300*/  LEA.HI.X.SX32 R29, R33, R24, 0x1, P5 ;  /* 0x00000018211d7211 */ /* 0x000fe200028f0eff */
[----:B------:R-:W-:Y:S01]  /*2c310*/  @P3 STG.E.U16 desc[UR16][R26.64], R40 ;  /* 0x000000281a003986 */ /* 0x000fe2000c101510 */
[----:B------:R-:W-:Y:S02]  /*2c320*/  PRMT R31, R40, 0x7632, R31 ;  /* 0x00007632281f7816 */ /* 0x000fe4000000001f */
[----:B------:R-:W-:Y:S01]  /*2c330*/  LEA R30, P3, R145, R82, 0x1 ;  /* 0x00000052911e7211 */ /* 0x000fe200078608ff */
[----:B------:R-:W-:-:S02]  /*2c340*/  IMAD R25, R144, R81, RZ ;  /* 0x0000005190197224 */ /* 0x000fc400078e02ff */
[----:B------:R4:W-:Y:S01]  /*2c350*/  @P4 STG.E.U16 desc[UR16][R28.64], R31 ;  /* 0x0000001f1c004986 */ /* 0x0009e2000c101510 */
[----:B---3--:R-:W-:Y:S01]  /*2c360*/  ISETP.LT.AND P4, PT, R144, UR6, !P0 ;  /* 0x0000000690007c0c */ /* 0x008fe2000c781270 */
[----:B------:R-:W-:Y:S01]  /*2c370*/  IMAD R33, R2, R81, RZ ;  /* 0x0000005102217224 */ /* 0x000fe200078e02ff */
[----:B------:R-:W3:Y:S01]  /*2c380*/  LDCU UR6, c[0x0][0x39c] ;  /* 0x00007380ff0677ac */ /* 0x000ee20008000800 */
[----:B----4-:R-:W-:-:S05]  /*2c390*/  LEA.HI.X.SX32 R31, R145, R24, 0x1, P3 ;  /* 0x00000018911f7211 */ /* 0x010fca00018f0eff */
[----:B------:R4:W-:Y:S01]  /*2c3a0*/  @P2 STG.E.U16 desc[UR16][R30.64], R41 ;  /* 0x000000291e002986 */ /* 0x0009e2000c101510 */
[C---:B------:R-:W-:Y:S02]  /*2c3b0*/  LEA R26, P2, R25.reuse, R82, 0x1 ;  /* 0x00000052191a7211 */ /* 0x040fe400078408ff */
[----:B--2---:R-:W-:Y:S01]  /*2c3c0*/  ISETP.LT.AND P3, PT, R2, UR4, !P0 ;  /* 0x0000000402007c0c */ /* 0x004fe2000c761270 */
[----:B------:R-:W2:Y:S01]  /*2c3d0*/  LDCU UR4, c[0x0][0x39c] ;  /* 0x00007380ff0477ac */ /* 0x000ea20008000800 */
[----:B------:R-:W-:Y:S02]  /*2c3e0*/  LEA.HI.X.SX32 R27, R25, R24, 0x1, P2 ;  /* 0x00000018191b7211 */ /* 0x000fe400010f0eff */
[----:B------:R-:W-:Y:S02]  /*2c3f0*/  PRMT R2, R41, 0x7632, R2 ;  /* 0x0000763229027816 */ /* 0x000fe40000000002 */
[C---:B-1----:R-:W-:Y:S01]  /*2c400*/  ISETP.LT.AND P2, PT, R143.reuse, UR5, !P0 ;  /* 0x000000058f007c0c */ /* 0x042fe2000c741270 */
[----:B------:R-:W-:Y:S01]  /*2c410*/  IMAD R143, R143, R81, RZ ;  /* 0x000000518f8f7224 */ /* 0x000fe200078e02ff */
[-C--:B------:R-:W-:Y:S01]  /*2c420*/  LEA R28, P5, R33, R82.reuse, 0x1 ;  /* 0x00000052211c7211 */ /* 0x080fe200078a08ff */
[----:B------:R1:W-:Y:S01]  /*2c430*/  @P4 STG.E.U16 desc[UR16][R26.64], R2 ;  /* 0x000000021a004986 */ /* 0x0003e2000c101510 */
[----:B------:R-:W5:Y:S02]  /*2c440*/  LDCU UR5, c[0x0][0x39c] ;  /* 0x00007380ff0577ac */ /* 0x000f640008000800 */
[----:B----4-:R-:W-:-:S02]  /*2c450*/  LEA R30, P4, R143, R82, 0x1 ;  /* 0x000000528f1e7211 */ /* 0x010fc400078808ff */
[----:B------:R-:W-:Y:S02]  /*2c460*/  LOP3.LUT R32, R0, 0x88, RZ, 0xfc, !PT ;  /* 0x0000008800207812 */ /* 0x000fe400078efcff */
[-C--:B------:R-:W-:Y:S02]  /*2c470*/  LEA.HI.X.SX32 R29, R33, R24.reuse, 0x1, P5 ;  /* 0x00000018211d7211 */ /* 0x080fe400028f0eff */
[----:B------:R-:W-:Y:S02]  /*2c480*/  LEA.HI.X.SX32 R31, R143, R24, 0x1, P4 ;  /* 0x000000188f1f7211 */ /* 0x000fe400020f0eff */
[C---:B0-----:R-:W-:Y:S01]  /*2c490*/  ISETP.LT.AND P4, PT, R141.reuse, UR7, !P0 ;  /* 0x000000078d007c0c */ /* 0x041fe2000c781270 */
[-C--:B------:R-:W-:Y:S01]  /*2c4a0*/  IMAD R141, R141, R81.reuse, RZ ;  /* 0x000000518d8d7224 */ /* 0x080fe200078e02ff */
[----:B-1----:R-:W-:Y:S01]  /*2c4b0*/  PRMT R27, R42, 0x7632, R27 ;  /* 0x000076322a1b7816 */ /* 0x002fe2000000001b */
[----:B------:R0:W-:Y:S01]  /*2c4c0*/  @P3 STG.E.U16 desc[UR16][R28.64], R42 ;  /* 0x0000002a1c003986 */ /* 0x0001e2000c101510 */
[----:B------:R-:W-:Y:S01]  /*2c4d0*/  ISETP.LT.AND P6, PT, R32, UR8, !P0 ;  /* 0x0000000820007c0c */ /* 0x000fe2000c7c1270 */
[----:B------:R-:W1:Y:S01]  /*2c4e0*/  LDCU UR8, c[0x0][0x39c] ;  /* 0x00007380ff0877ac */ /* 0x000e620008000800 */
[----:B------:R-:W-:Y:S01]  /*2c4f0*/  IMAD R25, R3, R81, RZ ;  /* 0x0000005103197224 */ /* 0x000fe200078e02ff */
[----:B------:R4:W-:Y:S01]  /*2c500*/  @P2 STG.E.U16 desc[UR16][R30.64], R27 ;  /* 0x0000001b1e002986 */ /* 0x0009e2000c101510 */
[----:B------:R-:W-:Y:S01]  /*2c510*/  LEA R2, P2, R141, R82, 0x1 ;  /* 0x000000528d027211 */ /* 0x000fe200078408ff */
[----:B------:R-:W1:Y:S01]  /*2c520*/  LDCU UR7, c[0x0][0x39c] ;  /* 0x00007380ff0777ac */ /* 0x000e620008000800 */
[----:B--2---:R-:W-:-:S02]  /*2c530*/  ISETP.LT.AND P3, PT, R3, UR4, !P0 ;  /* 0x0000000403007c0c */ /* 0x004fc4000c761270 */
[----:B------:R-:W-:Y:S01]  /*2c540*/  LOP3.LUT R32, R0, 0x80, RZ, 0xfc, !PT ;  /* 0x0000008000207812 */ /* 0x000fe200078efcff */
[----:B------:R-:W2:Y:S01]  /*2c550*/  LDCU UR4, c[0x0][0x39c] ;  /* 0x00007380ff0477ac */ /* 0x000ea20008000800 */
[----:B------:R-:W-:Y:S02]  /*2c560*/  LEA.HI.X.SX32 R3, R141, R24, 0x1, P2 ;  /* 0x000000188d037211 */ /* 0x000fe400010f0eff */
[C---:B------:R-:W-:Y:S01]  /*2c570*/  LEA R26, P5, R25.reuse, R82, 0x1 ;  /* 0x00000052191a7211 */ /* 0x040fe200078a08ff */
[----:B------:R-:W-:Y:S01]  /*2c580*/  IMAD R33, R32, R81, RZ ;  /* 0x0000005120217224 */ /* 0x000fe200078e02ff */
[----:B0-----:R-:W-:Y:S02]  /*2c590*/  LOP3.LUT R28, R0, 0x8c, RZ, 0xfc, !PT ;  /* 0x0000008c001c7812 */ /* 0x001fe400078efcff */
[----:B---3--:R-:W-:Y:S01]  /*2c5a0*/  ISETP.LT.AND P2, PT, R32, UR6, !P0 ;  /* 0x0000000620007c0c */ /* 0x008fe2000c741270 */
[----:B------:R-:W-:Y:S01]  /*2c5b0*/  @P4 STG.E.U16 desc[UR16][R2.64], R43 ;  /* 0x0000002b02004986 */ /* 0x000fe2000c101510 */
[----:B----4-:R-:W-:Y:S01]  /*2c5c0*/  LEA.HI.X.SX32 R27, R25, R24, 0x1, P5 ;  /* 0x00000018191b7211 */ /* 0x010fe200028f0eff */
[----:B------:R-:W0:Y:S01]  /*2c5d0*/  LDCU UR6, c[0x0][0x39c] ;  /* 0x00007380ff0677ac */ /* 0x000e220008000800 */
[----:B------:R-:W-:-:S02]  /*2c5e0*/  PRMT R29, R43, 0x7632, R29 ;  /* 0x000076322b1d7816 */ /* 0x000fc4000000001d */
[----:B-----5:R-:W-:Y:S01]  /*2c5f0*/  ISETP.LT.AND P4, PT, R28, UR5, !P0 ;  /* 0x000000051c007c0c */ /* 0x020fe2000c781270 */
[----:B------:R-:W3:Y:S01]  /*2c600*/  LDCU UR5, c[0x0][0x39c] ;  /* 0x00007380ff0577ac */ /* 0x000ee20008000800 */
[----:B------:R-:W-:Y:S02]  /*2c610*/  LEA R28, P5, R33, R82, 0x1 ;  /* 0x00000052211c7211 */ /* 0x000fe400078a08ff */
[C---:B------:R-:W-:Y:S01]  /*2c620*/  LOP3.LUT R25, R0.reuse, 0x90, RZ, 0xfc, !PT ;  /* 0x0000009000197812 */ /* 0x040fe200078efcff */
[----:B------:R4:W-:Y:S03]  /*2c630*/  @P3 STG.E.U16 desc[UR16][R26.64], R29 ;  /* 0x0000001d1a003986 */ /* 0x0009e6000c101510 */
[----:B-1----:R-:W-:Y:S02]  /*2c640*/  ISETP.LT.AND P3, PT, R25, UR8, !P0 ;  /* 0x0000000819007c0c */ /* 0x002fe4000c761270 */
[----:B------:R-:W-:-:S02]  /*2c650*/  LOP3.LUT R25, R0, 0x94, RZ, 0xfc, !PT ;  /* 0x0000009400197812 */ /* 0x000fc400078efcff */
[----:B----4-:R-:W-:Y:S01]  /*2c660*/  LEA.HI.X.SX32 R29, R33, R24, 0x1, P5 ;  /* 0x00000018211d7211 */ /* 0x010fe200028f0eff */
[----:B------:R-:W-:-:S04]  /*2c670*/  IMAD R33, R81, 0x4, R33 ;  /* 0x0000000451217824 */ /* 0x000fc800078e0221 */
[----:B------:R1:W-:Y:S01]  /*2c680*/  @P2 STG.E.U16 desc[UR16][R28.64], R60 ;  /* 0x0000003c1c002986 */ /* 0x0003e2000c101510 */
[----:B--2---:R-:W-:Y:S01]  /*2c690*/  ISETP.LT.AND P2, PT, R25, UR4, !P0 ;  /* 0x0000000419007c0c */ /* 0x004fe2000c741270 */
[----:B------:R-:W2:Y:S01]  /*2c6a0*/  LDCU UR4, c[0x0][0x39c] ;  /* 0x00007380ff0477ac */ /* 0x000ea20008000800 */
[----:B------:R-:W-:Y:S01]  /*2c6b0*/  LEA R2, P5, R33, R82, 0x1 ;  /* 0x0000005221027211 */ /* 0x000fe200078a08ff */
[----:B------:R-:W-:-:S03]  /*2c6c0*/  IMAD R25, R81, 0x4, R33 ;  /* 0x0000000451197824 */ /* 0x000fc600078e0221 */
[----:B------:R-:W-:Y:S01]  /*2c6d0*/  LEA.HI.X.SX32 R3, R33, R24, 0x1, P5 ;  /* 0x0000001821037211 */ /* 0x000fe200028f0eff */
[----:B------:R-:W-:Y:S01]  /*2c6e0*/  IMAD R31, R81, 0x4, R25 ;  /* 0x00000004511f7824 */ /* 0x000fe200078e0219 */
[----:B-1----:R-:W-:Y:S02]  /*2c6f0*/  PRMT R29, R60, 0x7632, R29 ;  /* 0x000076323c1d7816 */ /* 0x002fe4000000001d */
[-C--:B------:R-:W-:Y:S02]  /*2c700*/  LEA R26, P5, R25, R82.reuse, 0x1 ;  /* 0x00000052191a7211 */ /* 0x080fe400078a08ff */
[----:B------:R-:W-:Y:S01]  /*2c710*/  LOP3.LUT R30, R0, 0x98, RZ, 0xfc, !PT ;  /* 0x00000098001e7812 */ /* 0x000fe200078efcff */
[----:B------:R1:W-:Y:S01]  /*2c720*/  @P1 STG.E.U16 desc[UR16][R2.64], R29 ;  /* 0x0000001d02001986 */ /* 0x0003e2000c101510 */
[----:B------:R-:W-:Y:S02]  /*2c730*/  LEA R28, P1, R31, R82, 0x1 ;  /* 0x000000521f1c7211 */ /* 0x000fe400078208ff */
[----:B------:R-:W-:-:S02]  /*2c740*/  LEA.HI.X.SX32 R27, R25, R24, 0x1, P5 ;  /* 0x00000018191b7211 */ /* 0x000fc400028f0eff */
[----:B---3--:R-:W-:Y:S01]  /*2c750*/  ISETP.LT.AND P5, PT, R30, UR5, !P0 ;  /* 0x000000051e007c0c */ /* 0x008fe2000c7a1270 */
[----:B------:R-:W3:Y:S01]  /*2c760*/  LDCU UR5, c[0x0][0x39c] ;  /* 0x00007380ff0577ac */ /* 0x000ee20008000800 */
[C---:B------:R-:W-:Y:S02]  /*2c770*/  LOP3.LUT R25, R0.reuse, 0x9c, RZ, 0xfc, !PT ;  /* 0x0000009c00197812 */ /* 0x040fe400078efcff */
[----:B-1----:R-:W-:Y:S01]  /*2c780*/  LEA.HI.X.SX32 R29, R31, R24, 0x1, P1 ;  /* 0x000000181f1d7211 */ /* 0x002fe200008f0eff */
[----:B------:R-:W-:Y:S01]  /*2c790*/  IMAD R31, R81, 0x4, R31 ;  /* 0x00000004511f7824 */ /* 0x000fe200078e021f */
[----:B------:R-:W-:Y:S02]  /*2c7a0*/  PRMT R3, R61, 0x7632, R3 ;  /* 0x000076323d037816 */ /* 0x000fe40000000003 */
[----:B--2---:R-:W-:Y:S01]  /*2c7b0*/  ISETP.LT.AND P1, PT, R25, UR4, !P0 ;  /* 0x0000000419007c0c */ /* 0x004fe2000c721270 */
[----:B------:R-:W-:Y:S01]  /*2c7c0*/  IMAD R25, R81, 0x4, R31 ;  /* 0x0000000451197824 */ /* 0x000fe200078e021f */
[----:B------:R1:W-:Y:S01]  /*2c7d0*/  @P6 STG.E.U16 desc[UR16][R26.64], R61 ;  /* 0x0000003d1a006986 */ /* 0x0003e2000c101510 */
[----:B------:R-:W2:Y:S01]  /*2c7e0*/  LDCU UR4, c[0x0][0x39c] ;  /* 0x00007380ff0477ac */ /* 0x000ea20008000800 */
[----:B------:R-:W-:-:S02]  /*2c7f0*/  LOP3.LUT R30, R0, 0xa0, RZ, 0xfc, !PT ;  /* 0x000000a0001e7812 */ /* 0x000fc400078efcff */
[----:B------:R4:W-:Y:S01]  /*2c800*/  @P4 STG.E.U16 desc[UR16][R28.64], R3 ;  /* 0x000000031c004986 */ /* 0x0009e2000c101510 */
[-C--:B------:R-:W-:Y:S02]  /*2c810*/  LEA R2, P4, R31, R82.reuse, 0x1 ;  /* 0x000000521f027211 */ /* 0x080fe400078808ff */
[----:B-1----:R-:W-:Y:S02]  /*2c820*/  LEA R26, P6, R25, R82, 0x1 ;  /* 0x00000052191a7211 */ /* 0x002fe400078c08ff */
[-C--:B----4-:R-:W-:Y:S02]  /*2c830*/  LEA.HI.X.SX32 R3, R31, R24.reuse, 0x1, P4 ;  /* 0x000000181f037211 */ /* 0x090fe400020f0eff */
[----:B0-----:R-:W-:Y:S01]  /*2c840*/  ISETP.LT.AND P4, PT, R30, UR6, !P0 ;  /* 0x000000061e007c0c */ /* 0x001fe2000c781270 */
[----:B------:R-:W0:Y:S01]  /*2c850*/  LDCU UR6, c[0x0][0x39c] ;  /* 0x00007380ff0677ac */ /* 0x000e220008000800 */
[----:B------:R-:W-:Y:S02]  /*2c860*/  LOP3.LUT R30, R0, 0xa4, RZ, 0xfc, !PT ;  /* 0x000000a4001e7812 */ /* 0x000fe400078efcff */
[----:B------:R-:W-:Y:S01]  /*2c870*/  LEA.HI.X.SX32 R27, R25, R24, 0x1, P6 ;  /* 0x00000018191b7211 */ /* 0x000fe200030f0eff */
[----:B------:R-:W-:Y:S01]  /*2c880*/  IMAD R25, R81, 0x4, R25 ;  /* 0x0000000451197824 */ /* 0x000fe200078e0219 */
[----:B------:R-:W-:Y:S01]  /*2c890*/  PRMT R29, R62, 0x7632, R29 ;  /* 0x000076323e1d7816 */ /* 0x000fe2000000001d */
[----:B------:R-:W-:Y:S01]  /*2c8a0*/  @P3 STG.E.U16 desc[UR16][R2.64], R62 ;  /* 0x0000003e02003986 */ /* 0x000fe2000c101510 */
[----:B---3--:R-:W-:Y:S01]  /*2c8b0*/  ISETP.LT.AND P3, PT, R30, UR5, !P0 ;  /* 0x000000051e007c0c */ /* 0x008fe2000c761270 */
[----:B------:R-:W1:Y:S02]  /*2c8c0*/  LDCU UR5, c[0x0][0x39c] ;  /* 0x00007380ff0577ac */ /* 0x000e640008000800 */
[----:B------:R3:W-:Y:S01]  /*2c8d0*/  @P2 STG.E.U16 desc[UR16][R26.64], R29 ;  /* 0x0000001d1a002986 */ /* 0x0007e2000c101510 */
[----:B------:R-:W-:Y:S01]  /*2c8e0*/  LEA R28, P2, R25, R82, 0x1 ;  /* 0x00000052191c7211 */ /* 0x000fe200078408ff */
[----:B------:R-:W-:Y:S01]  /*2c8f0*/  IMAD R33, R81, 0x4, R25 ;  /* 0x0000000451217824 */ /* 0x000fe200078e0219 */
[----:B------:R-:W-:-:S02]  /*2c900*/  LOP3.LUT R30, R0, 0xa8, RZ, 0xfc, !PT ;  /* 0x000000a8001e7812 */ /* 0x000fc400078efcff */
[----:B---3--:R-:W-:Y:S02]  /*2c910*/  LEA.HI.X.SX32 R29, R25, R24, 0x1, P2 ;  /* 0x00000018191d7211 */ /* 0x008fe400010f0eff */
[----:B--2---:R-:W-:Y:S01]  /*2c920*/  ISETP.LT.AND P2, PT, R30, UR4, !P0 ;  /* 0x000000041e007c0c */ /* 0x004fe2000c741270 */
[----:B------:R-:W2:Y:S01]  /*2c930*/  LDCU UR4, c[0x0][0x39c] ;  /* 0x00007380ff0477ac */ /* 0x000ea20008000800 */
[C---:B------:R-:W-:Y:S02]  /*2c940*/  LEA R30, P6, R33.reuse, R82, 0x1 ;  /* 0x00000052211e7211 */ /* 0x040fe400078c08ff */
[----:B------:R-:W-:Y:S02]  /*2c950*/  LOP3.LUT R2, R0, 0xac, RZ, 0xfc, !PT ;  /* 0x000000ac00027812 */ /* 0x000fe400078efcff */
[----:B------:R-:W-:Y:S01]  /*2c960*/  LEA.HI.X.SX32 R31, R33, R24, 0x1, P6 ;  /* 0x00000018211f7211 */ /* 0x000fe200030f0eff */
[----:B------:R-:W-:Y:S01]  /*2c970*/  IMAD R33, R81, 0x4, R33 ;  /* 0x0000000451217824 */ /* 0x000fe200078e0221 */
[----:B------:R-:W-:-:S02]  /*2c980*/  PRMT R27, R63, 0x7632, R27 ;  /* 0x000076323f1b7816 */ /* 0x000fc4000000001b */
[----:B------:R-:W-:Y:S01]  /*2c990*/  LOP3.LUT R3, R0, 0xb0, RZ, 0xfc, !PT ;  /* 0x000000b000037812 */ /* 0x000fe200078efcff */
[----:B------:R3:W-:Y:S01]  /*2c9a0*/  @P5 STG.E.U16 desc[UR16][R28.64], R63 ;  /* 0x0000003f1c005986 */ /* 0x0007e2000c101510 */
[----:B0-----:R-:W-:Y:S01]  /*2c9b0*/  ISETP.LT.AND P6, PT, R2, UR6, !P0 ;  /* 0x0000000602007c0c */ /* 0x001fe2000c7c1270 */
[----:B------:R-:W-:Y:S01]  /*2c9c0*/  IMAD R25, R81, 0x4, R33 ;  /* 0x0000000451197824 */ /* 0x000fe200078e0221 */
[----:B------:R-:W-:Y:S01]  /*2c9d0*/  LEA R2, P5, R33, R82, 0x1 ;  /* 0x0000005221027211 */ /* 0x000fe200078a08ff */
[----:B------:R0:W-:Y:S01]  /*2c9e0*/  @P1 STG.E.U16 desc[UR16][R30.64], R27 ;  /* 0x0000001b1e001986 */ /* 0x0001e2000c101510 */
[----:B-1----:R-:W-:Y:S01]  /*2c9f0*/  ISETP.LT.AND P1, PT, R3, UR5, !P0 ;  /* 0x0000000503007c0c */ /* 0x002fe2000c721270 */
[----:B------:R-:W1:Y:S01]  /*2ca00*/  LDCU UR5, c[0x0][0x39c] ;  /* 0x00007380ff0577ac */ /* 0x000e620008000800 */
[----:B------:R-:W-:Y:S01]  /*2ca10*/  LEA.HI.X.SX32 R3, R33, R24, 0x1, P5 ;  /* 0x0000001821037211 */ /* 0x000fe200028f0eff */
[----:B------:R-:W-:Y:S01]  /*2ca20*/  IMAD R33, R81, 0x4, R25 ;  /* 0x0000000451217824 */ /* 0x000fe200078e0219 */
[----:B------:R-:W-:Y:S01]  /*2ca30*/  LEA R26, P5, R25, R82, 0x1 ;  /* 0x00000052191a7211 */ /* 0x000fe200078a08ff */
[----:B------:R-:W4:Y:S01]  /*2ca40*/  LDCU UR6, c[0x0][0x39c] ;  /* 0x00007380ff0677ac */ /* 0x000f220008000800 */
[----:B---3--:R-:W-:Y:S01]  /*2ca50*/  LOP3.LUT R28, R0, 0xb4, RZ, 0xfc, !PT ;  /* 0x000000b4001c7812 */ /* 0x008fe200078efcff */
[----:B------:R-:W-:Y:S01]  /*2ca60*/  @P4 STG.E.U16 desc[UR16][R2.64], R72 ;  /* 0x0000004802004986 */ /* 0x000fe2000c101510 */
[----:B------:R-:W-:-:S02]  /*2ca70*/  PRMT R29, R72, 0x7632, R29 ;  /* 0x00007632481d7816 */ /* 0x000fc4000000001d */
[----:B0-----:R-:W-:Y:S02]  /*2ca80*/  LEA.HI.X.SX32 R27, R25, R24, 0x1, P5 ;  /* 0x00000018191b7211 */ /* 0x001fe400028f0eff */
[----:B--2---:R-:W-:Y:S01]  /*2ca90*/  ISETP.LT.AND P5, PT, R28, UR4, !P0 ;  /* 0x000000041c007c0c */ /* 0x004fe2000c7a1270 */
[----:B------:R-:W0:Y:S01]  /*2caa0*/  LDCU UR4, c[0x0][0x39c] ;  /* 0x00007380ff0477ac */ /* 0x000e220008000800 */
[C---:B------:R-:W-:Y:S01]  /*2cab0*/  LEA R28, P4, R33.reuse, R82, 0x1 ;  /* 0x00000052211c7211 */ /* 0x040fe200078808ff */
[----:B------:R2:W-:Y:S01]  /*2cac0*/  @P3 STG.E.U16 desc[UR16][R26.64], R29 ;  /* 0x0000001d1a003986 */ /* 0x0005e2000c101510 */
[C---:B------:R-:W-:Y:S02]  /*2cad0*/  LOP3.LUT R25, R0.reuse, 0xbc, RZ, 0xfc, !PT ;  /* 0x000000bc00197812 */ /* 0x040fe400078efcff */
[----:B------:R-:W-:Y:S02]  /*2cae0*/  LOP3.LUT R30, R0, 0xb8, RZ, 0xfc, !PT ;  /* 0x000000b8001e7812 */ /* 0x000fe400078efcff */
[----:B--2---:R-:W-:Y:S01]  /*2caf0*/  LEA.HI.X.SX32 R29, R33, R24, 0x1, P4 ;  /* 0x00000018211d7211 */ /* 0x004fe200020f0eff */
[----:B------:R-:W-:Y:S01]  /*2cb00*/  IMAD R33, R81, 0x4, R33 ;  /* 0x0000000451217824 */ /* 0x000fe200078e0221 */
[----:B-1----:R-:W-:Y:S01]  /*2cb10*/  ISETP.LT.AND P4, PT, R25, UR5, !P0 ;  /* 0x0000000519007c0c */ /* 0x002fe2000c781270 */
[----:B------:R-:W1:Y:S02]  /*2cb20*/  LDCU UR5, c[0x0][0x39c] ;  /* 0x00007380ff0577ac */ /* 0x000e640008000800 */
[----:B------:R2:W-:Y:S01]  /*2cb30*/  @P2 STG.E.U16 desc[UR16][R28.64], R73 ;  /* 0x000000491c002986 */ /* 0x0005e2000c101510 */
[----:B------:R-:W-:Y:S01]  /*2cb40*/  LEA R2, P2, R33, R82, 0x1 ;  /* 0x0000005221027211 */ /* 0x000fe200078408ff */
[----:B------:R-:W-:Y:S01]  /*2cb50*/  IMAD R25, R81, 0x4, R33 ;  /* 0x0000000451197824 */ /* 0x000fe200078e0221 */
[----:B----4-:R-:W-:Y:S01]  /*2cb60*/  ISETP.LT.AND P3, PT, R30, UR6, !P0 ;  /* 0x000000061e007c0c */ /* 0x010fe2000c761270 */
[----:B------:R-:W3:Y:S01]  /*2cb70*/  LDCU UR6, c[0x0][0x39c] ;  /* 0x00007380ff0677ac */ /* 0x000ee20008000800 */
[----:B------:R-:W-:-:S02]  /*2cb80*/  LEA.HI.X.SX32 R3, R33, R24, 0x1, P2 ;  /* 0x0000001821037211 */ /* 0x000fc400010f0eff */
[----:B------:R-:W-:Y:S01]  /*2cb90*/  LEA R26, P2, R25, R82, 0x1 ;  /* 0x00000052191a7211 */ /* 0x000fe200078408ff */
[----:B------:R-:W-:Y:S01]  /*2cba0*/  IMAD R31, R81, 0x4, R25 ;  /* 0x00000004511f7824 */ /* 0x000fe200078e0219 */
[----:B------:R-:W-:Y:S01]  /*2cbb0*/  LOP3.LUT R30, R0, 0xc0, RZ, 0xfc, !PT ;  /* 0x000000c0001e7812 */ /* 0x000fe200078efcff */
[----:B------:R-:W4:Y:S01]  /*2cbc0*/  LDS.128 R32, [R80+0x1000] ;  /* 0x0010000050207984 */ /* 0x000f220000000c00 */
[----:B------:R-:W-:Y:S02]  /*2cbd0*/  LEA.HI.X.SX32 R27, R25, R24, 0x1, P2 ;  /* 0x00000018191b7211 */ /* 0x000fe400010f0eff */
[----:B--2---:R-:W-:Y:S02]  /*2cbe0*/  PRMT R29, R73, 0x7632, R29 ;  /* 0x00007632491d7816 */ /* 0x004fe4000000001d */
[----:B0-----:R-:W-:Y:S01]  /*2cbf0*/  ISETP.LT.AND P2, PT, R30, UR4, !P0 ;  /* 0x000000041e007c0c */ /* 0x001fe2000c741270 */
[----:B------:R-:W0:Y:S02]  /*2cc00*/  LDCU UR4, c[0x0][0x39c] ;  /* 0x00007380ff0477ac */ /* 0x000e240008000800 */
[----:B------:R2:W-:Y:S01]  /*2cc10*/  @P6 STG.E.U16 desc[UR16][R2.64], R29 ;  /* 0x0000001d02006986 */ /* 0x0005e2000c101510 */
[----:B------:R-:W-:Y:S01]  /*2cc20*/  LEA R28, P6, R31, R82, 0x1 ;  /* 0x000000521f1c7211 */ /* 0x000fe200078c08ff */
[----:B------:R-:W-:Y:S01]  /*2cc30*/  IMAD R25, R81, 0x4, R31 ;  /* 0x0000000451197824 */ /* 0x000fe200078e021f */
[----:B------:R-:W-:Y:S01]  /*2cc40*/  LOP3.LUT R30, R0, 0xc4, RZ, 0xfc, !PT ;  /* 0x000000c4001e7812 */ /* 0x000fe200078efcff */
[----:B------:R-:W-:Y:S03]  /*2cc50*/  @P1 STG.E.U16 desc[UR16][R26.64], R74 ;  /* 0x0000004a1a001986 */ /* 0x000fe6000c101510 */
[----:B-1----:R-:W-:Y:S01]  /*2cc60*/  ISETP.LT.AND P1, PT, R30, UR5, !P0 ;  /* 0x000000051e007c0c */ /* 0x002fe2000c721270 */
[----:B------:R-:W1:Y:S01]  /*2cc70*/  LDCU UR5, c[0x0][0x39c] ;  /* 0x00007380ff0577ac */ /* 0x000e620008000800 */
[----:B--2---:R-:W-:-:S02]  /*2cc80*/  LEA.HI.X.SX32 R29, R31, R24, 0x1, P6 ;  /* 0x000000181f1d7211 */ /* 0x004fc400030f0eff */
[----:B------:R-:W-:Y:S02]  /*2cc90*/  PRMT R3, R74, 0x7632, R3 ;  /* 0x000076324a037816 */ /* 0x000fe40000000003 */
[----:B------:R-:W-:Y:S02]  /*2cca0*/  LEA R2, P6, R25, R82, 0x1 ;  /* 0x0000005219027211 */ /* 0x000fe400078c08ff */
[C---:B------:R-:W-:Y:S01]  /*2ccb0*/  LOP3.LUT R30, R0.reuse, 0xcc, RZ, 0xfc, !PT ;  /* 0x000000cc001e7812 */ /* 0x040fe200078efcff */
[----:B------:R2:W-:Y:S01]  /*2ccc0*/  @P5 STG.E.U16 desc[UR16][R28.64], R3 ;  /* 0x000000031c005986 */ /* 0x0005e2000c101510 */
[----:B------:R-:W-:-:S04]  /*2ccd0*/  LOP3.LUT R31, R0, 0xc8, RZ, 0xfc, !PT ;  /* 0x000000c8001f7812 */ /* 0x000fc800078efcff */
[----:B---3--:R-:W-:Y:S01]  /*2cce0*/  ISETP.LT.AND P5, PT, R31, UR6, !P0 ;  /* 0x000000061f007c0c */ /* 0x008fe2000c7a1270 */
[----:B------:R-:W3:Y:S01]  /*2ccf0*/  LDCU UR6, c[0x0][0x39c] ;  /* 0x00007380ff0677ac */ /* 0x000ee20008000800 */
[----:B--2---:R-:W-:Y:S01]  /*2cd00*/  LEA.HI.X.SX32 R3, R25, R24, 0x1, P6 ;  /* 0x0000001819037211 */ /* 0x004fe200030f0eff */
[----:B------:R-:W-:Y:S01]  /*2cd10*/  IMAD R25, R81, 0x4, R25 ;  /* 0x0000000451197824 */ /* 0x000fe200078e0219 */
[----:B0-----:R-:W-:Y:S01]  /*2cd20*/  ISETP.LT.AND P6, PT, R30, UR4, !P0 ;  /* 0x000000041e007c0c */ /* 0x001fe2000c7c1270 */
[----:B------:R-:W0:Y:S02]  /*2cd30*/  LDCU UR4, c[0x0][0x39c] ;  /* 0x00007380ff0477ac */ /* 0x000e240008000800 */
[----:B------:R2:W-:Y:S01]  /*2cd40*/  @P3 STG.E.U16 desc[UR16][R2.64], R75 ;  /* 0x0000004b02003986 */ /* 0x0005e2000c101510 */
[----:B------:R-:W-:Y:S01]  /*2cd50*/  LEA R26, P3, R25, R82, 0x1 ;  /* 0x00000052191a7211 */ /* 0x000fe200078608ff */
[----:B------:R-:W-:-:S03]  /*2cd60*/  IMAD R31, R81, 0x4, R25 ;  /* 0x00000004511f7824 */ /* 0x000fc600078e0219 */
[----:B------:R-:W-:Y:S01]  /*2cd70*/  LEA.HI.X.SX32 R27, R25, R24, 0x1, P3 ;  /* 0x00000018191b7211 */ /* 0x000fe200018f0eff */
[----:B------:R-:W-:Y:S01]  /*2cd80*/  IMAD R25, R81, 0x4, R31 ;  /* 0x0000000451197824 */ /* 0x000fe200078e021f */
[----:B------:R-:W-:Y:S02]  /*2cd90*/  LEA R28, P3, R31, R82, 0x1 ;  /* 0x000000521f1c7211 */ /* 0x000fe400078608ff */
[----:B------:R-:W-:Y:S02]  /*2cda0*/  LOP3.LUT R30, R0, 0xd0, RZ, 0xfc, !PT ;  /* 0x000000d0001e7812 */ /* 0x000fe400078efcff */
[----:B--2---:R-:W-:Y:S02]  /*2cdb0*/  PRMT R3, R75, 0x7632, R3 ;  /* 0x000076324b037816 */ /* 0x004fe40000000003 */
[----:B------:R-:W-:Y:S01]  /*2cdc0*/  LEA.HI.X.SX32 R29, R31, R24, 0x1, P3 ;  /* 0x000000181f1d7211 */ /* 0x000fe200018f0eff */
[----:B------:R-:W-:Y:S01]  /*2cdd0*/  IMAD R31, R81, 0x4, R25 ;  /* 0x00000004511f7824 */ /* 0x000fe200078e0219 */
[C---:B------:R-:W-:Y:S01]  /*2cde0*/  LEA R2, P3, R25.reuse, R82, 0x1 ;  /* 0x0000005219027211 */ /* 0x040fe200078608ff */
[----:B------:R2:W-:Y:S01]  /*2cdf0*/  @P4 STG.E.U16 desc[UR16][R26.64], R3 ;  /* 0x000000031a004986 */ /* 0x0005e2000c101510 */
[----:B-1----:R-:W-:Y:S01]  /*2ce00*/  ISETP.LT.AND P4, PT, R30, UR5, !P0 ;  /* 0x000000051e007c0c */ /* 0x002fe2000c781270 */
[----:B------:R-:W1:Y:S01]  /*2ce10*/  LDCU UR5, c[0x0][0x39c] ;  /* 0x00007380ff0577ac */ /* 0x000e620008000800 */
[----:B------:R-:W-:Y:S01]  /*2ce20*/  LOP3.LUT R30, R0, 0xd4, RZ, 0xfc, !PT ;  /* 0x000000d4001e7812 */ /* 0x000fe200078efcff */
[----:B------:R-:W-:Y:S01]  /*2ce30*/  @P2 STG.E.U16 desc[UR16][R28.64], R20 ;  /* 0x000000141c002986 */ /* 0x000fe2000c101510 */
[----:B--2---:R-:W-:-:S02]  /*2ce40*/  LEA.HI.X.SX32 R3, R25, R24, 0x1, P3 ;  /* 0x0000001819037211 */ /* 0x004fc400018f0eff */
[----:B------:R-:W-:Y:S02]  /*2ce50*/  PRMT R27, R20, 0x7632, R27 ;  /* 0x00007632141b7816 */ /* 0x000fe4000000001b */
[C---:B------:R-:W-:Y:S02]  /*2ce60*/  LEA R26, P2, R31.reuse, R82, 0x1 ;  /* 0x000000521f1a7211 */ /* 0x040fe400078408ff */
[----:B0-----:R-:W-:Y:S01]  /*2ce70*/  ISETP.LT.AND P3, PT, R30, UR4, !P0 ;  /* 0x000000041e007c0c */ /* 0x001fe2000c761270 */
[----:B------:R-:W0:Y:S01]  /*2ce80*/  LDCU UR4, c[0x0][0x39c] ;  /* 0x00007380ff0477ac */ /* 0x000e220008000800 */
[----:B------:R2:W-:Y:S01]  /*2ce90*/  @P1 STG.E.U16 desc[UR16][R2.64], R27 ;  /* 0x0000001b02001986 */ /* 0x0005e2000c101510 */
[C---:B------:R-:W-:Y:S02]  /*2cea0*/  LOP3.LUT R30, R0.reuse, 0xd8, RZ, 0xfc, !PT ;  /* 0x000000d8001e7812 */ /* 0x040fe400078efcff */
[----:B------:R-:W-:Y:S02]  /*2ceb0*/  LOP3.LUT R25, R0, 0xdc, RZ, 0xfc, !PT ;  /* 0x000000dc00197812 */ /* 0x000fe400078efcff */
[----:B--2---:R-:W-:Y:S01]  /*2cec0*/  LEA.HI.X.SX32 R27, R31, R24, 0x1, P2 ;  /* 0x000000181f1b7211 */ /* 0x004fe200010f0eff */
[----:B------:R-:W-:-:S04]  /*2ced0*/  IMAD R31, R81, 0x4, R31 ;  /* 0x00000004511f7824 */ /* 0x000fc800078e021f */
[----:B------:R2:W-:Y:S01]  /*2cee0*/  @P5 STG.E.U16 desc[UR16][R26.64], R21 ;  /* 0x000000151a005986 */ /* 0x0005e2000c101510 */
[----:B------:R-:W-:Y:S01]  /*2cef0*/  LEA R28, P5, R31, R82, 0x1 ;  /* 0x000000521f1c7211 */ /* 0x000fe200078a08ff */
[----:B------:R-:W-:Y:S01]  /*2cf00*/  IMAD R3, R81, 0x4, R31 ;  /* 0x0000000451037824 */ /* 0x000fe200078e021f */
[----:B---3--:R-:W-:Y:S01]  /*2cf10*/  ISETP.LT.AND P2, PT, R30, UR6, !P0 ;  /* 0x000000061e007c0c */ /* 0x008fe2000c741270 */
[----:B------:R-:W3:Y:S01]  /*2cf20*/  LDCU UR6, c[0x0][0x39c] ;  /* 0x00007380ff0677ac */ /* 0x000ee20008000800 */
[----:B------:R-:W-:Y:S02]  /*2cf30*/  LEA.HI.X.SX32 R29, R31, R24, 0x1, P5 ;  /* 0x000000181f1d7211 */ /* 0x000fe400028f0eff */
[----:B------:R-:W-:Y:S01]  /*2cf40*/  ISETP.LT.AND P1, PT, R25, UR7, !P0 ;  /* 0x0000000719007c0c */ /* 0x000fe2000c721270 */
[----:B------:R-:W-:Y:S01]  /*2cf50*/  IMAD R25, R81, 0x4, R3 ;  /* 0x0000000451197824 */ /* 0x000fe200078e0203 */
[----:B------:R-:W-:Y:S02]  /*2cf60*/  PRMT R30, R21, 0x7632, R30 ;  /* 0x00007632151e7816 */ /* 0x000fe4000000001e */
[----:B------:R-:W-:-:S02]  /*2cf70*/  LEA R2, P5, R3, R82, 0x1 ;  /* 0x0000005203027211 */ /* 0x000fc400078a08ff */
[----:B------:R-:W-:Y:S01]  /*2cf80*/  LOP3.LUT R20, R0, 0xe0, RZ, 0xfc, !PT ;  /* 0x000000e000147812 */ /* 0x000fe200078efcff */
[----:B------:R-:W-:Y:S01]  /*2cf90*/  @P6 STG.E.U16 desc[UR16][R28.64], R30 ;  /* 0x0000001e1c006986 */ /* 0x000fe2000c101510 */
[----:B------:R-:W-:Y:S02]  /*2cfa0*/  LEA.HI.X.SX32 R3, R3, R24, 0x1, P5 ;  /* 0x0000001803037211 */ /* 0x000fe400028f0eff */
[----:B0-----:R-:W-:Y:S01]  /*2cfb0*/  ISETP.LT.AND P5, PT, R20, UR4, !P0 ;  /* 0x0000000414007c0c */ /* 0x001fe2000c7a1270 */
[----:B------:R-:W0:Y:S01]  /*2cfc0*/  LDCU UR4, c[0x0][0x39c] ;  /* 0x00007380ff0477ac */ /* 0x000e220008000800 */
[C---:B------:R-:W-:Y:S01]  /*2cfd0*/  LEA R20, P6, R25.reuse, R82, 0x1 ;  /* 0x0000005219147211 */ /* 0x040fe200078c08ff */
[----:B------:R5:W-:Y:S01]  /*2cfe0*/  @P4 STG.E.U16 desc[UR16][R2.64], R22 ;  /* 0x0000001602004986 */ /* 0x000be2000c101510 */
[C---:B--2---:R-:W-:Y:S02]  /*2cff0*/  LOP3.LUT R26, R0.reuse, 0xe4, RZ, 0xfc, !PT ;  /* 0x000000e4001a7812 */ /* 0x044fe400078efcff */
[----:B------:R-:W-:Y:S01]  /*2d000*/  LEA.HI.X.SX32 R21, R25, R24, 0x1, P6 ;  /* 0x0000001819157211 */ /* 0x000fe200030f0eff */
[----:B------:R-:W-:Y:S01]  /*2d010*/  IMAD R25, R81, 0x4, R25 ;  /* 0x0000000451197824 */ /* 0x000fe200078e0219 */
[----:B------:R-:W-:-:S02]  /*2d020*/  LOP3.LUT R27, R0, 0xe8, RZ, 0xfc, !PT ;  /* 0x000000e8001b7812 */ /* 0x000fc400078efcff */
[----:B-1----:R-:W-:Y:S02]  /*2d030*/  ISETP.LT.AND P6, PT, R26, UR5, !P0 ;  /* 0x000000051a007c0c */ /* 0x002fe4000c7c1270 */
[----:B-----5:R-:W-:Y:S01]  /*2d040*/  PRMT R3, R22, 0x7632, R3 ;  /* 0x0000763216037816 */ /* 0x020fe20000000003 */
[----:B------:R-:W-:Y:S01]  /*2d050*/  IMAD R29, R81, 0x4, R25 ;  /* 0x00000004511d7824 */ /* 0x000fe200078e0219 */
[----:B---3--:R-:W-:Y:S01]  /*2d060*/  ISETP.LT.AND P4, PT, R27, UR6, !P0 ;  /* 0x000000061b007c0c */ /* 0x008fe2000c781270 */
[----:B------:R-:W1:Y:S02]  /*2d070*/  LDCU UR6, c[0x0][0x39c] ;  /* 0x00007380ff0677ac */ /* 0x000e640008000800 */
[----:B------:R2:W-:Y:S01]  /*2d080*/  @P3 STG.E.U16 desc[UR16][R20.64], R3 ;  /* 0x0000000314003986 */ /* 0x0005e2000c101510 */
[C---:B------:R-:W-:Y:S01]  /*2d090*/  LEA R26, P3, R25.reuse, R82, 0x1 ;  /* 0x00000052191a7211 */ /* 0x040fe200078608ff */
[----:B------:R-:W3:Y:S03]  /*2d0a0*/  LDCU UR5, c[0x0][0x39c] ;  /* 0x00007380ff0577ac */ /* 0x000ee60008000800 */
[----:B------:R-:W-:Y:S01]  /*2d0b0*/  LEA.HI.X.SX32 R27, R25, R24, 0x1, P3 ;  /* 0x00000018191b7211 */ /* 0x000fe200018f0eff */
[----:B------:R-:W-:Y:S01]  /*2d0c0*/  IMAD R25, R81, 0x4, R29 ;  /* 0x0000000451197824 */ /* 0x000fe200078e021d */
[----:B------:R-:W-:-:S02]  /*2d0d0*/  LEA R2, P3, R29, R82, 0x1 ;  /* 0x000000521d027211 */ /* 0x000fc400078608ff */
[----:B------:R-:W-:Y:S02]  /*2d0e0*/  LOP3.LUT R22, R0, 0xec, RZ, 0xfc, !PT ;  /* 0x000000ec00167812 */ /* 0x000fe400078efcff */
[----:B--2---:R-:W-:Y:S02]  /*2d0f0*/  PRMT R21, R23, 0x7632, R21 ;  /* 0x0000763217157816 */ /* 0x004fe40000000015 */
[----:B------:R-:W-:Y:S01]  /*2d100*/  LEA.HI.X.SX32 R3, R29, R24, 0x1, P3 ;  /* 0x000000181d037211 */ /* 0x000fe200018f0eff */
[----:B------:R-:W-:Y:S01]  /*2d110*/  @P2 STG.E.U16 desc[UR16][R26.64], R23 ;  /* 0x000000171a002986 */ /* 0x000fe2000c101510 */
[----:B------:R-:W-:Y:S02]  /*2d120*/  LEA R20, P3, R25, R82, 0x1 ;  /* 0x0000005219147211 */ /* 0x000fe400078608ff */
[----:B0-----:R-:W-:Y:S01]  /*2d130*/  ISETP.LT.AND P2, PT, R22, UR4, !P0 ;  /* 0x0000000416007c0c */ /* 0x001fe2000c741270 */
[----:B------:R0:W-:Y:S01]  /*2d140*/  @P1 STG.E.U16 desc[UR16][R2.64], R21 ;  /* 0x0000001502001986 */ /* 0x0001e2000c101510 */
[----:B------:R-:W2:Y:S01]  /*2d150*/  LDCU UR4, c[0x0][0x39c] ;  /* 0x00007380ff0477ac */ /* 0x000ea20008000800 */
[----:B------:R-:W-:-:S02]  /*2d160*/  LOP3.LUT R22, R0, 0xf4, RZ, 0xfc, !PT ;  /* 0x000000f400167812 */ /* 0x000fc400078efcff */
[----:B------:R-:W-:Y:S02]  /*2d170*/  LOP3.LUT R28, R0, 0xf0, RZ, 0xfc, !PT ;  /* 0x000000f0001c7812 */ /* 0x000fe400078efcff */
[----:B0-----:R-:W-:Y:S01]  /*2d180*/  LEA.HI.X.SX32 R21, R25, R24, 0x1, P3 ;  /* 0x0000001819157211 */ /* 0x001fe200018f0eff */
[----:B------:R-:W-:Y:S01]  /*2d190*/  IMAD R25, R81, 0x4, R25 ;  /* 0x0000000451197824 */ /* 0x000fe200078e0219 */
[----:B-1----:R-:W-:Y:S01]  /*2d1a0*/  ISETP.LT.AND P3, PT, R22, UR6, !P0 ;  /* 0x0000000616007c0c */ /* 0x002fe2000c761270 */
[----:B------:R-:W0:Y:S02]  /*2d1b0*/  LDCU UR6, c[0x0][0x39c] ;  /* 0x00007380ff0677ac */ /* 0x000e240008000800 */
[----:B----4-:R1:W-:Y:S01]  /*2d1c0*/  @P5 STG.E.U16 desc[UR16][R20.64], R32 ;  /* 0x0000002014005986 */ /* 0x0103e2000c101510 */
[----:B------:R-:W-:Y:S01]  /*2d1d0*/  LEA R22, P5, R25, R82, 0x1 ;  /* 0x0000005219167211 */ /* 0x000fe200078a08ff */
[----:B------:R-:W-:Y:S01]  /*2d1e0*/  IMAD R3, R81, 0x4, R25 ;  /* 0x0000000451037824 */ /* 0x000fe200078e0219 */
[----:B---3--:R-:W-:Y:S01]  /*2d1f0*/  ISETP.LT.AND P1, PT, R28, UR5, !P0 ;  /* 0x000000051c007c0c */ /* 0x008fe2000c721270 */
[----:B------:R-:W3:Y:S01]  /*2d200*/  LDCU UR5, c[0x0][0x39c] ;  /* 0x00007380ff0577ac */ /* 0x000ee20008000800 */
[----:B------:R-:W-:Y:S01]  /*2d210*/  LEA.HI.X.SX32 R23, R25, R24, 0x1, P5 ;  /* 0x0000001819177211 */ /* 0x000fe200028f0eff */
[----:B------:R-:W-:Y:S01]  /*2d220*/  IMAD R25, R81, 0x4, R3 ;  /* 0x0000000451197824 */ /* 0x000fe200078e0203 */
[----:B------:R-:W-:-:S02]  /*2d230*/  LEA R2, P5, R3, R82, 0x1 ;  /* 0x0000005203027211 */ /* 0x000fc400078a08ff */
[----:B------:R-:W-:Y:S02]  /*2d240*/  LOP3.LUT R26, R0, 0xf8, RZ, 0xfc, !PT ;  /* 0x000000f8001a7812 */ /* 0x000fe400078efcff */
[----:B-1----:R-:W-:Y:S02]  /*2d250*/  PRMT R21, R32, 0x7632, R21 ;  /* 0x0000763220157816 */ /* 0x002fe40000000015 */
[----:B------:R-:W-:-:S03]  /*2d260*/  LEA.HI.X.SX32 R3, R3, R24, 0x1, P5 ;  /* 0x0000001803037211 */ /* 0x000fc600028f0eff */
[----:B------:R1:W-:Y:S01]  /*2d270*/  @P6 STG.E.U16 desc[UR16][R22.64], R21 ;  /* 0x0000001516006986 */ /* 0x0003e2000c101510 */
[C---:B------:R-:W-:Y:S02]  /*2d280*/  LEA R20, P6, R25.reuse, R82, 0x1 ;  /* 0x0000005219147211 */ /* 0x040fe400078c08ff */
[----:B--2---:R-:W-:Y:S01]  /*2d290*/  ISETP.LT.AND P5, PT, R26, UR4, !P0 ;  /* 0x000000041a007c0c */ /* 0x004fe2000c7a1270 */
[----:B------:R-:W2:Y:S01]  /*2d2a0*/  LDCU UR4, c[0x0][0x39c] ;  /* 0x00007380ff0477ac */ /* 0x000ea20008000800 */
[----:B------:R4:W-:Y:S01]  /*2d2b0*/  @P4 STG.E.U16 desc[UR16][R2.64], R33 ;  /* 0x0000002102004986 */ /* 0x0009e2000c101510 */
[C---:B------:R-:W-:Y:S02]  /*2d2c0*/  LOP3.LUT R26, R0.reuse, 0xfc, RZ, 0xfc, !PT ;  /* 0x000000fc001a7812 */ /* 0x040fe400078efcff */
[----:B-1----:R-:W-:Y:S01]  /*2d2d0*/  LEA.HI.X.SX32 R21, R25, R24, 0x1, P6 ;  /* 0x0000001819157211 */ /* 0x002fe200030f0eff */
[----:B------:R-:W-:Y:S01]  /*2d2e0*/  IMAD R25, R81, 0x4, R25 ;  /* 0x0000000451197824 */ /* 0x000fe200078e0219 */
[----:B------:R-:W-:-:S02]  /*2d2f0*/  LOP3.LUT R23, R0, 0x100, RZ, 0xfc, !PT ;  /* 0x0000010000177812 */ /* 0x000fc400078efcff */
[----:B----4-:R-:W-:Y:S01]  /*2d300*/  PRMT R3, R33, 0x7632, R3 ;  /* 0x0000763221037816 */ /* 0x010fe20000000003 */
[----:B------:R-:W-:Y:S01]  /*2d310*/  IMAD R27, R81, 0x4, R25 ;  /* 0x00000004511b7824 */ /* 0x000fe200078e0219 */
[----:B------:R-:W-:Y:S02]  /*2d320*/  LEA R22, P6, R25, R82, 0x1 ;  /* 0x0000005219167211 */ /* 0x000fe400078c08ff */
[----:B---3--:R-:W-:Y:S01]  /*2d330*/  ISETP.LT.AND P4, PT, R26, UR5, !P0 ;  /* 0x000000051a007c0c */ /* 0x008fe2000c781270 */
[----:B------:R1:W-:Y:S01]  /*2d340*/  @P2 STG.E.U16 desc[UR16][R20.64], R3 ;  /* 0x0000000314002986 */ /* 0x0003e2000c101510 */
[----:B------:R-:W3:Y:S01]  /*2d350*/  LDCU UR5, c[0x0][0x39c] ;  /* 0x00007380ff0577ac */ /* 0x000ee20008000800 */
[----:B0-----:R-:W-:Y:S02]  /*2d360*/  ISETP.LT.AND P2, PT, R23, UR6, !P0 ;  /* 0x0000000617007c0c */ /* 0x001fe4000c741270 */
[----:B------:R-:W-:Y:S01]  /*2d370*/  LEA.HI.X.SX32 R23, R25, R24, 0x1, P6 ;  /* 0x0000001819177211 */ /* 0x000fe200030f0eff */
[----:B------:R-:W0:Y:S01]  /*2d380*/  LDCU UR6, c[0x0][0x39c] ;  /* 0x00007380ff0677ac */ /* 0x000e220008000800 */
[----:B------:R-:W-:-:S02]  /*2d390*/  LEA R2, P6, R27, R82, 0x1 ;  /* 0x000000521b027211 */ /* 0x000fc400078c08ff */
[----:B------:R-:W-:Y:S01]  /*2d3a0*/  LOP3.LUT R25, R0, 0x104, RZ, 0xfc, !PT ;  /* 0x0000010400197812 */ /* 0x000fe200078efcff */
[----:B------:R-:W-:Y:S01]  /*2d3b0*/  @P1 STG.E.U16 desc[UR16][R22.64], R34 ;  /* 0x0000002216001986 */ /* 0x000fe2000c101510 */
[----:B-1----:R-:W-:Y:S02]  /*2d3c0*/  PRMT R21, R34, 0x7632, R21 ;  /* 0x0000763222157816 */ /* 0x002fe40000000015 */
[----:B------:R-:W-:Y:S01]  /*2d3d0*/  LEA.HI.X.SX32 R3, R27, R24, 0x1, P6 ;  /* 0x000000181b037211 */ /* 0x000fe200030f0eff */
[----:B------:R-:W-:Y:S01]  /*2d3e0*/  IMAD R27, R81, 0x4, R27 ;  /* 0x00000004511b7824 */ /* 0x000fe200078e021b */
[----:B--2---:R-:W-:Y:S01]  /*2d3f0*/  ISETP.LT.AND P1, PT, R25, UR4, !P0 ;  /* 0x0000000419007c0c */ /* 0x004fe2000c721270 */
[----:B------:R-:W1:Y:S02]  /*2d400*/  LDCU UR4, c[0x0][0x39c] ;  /* 0x00007380ff0477ac */ /* 0x000e640008000800 */
[----:B------:R2:W-:Y:S01]  /*2d410*/  @P3 STG.E.U16 desc[UR16][R2.64], R21 ;  /* 0x0000001502003986 */ /* 0x0005e2000c101510 */
[----:B------:R-:W-:Y:S01]  /*2d420*/  LEA R20, P3, R27, R82, 0x1 ;  /* 0x000000521b147211 */ /* 0x000fe200078608ff */
[----:B------:R-:W-:Y:S01]  /*2d430*/  IMAD R25, R81, 0x4, R27 ;  /* 0x0000000451197824 */ /* 0x000fe200078e021b */
[----:B------:R-:W-:-:S02]  /*2d440*/  LOP3.LUT R26, R0, 0x108, RZ, 0xfc, !PT ;  /* 0x00000108001a7812 */ /* 0x000fc400078efcff */
[----:B------:R-:W-:Y:S02]  /*2d450*/  PRMT R28, R35, 0x7632, R28 ;  /* 0x00007632231c7816 */ /* 0x000fe4000000001c */
[----:B--2---:R-:W-:Y:S02]  /*2d460*/  LEA.HI.X.SX32 R21, R27, R24, 0x1, P3 ;  /* 0x000000181b157211 */ /* 0x004fe400018f0eff */
[----:B---3--:R-:W-:Y:S01]  /*2d470*/  ISETP.LT.AND P3, PT, R26, UR5, !P0 ;  /* 0x000000051a007c0c */ /* 0x008fe2000c761270 */
[----:B------:R-:W2:Y:S01]  /*2d480*/  LDCU UR5, c[0x0][0x39c] ;  /* 0x00007380ff0577ac */ /* 0x000ea20008000800 */
[C---:B------:R-:W-:Y:S02]  /*2d490*/  LEA R26, P6, R25.reuse, R82, 0x1 ;  /* 0x00000052191a7211 */ /* 0x040fe400078c08ff */
[----:B------:R-:W-:Y:S02]  /*2d4a0*/  LOP3.LUT R3, R0, 0x110, RZ, 0xfc, !PT ;  /* 0x0000011000037812 */ /* 0x000fe400078efcff */
[----:B------:R-:W-:Y:S01]  /*2d4b0*/  LEA.HI.X.SX32 R27, R25, R24, 0x1, P6 ;  /* 0x00000018191b7211 */ /* 0x000fe200030f0eff */
[----:B------:R-:W-:Y:S01]  /*2d4c0*/  IMAD R25, R81, 0x4, R25 ;  /* 0x0000000451197824 */ /* 0x000fe200078e0219 */
[----:B------:R3:W-:Y:S01]  /*2d4d0*/  @P5 STG.E.U16 desc[UR16][R20.64], R35 ;  /* 0x0000002314005986 */ /* 0x0007e2000c101510 */
[----:B-1----:R-:W-:Y:S01]  /*2d4e0*/  ISETP.LT.AND P5, PT, R3, UR4, !P0 ;  /* 0x0000000403007c0c */ /* 0x002fe2000c7a1270 */
[----:B------:R-:W1:Y:S01]  /*2d4f0*/  LDCU UR4, c[0x0][0x39c] ;  /* 0x00007380ff0477ac */ /* 0x000e620008000800 */
[----:B------:R-:W-:Y:S01]  /*2d500*/  IMAD R23, R81, 0x4, R25 ;  /* 0x0000000451177824 */ /* 0x000fe200078e0219 */
[----:B------:R4:W-:Y:S01]  /*2d510*/  @P4 STG.E.U16 desc[UR16][R26.64], R28 ;  /* 0x0000001c1a004986 */ /* 0x0009e2000c101510 */
[----:B------:R-:W-:-:S02]  /*2d520*/  LEA R2, P4, R25, R82, 0x1 ;  /* 0x0000005219027211 */ /* 0x000fc400078808ff */
[----:B------:R-:W-:Y:S02]  /*2d530*/  LOP3.LUT R22, R0, 0x10c, RZ, 0xfc, !PT ;  /* 0x0000010c00167812 */ /* 0x000fe400078efcff */
[----:B------:R-:W-:Y:S01]  /*2d540*/  LEA.HI.X.SX32 R3, R25, R24, 0x1, P4 ;  /* 0x0000001819037211 */ /* 0x000fe200020f0eff */
[----:B------:R-:W-:Y:S01]  /*2d550*/  IMAD R25, R81, 0x4, R23 ;  /* 0x0000000451197824 */ /* 0x000fe200078e0217 */
[----:B0-----:R-:W-:Y:S01]  /*2d560*/  ISETP.LT.AND P6, PT, R22, UR6, !P0 ;  /* 0x0000000616007c0c */ /* 0x001fe2000c7c1270 */
[----:B------:R-:W0:Y:S01]  /*2d570*/  LDCU UR6, c[0x0][0x39c] ;  /* 0x00007380ff0677ac */ /* 0x000e220008000800 */
[C---:B---3--:R-:W-:Y:S02]  /*2d580*/  LEA R20, P4, R23.reuse, R82, 0x1 ;  /* 0x0000005217147211 */ /* 0x048fe400078808ff */
[----:B------:R-:W-:Y:S01]  /*2d590*/  LOP3.LUT R22, R0, 0x114, RZ, 0xfc, !PT ;  /* 0x0000011400167812 */ /* 0x000fe200078efcff */
[----:B------:R3:W-:Y:S01]  /*2d5a0*/  @P2 STG.E.U16 desc[UR16][R2.64], R56 ;  /* 0x0000003802002986 */ /* 0x0007e2000c101510 */
[----:B------:R-:W-:-:S02]  /*2d5b0*/  LEA.HI.X.SX32 R21, R23, R24, 0x1, P4 ;  /* 0x0000001817157211 */ /* 0x000fc400020f0eff */
[----:B--2---:R-:W-:Y:S01]  /*2d5c0*/  ISETP.LT.AND P4, PT, R22, UR5, !P0 ;  /* 0x0000000516007c0c */ /* 0x004fe2000c781270 */
[----:B------:R-:W2:Y:S01]  /*2d5d0*/  LDCU UR5, c[0x0][0x39c] ;  /* 0x00007380ff0577ac */ /* 0x000ea20008000800 */
[----:B------:R-:W-:Y:S02]  /*2d5e0*/  PRMT R29, R56, 0x7632, R29 ;  /* 0x00007632381d7816 */ /* 0x000fe4000000001d */
[C---:B------:R-:W-:Y:S02]  /*2d5f0*/  LEA R22, P2, R25.reuse, R82, 0x1 ;  /* 0x0000005219167211 */ /* 0x040fe400078408ff */
[----:B----4-:R-:W-:Y:S01]  /*2d600*/  LOP3.LUT R26, R0, 0x11c, RZ, 0xfc, !PT ;  /* 0x0000011c001a7812 */ /* 0x010fe200078efcff */
[----:B------:R4:W-:Y:S01]  /*2d610*/  @P1 STG.E.U16 desc[UR16][R20.64], R29 ;  /* 0x0000001d14001986 */ /* 0x0009e2000c101510 */
[----:B------:R-:W-:Y:S01]  /*2d620*/  LEA.HI.X.SX32 R23, R25, R24, 0x1, P2 ;  /* 0x0000001819177211 */ /* 0x000fe200010f0eff */
[----:B------:R-:W-:Y:S01]  /*2d630*/  IMAD R25, R81, 0x4, R25 ;  /* 0x0000000451197824 */ /* 0x000fe200078e0219 */
[----:B-1----:R-:W-:Y:S01]  /*2d640*/  ISETP.LT.AND P1, PT, R26, UR4, !P0 ;  /* 0x000000041a007c0c */ /* 0x002fe2000c721270 */
[----:B------:R-:W1:Y:S01]  /*2d650*/  LDCU UR4, c[0x0][0x39c] ;  /* 0x00007380ff0477ac */ /* 0x000e620008000800 */
[----:B------:R-:W-:Y:S01]  /*2d660*/  LOP3.LUT R27, R0, 0x118, RZ, 0xfc, !PT ;  /* 0x00000118001b7812 */ /* 0x000fe200078efcff */
[----:B------:R5:W-:Y:S01]  /*2d670*/  @P3 STG.E.U16 desc[UR16][R22.64], R57 ;  /* 0x0000003916003986 */ /* 0x000be2000c101510 */
[----:B---3--:R-:W-:-:S03]  /*2d680*/  LEA R2, P3, R25, R82, 0x1 ;  /* 0x0000005219027211 */ /* 0x008fc600078608ff */
[----:B------:R-:W3:Y:S01]  /*2d690*/  LDS.128 R28, [R80+0x2000] ;  /* 0x00200000501c7984 */ /* 0x000ee20000000c00 */
[----:B----4-:R-:W-:Y:S01]  /*2d6a0*/  IMAD R21, R81, 0x4, R25 ;  /* 0x0000000451157824 */ /* 0x010fe200078e0219 */
[----:B------:R-:W-:Y:S02]  /*2d6b0*/  LEA.HI.X.SX32 R3, R25, R24, 0x1, P3 ;  /* 0x0000001819037211 */ /* 0x000fe400018f0eff */
[----:B0-----:R-:W-:Y:S01]  /*2d6c0*/  ISETP.LT.AND P2, PT, R27, UR6, !P0 ;  /* 0x000000061b007c0c */ /* 0x001fe2000c741270 */
[----:B------:R-:W-:Y:S01]  /*2d6d0*/  IMAD R25, R81, 0x4, R21 ;  /* 0x0000000451197824 */ /* 0x000fe200078e0215 */
[----:B------:R-:W-:Y:S01]  /*2d6e0*/  LEA R20, P3, R21, R82, 0x1 ;  /* 0x0000005215147211 */ /* 0x000fe200078608ff */
[----:B------:R-:W0:Y:S01]  /*2d6f0*/  LDCU UR6, c[0x0][0x39c] ;  /* 0x00007380ff0677ac */ /* 0x000e220008000800 */
[----:B-----5:R-:W-:Y:S02]  /*2d700*/  PRMT R23, R57, 0x7632, R23 ;  /* 0x0000763239177816 */ /* 0x020fe40000000017 */
[----:B------:R-:W-:-:S02]  /*2d710*/  LOP3.LUT R26, R0, 0x120, RZ, 0xfc, !PT ;  /* 0x00000120001a7812 */ /* 0x000fc400078efcff */
[----:B------:R-:W-:Y:S01]  /*2d720*/  LEA.HI.X.SX32 R21, R21, R24, 0x1, P3 ;  /* 0x0000001815157211 */ /* 0x000fe200018f0eff */
[----:B------:R4:W-:Y:S01]  /*2d730*/  @P6 STG.E.U16 desc[UR16][R2.64], R23 ;  /* 0x0000001702006986 */ /* 0x0009e2000c101510 */
[----:B--2---:R-:W-:Y:S01]  /*2d740*/  ISETP.LT.AND P3, PT, R26, UR5, !P0 ;  /* 0x000000051a007c0c */ /* 0x004fe2000c761270 */
[----:B------:R-:W2:Y:S01]  /*2d750*/  LDCU UR5, c[0x0][0x39c] ;  /* 0x00007380ff0577ac */ /* 0x000ea20008000800 */
[C---:B------:R-:W-:Y:S02]  /*2d760*/  LEA R22, P6, R25.reuse, R82, 0x1 ;  /* 0x0000005219167211 */ /* 0x040fe400078c08ff */
[----:B------:R-:W-:Y:S01]  /*2d770*/  LOP3.LUT R26, R0, 0x124, RZ, 0xfc, !PT ;  /* 0x00000124001a7812 */ /* 0x000fe200078efcff */
[----:B------:R5:W-:Y:S01]  /*2d780*/  @P5 STG.E.U16 desc[UR16][R20.64], R58 ;  /* 0x0000003a14005986 */ /* 0x000be2000c101510 */
[----:B----4-:R-:W-:Y:S01]  /*2d790*/  LEA.HI.X.SX32 R23, R25, R24, 0x1, P6 ;  /* 0x0000001819177211 */ /* 0x010fe200030f0eff */
[C---:B------:R-:W-:Y:S01]  /*2d7a0*/  IMAD R25, R81.reuse, 0x4, R25 ;  /* 0x0000000451197824 */ /* 0x040fe200078e0219 */
[----:B-1----:R-:W-:Y:S01]  /*2d7b0*/  ISETP.LT.AND P6, PT, R26, UR4, !P0 ;  /* 0x000000041a007c0c */ /* 0x002fe2000c7c1270 */
[----:B------:R-:W1:Y:S01]  /*2d7c0*/  LDCU UR4, c[0x0][0x39c] ;  /* 0x00007380ff0477ac */ /* 0x000e620008000800 */
[----:B-----5:R-:W-:Y:S01]  /*2d7d0*/  PRMT R21, R58, 0x7632, R21 ;  /* 0x000076323a157816 */ /* 0x020fe20000000015 */
[----:B------:R-:W-:Y:S01]  /*2d7e0*/  IMAD R27, R81, 0x4, R25 ;  /* 0x00000004511b7824 */ /* 0x000fe200078e0219 */
[----:B------:R-:W-:-:S03]  /*2d7f0*/  LOP3.LUT R3, R0, 0x128, RZ, 0xfc, !PT ;  /* 0x0000012800037812 */ /* 0x000fc600078efcff */
[----:B------:R4:W-:Y:S01]  /*2d800*/  @P4 STG.E.U16 desc[UR16][R22.64], R21 ;  /* 0x0000001516004986 */ /* 0x0009e2000c101510 */
[----:B------:R-:W-:Y:S02]  /*2d810*/  LEA R2, P4, R25, R82, 0x1 ;  /* 0x0000005219027211 */ /* 0x000fe400078808ff */
[----:B0-----:R-:W-:Y:S01]  /*2d820*/  ISETP.LT.AND P5, PT, R3, UR6, !P0 ;  /* 0x0000000603007c0c */ /* 0x001fe2000c7a1270 */
[----:B------:R-:W0:Y:S01]  /*2d830*/  LDCU UR6, c[0x0][0x39c] ;  /* 0x00007380ff0677ac */ /* 0x000e220008000800 */
[----:B------:R-:W-:Y:S01]  /*2d840*/  LEA.HI.X.SX32 R3, R25, R24, 0x1, P4 ;  /* 0x0000001819037211 */ /* 0x000fe200020f0eff */
[----:B------:R-:W-:Y:S01]  /*2d850*/  IMAD R25, R81, 0x4, R27 ;  /* 0x0000000451197824 */ /* 0x000fe200078e021b */
[----:B------:R-:W-:Y:S02]  /*2d860*/  LEA R20, P4, R27, R82, 0x1 ;  /* 0x000000521b147211 */ /* 0x000fe400078808ff */
[----:B------:R-:W-:Y:S02]  /*2d870*/  LOP3.LUT R26, R0, 0x12c, RZ, 0xfc, !PT ;  /* 0x0000012c001a7812 */ /* 0x000fe400078efcff */
[----:B----4-:R-:W-:-:S02]  /*2d880*/  PRMT R23, R59, 0x7632, R23 ;  /* 0x000076323b177816 */ /* 0x010fc40000000017 */
[----:B------:R-:W-:Y:S01]  /*2d890*/  LEA.HI.X.SX32 R21, R27, R24, 0x1, P4 ;  /* 0x000000181b157211 */ /* 0x000fe200020f0eff */
[----:B------:R-:W-:Y:S01]  /*2d8a0*/  @P2 STG.E.U16 desc[UR16][R2.64], R59 ;  /* 0x0000003b02002986 */ /* 0x000fe2000c101510 */
[C---:B------:R-:W-:Y:S02]  /*2d8b0*/  LEA R22, P4, R25.reuse, R82, 0x1 ;  /* 0x0000005219167211 */ /* 0x040fe400078808ff */
[----:B-1----:R-:W-:Y:S01]  /*2d8c0*/  ISETP.LT.AND P2, PT, R26, UR4, !P0 ;  /* 0x000000041a007c0c */ /* 0x002fe2000c741270 */
[----:B------:R1:W-:Y:S01]  /*2d8d0*/  @P1 STG.E.U16 desc[UR16][R20.64], R23 ;  /* 0x0000001714001986 */ /* 0x0003e2000c101510 */
[----:B------:R-:W4:Y:S01]  /*2d8e0*/  LDCU UR4, c[0x0][0x39c] ;  /* 0x00007380ff0477ac */ /* 0x000f220008000800 */
[C---:B------:R-:W-:Y:S02]  /*2d8f0*/  LOP3.LUT R26, R0.reuse, 0x134, RZ, 0xfc, !PT ;  /* 0x00000134001a7812 */ /* 0x040fe400078efcff */
[----:B------:R-:W-:Y:S02]  /*2d900*/  LOP3.LUT R27, R0, 0x130, RZ, 0xfc, !PT ;  /* 0x00000130001b7812 */ /* 0x000fe400078efcff */
[----:B-1----:R-:W-:Y:S01]  /*2d910*/  LEA.HI.X.SX32 R23, R25, R24, 0x1, P4 ;  /* 0x0000001819177211 */ /* 0x002fe200020f0eff */
[----:B------:R-:W-:-:S04]  /*2d920*/  IMAD R25, R81, 0x4, R25 ;  /* 0x0000000451197824 */ /* 0x000fc800078e0219 */
[----:B------:R1:W-:Y:S01]  /*2d930*/  @P3 STG.E.U16 desc[UR16][R22.64], R8 ;  /* 0x0000000816003986 */ /* 0x0003e2000c101510 */
[----:B------:R-:W-:Y:S01]  /*2d940*/  LEA R2, P3, R25, R82, 0x1 ;  /* 0x0000005219027211 */ /* 0x000fe200078608ff */
[----:B------:R-:W-:Y:S01]  /*2d950*/  IMAD R21, R81, 0x4, R25 ;  /* 0x0000000451157824 */ /* 0x000fe200078e0219 */
[----:B0-----:R-:W-:Y:S01]  /*2d960*/  ISETP.LT.AND P4, PT, R26, UR6, !P0 ;  /* 0x000000061a007c0c */ /* 0x001fe2000c781270 */
[----:B------:R-:W0:Y:S01]  /*2d970*/  LDCU UR6, c[0x0][0x39c] ;  /* 0x00007380ff0677ac */ /* 0x000e220008000800 */
[----:B------:R-:W-:Y:S01]  /*2d980*/  LEA.HI.X.SX32 R3, R25, R24, 0x1, P3 ;  /* 0x0000001819037211 */ /* 0x000fe200018f0eff */
[----:B------:R-:W-:Y:S01]  /*2d990*/  IMAD R25, R81, 0x4, R21 ;  /* 0x0000000451197824 */ /* 0x000fe200078e0215 */
[----:B--2---:R-:W-:Y:S01]  /*2d9a0*/  ISETP.LT.AND P1, PT, R27, UR5, !P0 ;  /* 0x000000051b007c0c */ /* 0x004fe2000c721270 */
[----:B------:R-:W2:Y:S01]  /*2d9b0*/  LDCU UR5, c[0x0][0x39c] ;  /* 0x00007380ff0577ac */ /* 0x000ea20008000800 */
[----:B------:R-:W-:Y:S02]  /*2d9c0*/  LEA R20, P3, R21, R82, 0x1 ;  /* 0x0000005215147211 */ /* 0x000fe400078608ff */
[----:B-1----:R-:W-:-:S02]  /*2d9d0*/  PRMT R23, R8, 0x7632, R23 ;  /* 0x0000763208177816 */ /* 0x002fc40000000017 */
[----:B------:R-:W-:Y:S02]  /*2d9e0*/  LOP3.LUT R26, R0, 0x138, RZ, 0xfc, !PT ;  /* 0x00000138001a7812 */ /* 0x000fe400078efcff */
[----:B------:R-:W-:Y:S01]  /*2d9f0*/  LEA.HI.X.SX32 R21, R21, R24, 0x1, P3 ;  /* 0x0000001815157211 */ /* 0x000fe200018f0eff */
[----:B------:R1:W-:Y:S01]  /*2da00*/  @P6 STG.E.U16 desc[UR16][R2.64], R23 ;  /* 0x0000001702006986 */ /* 0x0003e2000c101510 */
[C---:B------:R-:W-:Y:S02]  /*2da10*/  LEA R22, P6, R25.reuse, R82, 0x1 ;  /* 0x0000005219167211 */ /* 0x040fe400078c08ff */
[----:B----4-:R-:W-:Y:S01]  /*2da20*/  ISETP.LT.AND P3, PT, R26, UR4, !P0 ;  /* 0x000000041a007c0c */ /* 0x010fe2000c761270 */
[----:B------:R-:W4:Y:S01]  /*2da30*/  LDCU UR4, c[0x0][0x39c] ;  /* 0x00007380ff0477ac */ /* 0x000f220008000800 */
[----:B------:R5:W-:Y:S01]  /*2da40*/  @P5 STG.E.U16 desc[UR16][R20.64], R9 ;  /* 0x0000000914005986 */ /* 0x000be2000c101510 */
[----:B-1----:R-:W-:Y:S01]  /*2da50*/  LEA.HI.X.SX32 R23, R25, R24, 0x1, P6 ;  /* 0x0000001819177211 */ /* 0x002fe200030f0eff */
[----:B------:R-:W-:Y:S01]  /*2da60*/  IMAD R25, R81, 0x4, R25 ;  /* 0x0000000451197824 */ /* 0x000fe200078e0219 */
[----:B------:R-:W-:-:S02]  /*2da70*/  LOP3.LUT R3, R0, 0x140, RZ, 0xfc, !PT ;  /* 0x0000014000037812 */ /* 0x000fc400078efcff */
[----:B-----5:R-:W-:Y:S01]  /*2da80*/  PRMT R21, R9, 0x7632, R21 ;  /* 0x0000763209157816 */ /* 0x020fe20000000015 */
[----:B------:R-:W-:Y:S01]  /*2da90*/  IMAD R27, R81, 0x4, R25 ;  /* 0x00000004511b7824 */ /* 0x000fe200078e0219 */
[----:B------:R-:W-:Y:S02]  /*2daa0*/  LEA R2, P6, R25, R82, 0x1 ;  /* 0x0000005219027211 */ /* 0x000fe400078c08ff */
[----:B------:R-:W-:Y:S01]  /*2dab0*/  LOP3.LUT R8, R0, 0x13c, RZ, 0xfc, !PT ;  /* 0x0000013c00087812 */ /* 0x000fe200078efcff */
[----:B------:R1:W-:Y:S01]  /*2dac0*/  @P2 STG.E.U16 desc[UR16][R22.64], R21 ;  /* 0x0000001516002986 */ /* 0x0003e2000c101510 */
[----:B0-----:R-:W-:Y:S01]  /*2dad0*/  ISETP.LT.AND P2, PT, R3, UR6, !P0 ;  /* 0x0000000603007c0c */ /* 0x001fe2000c741270 */
[----:B------:R-:W0:Y:S01]  /*2dae0*/  LDCU UR6, c[0x0][0x39c] ;  /* 0x00007380ff0677ac */ /* 0x000e220008000800 */
[----:B------:R-:W-:Y:S02]  /*2daf0*/  LEA.HI.X.SX32 R3, R25, R24, 0x1, P6 ;  /* 0x0000001819037211 */ /* 0x000fe400030f0eff */
[----:B--2---:R-:W-:Y:S01]  /*2db00*/  ISETP.LT.AND P5, PT, R8, UR5, !P0 ;  /* 0x0000000508007c0c */ /* 0x004fe2000c7a1270 */
[----:B------:R-:W2:Y:S01]  /*2db10*/  LDCU UR5, c[0x0][0x39c] ;  /* 0x00007380ff0577ac */ /* 0x000ea20008000800 */
[----:B------:R-:W-:-:S02]  /*2db20*/  LEA R8, P6, R27, R82, 0x1 ;  /* 0x000000521b087211 */ /* 0x000fc400078c08ff */
[----:B------:R-:W-:Y:S01]  /*2db30*/  LOP3.LUT R20, R0, 0x144, RZ, 0xfc, !PT ;  /* 0x0000014400147812 */ /* 0x000fe200078efcff */
[----:B-1----:R-:W-:Y:S01]  /*2db40*/  IMAD R23, R81, 0x4, R27 ;  /* 0x0000000451177824 */ /* 0x002fe200078e021b */
[----:B------:R1:W-:Y:S01]  /*2db50*/  @P1 STG.E.U16 desc[UR16][R2.64], R10 ;  /* 0x0000000a02001986 */ /* 0x0003e2000c101510 */
[----:B------:R-:W-:Y:S02]  /*2db60*/  LEA.HI.X.SX32 R9, R27, R24, 0x1, P6 ;  /* 0x000000181b097211 */ /* 0x000fe400030f0eff */
[----:B----4-:R-:W-:Y:S01]  /*2db70*/  ISETP.LT.AND P1, PT, R20, UR4, !P0 ;  /* 0x0000000414007c0c */ /* 0x010fe2000c721270 */
[----:B------:R-:W4:Y:S01]  /*2db80*/  LDCU UR4, c[0x0][0x39c] ;  /* 0x00007380ff0477ac */ /* 0x000f220008000800 */
[C---:B------:R-:W-:Y:S02]  /*2db90*/  LEA R20, P6, R23.reuse, R82, 0x1 ;  /* 0x0000005217147211 */ /* 0x040fe400078c08ff */
[----:B------:R-:W-:Y:S02]  /*2dba0*/  PRMT R26, R10, 0x7632, R26 ;  /* 0x000076320a1a7816 */ /* 0x000fe4000000001a */
[----:B------:R-:W-:Y:S01]  /*2dbb0*/  LEA.HI.X.SX32 R21, R23, R24, 0x1, P6 ;  /* 0x0000001817157211 */ /* 0x000fe200030f0eff */
[----:B------:R-:W-:-:S02]  /*2dbc0*/  IMAD R23, R81, 0x4, R23 ;  /* 0x0000000451177824 */ /* 0x000fc400078e0217 */
[----:B------:R5:W-:Y:S01]  /*2dbd0*/  @P4 STG.E.U16 desc[UR16][R8.64], R26 ;  /* 0x0000001a08004986 */ /* 0x000be2000c101510 */
[----:B------:R-:W-:-:S03]  /*2dbe0*/  LOP3.LUT R25, R0, 0x148, RZ, 0xfc, !PT ;  /* 0x0000014800197812 */ /* 0x000fc600078efcff */
[----:B------:R0:W-:Y:S01]  /*2dbf0*/  @P3 STG.E.U16 desc[UR16][R20.64], R11 ;  /* 0x0000000b14003986 */ /* 0x0001e2000c101510 */
[----:B-1----:R-:W-:Y:S02]  /*2dc00*/  LEA R2, P3, R23, R82, 0x1 ;  /* 0x0000005217027211 */ /* 0x002fe400078608ff */
[----:B--2---:R-:W-:Y:S01]  /*2dc10*/  ISETP.LT.AND P4, PT, R25, UR5, !P0 ;  /* 0x0000000519007c0c */ /* 0x004fe2000c781270 */
[----:B------:R-:W1:Y:S01]  /*2dc20*/  LDCU UR5, c[0x0][0x39c] ;  /* 0x00007380ff0577ac */ /* 0x000e620008000800 */
[----:B-----5:R-:W-:Y:S01]  /*2dc30*/  IMAD R9, R81, 0x4, R23 ;  /* 0x0000000451097824 */ /* 0x020fe200078e0217 */
[----:B------:R-:W-:Y:S02]  /*2dc40*/  LEA.HI.X.SX32 R3, R23, R24, 0x1, P3 ;  /* 0x0000001817037211 */ /* 0x000fe400018f0eff */
[----:B------:R-:W-:Y:S01]  /*2dc50*/  PRMT R25, R11, 0x7632, R25 ;  /* 0x000076320b197816 */ /* 0x000fe20000000019 */
[----:B------:R-:W-:Y:S01]  /*2dc60*/  IMAD R23, R81, 0x4, R9 ;  /* 0x0000000451177824 */ /* 0x000fe200078e0209 */
[----:B------:R-:W-:-:S02]  /*2dc70*/  LEA R8, P3, R9, R82, 0x1 ;  /* 0x0000005209087211 */ /* 0x000fc400078608ff */
[----:B------:R-:W-:Y:S01]  /*2dc80*/  LOP3.LUT R10, R0, 0x150, RZ, 0xfc, !PT ;  /* 0x00000150000a7812 */ /* 0x000fe200078efcff */
[----:B------:R2:W-:Y:S01]  /*2dc90*/  @P5 STG.E.U16 desc[UR16][R2.64], R25 ;  /* 0x0000001902005986 */ /* 0x0005e2000c101510 */
[----:B------:R-:W-:Y:S02]  /*2dca0*/  LEA.HI.X.SX32 R9, R9, R24, 0x1, P3 ;  /* 0x0000001809097211 */ /* 0x000fe400018f0eff */
[----:B----4-:R-:W-:Y:S01]  /*2dcb0*/  ISETP.LT.AND P3, PT, R10, UR4, !P0 ;  /* 0x000000040a007c0c */ /* 0x010fe2000c761270 */
[----:B0-----:R-:W-:Y:S01]  /*2dcc0*/  IMAD R21, R81, 0x4, R23 ;  /* 0x0000000451157824 */ /* 0x001fe200078e0217 */
[C---:B------:R-:W-:Y:S01]  /*2dcd0*/  LEA R10, P5, R23.reuse, R82, 0x1 ;  /* 0x00000052170a7211 */ /* 0x040fe200078a08ff */
[----:B------:R-:W0:Y:S03]  /*2dce0*/  LDCU UR4, c[0x0][0x39c] ;  /* 0x00007380ff0477ac */ /* 0x000e260008000800 */
[----:B------:R-:W-:-:S02]  /*2dcf0*/  LEA.HI.X.SX32 R11, R23, R24, 0x1, P5 ;  /* 0x00000018170b7211 */ /* 0x000fc400028f0eff */
[----:B--2---:R-:W-:Y:S02]  /*2dd00*/  PRMT R3, R16, 0x7632, R3 ;  /* 0x0000763210037816 */ /* 0x004fe40000000003 */
[----:B------:R-:W-:Y:S01]  /*2dd10*/  LEA R2, P5, R21, R82, 0x1 ;  /* 0x0000005215027211 */ /* 0x000fe200078a08ff */
[----:B------:R-:W-:Y:S01]  /*2dd20*/  @P2 STG.E.U16 desc[UR16][R8.64], R16 ;  /* 0x0000001008002986 */ /* 0x000fe2000c101510 */
[----:B------:R-:W-:-:S03]  /*2dd30*/  LOP3.LUT R20, R0, 0x154, RZ, 0xfc, !PT ;  /* 0x0000015400147812 */ /* 0x000fc600078efcff */
[----:B------:R2:W-:Y:S01]  /*2dd40*/  @P1 STG.E.U16 desc[UR16][R10.64], R3 ;  /* 0x000000030a001986 */ /* 0x0005e2000c101510 */
[----:B------:R-:W-:Y:S02]  /*2dd50*/  LOP3.LUT R22, R0, 0x14c, RZ, 0xfc, !PT ;  /* 0x0000014c00167812 */ /* 0x000fe400078efcff */
[----:B-1----:R-:W-:Y:S01]  /*2dd60*/  ISETP.LT.AND P2, PT, R20, UR5, !P0 ;  /* 0x0000000514007c0c */ /* 0x002fe2000c741270 */
[----:B------:R-:W1:Y:S01]  /*2dd70*/  LDCU UR5, c[0x0][0x39c] ;  /* 0x00007380ff0577ac */ /* 0x000e620008000800 */
[----:B------:R-:W-:Y:S01]  /*2dd80*/  ISETP.LT.AND P6, PT, R22, UR6, !P0 ;  /* 0x0000000616007c0c */ /* 0x000fe2000c7c1270 */
[----:B------:R-:W4:Y:S01]  /*2dd90*/  LDCU UR6, c[0x0][0x39c] ;  /* 0x00007380ff0677ac */ /* 0x000f220008000800 */
[----:B--2---:R-:W-:Y:S01]  /*2dda0*/  LEA.HI.X.SX32 R3, R21, R24, 0x1, P5 ;  /* 0x0000001815037211 */ /* 0x004fe200028f0eff */
[----:B------:R-:W-:-:S04]  /*2ddb0*/  IMAD R21, R81, 0x4, R21 ;  /* 0x0000000451157824 */ /* 0x000fc800078e0215 */
[----:B------:R2:W-:Y:S01]  /*2ddc0*/  @P4 STG.E.U16 desc[UR16][R2.64], R17 ;  /* 0x0000001102004986 */ /* 0x0005e2000c101510 */
[----:B------:R-:W-:Y:S01]  /*2ddd0*/  LEA R8, P4, R21, R82, 0x1 ;  /* 0x0000005215087211 */ /* 0x000fe200078808ff */
[----:B------:R-:W-:Y:S01]  /*2dde0*/  IMAD R23, R81, 0x4, R21 ;  /* 0x0000000451177824 */ /* 0x000fe200078e0215 */
[----:B------:R-:W-:Y:S02]  /*2ddf0*/  LOP3.LUT R20, R0, 0x15c, RZ, 0xfc, !PT ;  /* 0x0000015c00147812 */ /* 0x000fe400078efcff */
[----:B------:R-:W-:Y:S02]  /*2de00*/  LEA.HI.X.SX32 R9, R21, R24, 0x1, P4 ;  /* 0x0000001815097211 */ /* 0x000fe400020f0eff */
[C---:B------:R-:W-:Y:S02]  /*2de10*/  LEA R10, P4, R23.reuse, R82, 0x1 ;  /* 0x00000052170a7211 */ /* 0x040fe400078808ff */
[----:B0-----:R-:W-:Y:S01]  /*2de20*/  ISETP.LT.AND P5, PT, R20, UR4, !P0 ;  /* 0x0000000414007c0c */ /* 0x001fe2000c7a1270 */
[----:B------:R-:W0:Y:S01]  /*2de30*/  LDCU UR4, c[0x0][0x39c] ;  /* 0x00007380ff0477ac */ /* 0x000e220008000800 */
[----:B------:R-:W-:-:S02]  /*2de40*/  LEA.HI.X.SX32 R11, R23, R24, 0x1, P4 ;  /* 0x00000018170b7211 */ /* 0x000fc400020f0eff */
[----:B--2---:R-:W-:Y:S01]  /*2de50*/  PRMT R3, R17, 0x7632, R3 ;  /* 0x0000763211037816 */ /* 0x004fe20000000003 */
[----:B------:R-:W-:Y:S01]  /*2de60*/  IMAD R23, R81, 0x4, R23 ;  /* 0x0000000451177824 */ /* 0x000fe200078e0217 */
[----:B------:R-:W-:-:S03]  /*2de70*/  LOP3.LUT R16, R0, 0x160, RZ, 0xfc, !PT ;  /* 0x0000016000107812 */ /* 0x000fc600078efcff */
[----:B------:R2:W-:Y:S01]  /*2de80*/  @P6 STG.E.U16 desc[UR16][R8.64], R3 ;  /* 0x0000000308006986 */ /* 0x0005e2000c101510 */
[----:B-1----:R-:W-:Y:S01]  /*2de90*/  ISETP.LT.AND P4, PT, R16, UR5, !P0 ;  /* 0x0000000510007c0c */ /* 0x002fe2000c781270 */
[----:B------:R-:W1:Y:S02]  /*2dea0*/  LDCU UR5, c[0x0][0x39c] ;  /* 0x00007380ff0577ac */ /* 0x000e640008000800 */
[----:B------:R5:W-:Y:S01]  /*2deb0*/  @P3 STG.E.U16 desc[UR16][R10.64], R18 ;  /* 0x000000120a003986 */ /* 0x000be2000c101510 */
[----:B------:R-:W-:Y:S01]  /*2dec0*/  LEA R2, P3, R23, R82, 0x1 ;  /* 0x0000005217027211 */ /* 0x000fe200078608ff */
[----:B------:R-:W-:Y:S01]  /*2ded0*/  IMAD R17, R81, 0x4, R23 ;  /* 0x0000000451117824 */ /* 0x000fe200078e0217 */
[----:B------:R-:W-:-:S04]  /*2dee0*/  LOP3.LUT R22, R0, 0x158, RZ, 0xfc, !PT ;  /* 0x0000015800167812 */ /* 0x000fc800078efcff */
[----:B----4-:R-:W-:Y:S01]  /*2def0*/  ISETP.LT.AND P1, PT, R22, UR6, !P0 ;  /* 0x0000000616007c0c */ /* 0x010fe2000c721270 */
[----:B------:R-:W4:Y:S01]  /*2df00*/  LDCU UR6, c[0x0][0x39c] ;  /* 0x00007380ff0677ac */ /* 0x000f220008000800 */
[----:B--2---:R-:W-:Y:S02]  /*2df10*/  LEA.HI.X.SX32 R3, R23, R24, 0x1, P3 ;  /* 0x0000001817037211 */ /* 0x004fe400018f0eff */
[----:B------:R-:W-:Y:S02]  /*2df20*/  PRMT R9, R18, 0x7632, R9 ;  /* 0x0000763212097816 */ /* 0x000fe40000000009 */
[----:B------:R-:W-:Y:S02]  /*2df30*/  LEA R8, P6, R17, R82, 0x1 ;  /* 0x0000005211087211 */ /* 0x000fe400078c08ff */
[----:B------:R-:W-:Y:S01]  /*2df40*/  LOP3.LUT R16, R0, 0x164, RZ, 0xfc, !PT ;  /* 0x0000016400107812 */ /* 0x000fe200078efcff */
[----:B------:R2:W-:Y:S03]  /*2df50*/  @P2 STG.E.U16 desc[UR16][R2.64], R9 ;  /* 0x0000000902002986 */ /* 0x0005e6000c101510 */
[----:B0-----:R-:W-:Y:S01]  /*2df60*/  ISETP.LT.AND P3, PT, R16, UR4, !P0 ;  /* 0x0000000410007c0c */ /* 0x001fe2000c761270 */
[----:B------:R-:W0:Y:S01]  /*2df70*/  LDCU UR4, c[0x0][0x39c] ;  /* 0x00007380ff0477ac */ /* 0x000e220008000800 */
[----:B-----5:R-:W-:-:S02]  /*2df80*/  LOP3.LUT R11, R0, 0x16c, RZ, 0xfc, !PT ;  /* 0x0000016c000b7812 */ /* 0x020fc400078efcff */
[----:B--2---:R-:W-:Y:S01]  /*2df90*/  LEA.HI.X.SX32 R9, R17, R24, 0x1, P6 ;  /* 0x0000001811097211 */ /* 0x004fe200030f0eff */
[----:B------:R-:W-:-:S04]  /*2dfa0*/  IMAD R17, R81, 0x4, R17 ;  /* 0x0000000451117824 */ /* 0x000fc800078e0211 */
[----:B------:R-:W-:Y:S01]  /*2dfb0*/  IMAD R21, R81, 0x4, R17 ;  /* 0x0000000451157824 */ /* 0x000fe200078e0211 */
[----:B------:R-:W-:Y:S01]  /*2dfc0*/  LEA R10, P6, R17, R82, 0x1 ;  /* 0x00000052110a7211 */ /* 0x000fe200078c08ff */
[----:B------:R2:W-:Y:S01]  /*2dfd0*/  @P1 STG.E.U16 desc[UR16][R8.64], R19 ;  /* 0x0000001308001986 */ /* 0x0005e2000c101510 */
[----:B-1----:R-:W-:Y:S01]  /*2dfe0*/  ISETP.LT.AND P1, PT, R11, UR5, !P0 ;  /* 0x000000050b007c0c */ /* 0x002fe2000c721270 */
[----:B------:R-:W1:Y:S01]  /*2dff0*/  LDCU UR5, c[0x0][0x39c] ;  /* 0x00007380ff0577ac */ /* 0x000e620008000800 */
[----:B------:R-:W-:Y:S02]  /*2e000*/  LEA.HI.X.SX32 R11, R17, R24, 0x1, P6 ;  /* 0x00000018110b7211 */ /* 0x000fe400030f0eff */
[C---:B------:R-:W-:Y:S02]  /*2e010*/  LEA R2, P6, R21.reuse, R82, 0x1 ;  /* 0x0000005215027211 */ /* 0x040fe400078c08ff */
[----:B------:R-:W-:Y:S02]  /*2e020*/  LOP3.LUT R16, R0, 0x168, RZ, 0xfc, !PT ;  /* 0x0000016800107812 */ /* 0x000fe400078efcff */
[----:B------:R-:W-:Y:S01]  /*2e030*/  LEA.HI.X.SX32 R3, R21, R24, 0x1, P6 ;  /* 0x0000001815037211 */ /* 0x000fe200030f0eff */
[----:B------:R-:W-:Y:S01]  /*2e040*/  IMAD R21, R81, 0x4, R21 ;  /* 0x0000000451157824 */ /* 0x000fe200078e0215 */
[----:B--2---:R-:W-:-:S02]  /*2e050*/  PRMT R9, R19, 0x7632, R9 ;  /* 0x0000763213097816 */ /* 0x004fc40000000009 */
[----:B----4-:R-:W-:Y:S01]  /*2e060*/  ISETP.LT.AND P2, PT, R16, UR6, !P0 ;  /* 0x0000000610007c0c */ /* 0x010fe2000c741270 */
[----:B------:R-:W-:Y:S01]  /*2e070*/  IMAD R17, R81, 0x4, R21 ;  /* 0x0000000451117824 */ /* 0x000fe200078e0215 */
[----:B------:R-:W-:Y:S01]  /*2e080*/  LOP3.LUT R16, R0, 0x170, RZ, 0xfc, !PT ;  /* 0x0000017000107812 */ /* 0x000fe200078efcff */
[----:B------:R2:W-:Y:S01]  /*2e090*/  @P5 STG.E.U16 desc[UR16][R10.64], R9 ;  /* 0x000000090a005986 */ /* 0x0005e2000c101510 */
[----:B------:R-:W4:Y:S02]  /*2e0a0*/  LDCU UR6, c[0x0][0x39c] ;  /* 0x00007380ff0677ac */ /* 0x000f240008000800 */
[----:B0-----:R-:W-:Y:S01]  /*2e0b0*/  ISETP.LT.AND P5, PT, R16, UR4, !P0 ;  /* 0x0000000410007c0c */ /* 0x001fe2000c7a1270 */
[----:B---3--:R0:W-:Y:S01]  /*2e0c0*/  @P4 STG.E.U16 desc[UR16][R2.64], R28 ;  /* 0x0000001c02004986 */ /* 0x0081e2000c101510 */
[----:B------:R-:W-:Y:S01]  /*2e0d0*/  LEA R8, P4, R21, R82, 0x1 ;  /* 0x0000005215087211 */ /* 0x000fe200078808ff */
[----:B------:R-:W3:Y:S01]  /*2e0e0*/  LDCU UR4, c[0x0][0x39c] ;  /* 0x00007380ff0477ac */ /* 0x000ee20008000800 */
[----:B------:R-:W-:-:S02]  /*2e0f0*/  LOP3.LUT R16, R0, 0x174, RZ, 0xfc, !PT ;  /* 0x0000017400107812 */ /* 0x000fc400078efcff */
[----:B--2---:R-:W-:Y:S02]  /*2e100*/  LEA.HI.X.SX32 R9, R21, R24, 0x1, P4 ;  /* 0x0000001815097211 */ /* 0x004fe400020f0eff */
[----:B------:R-:W-:Y:S01]  /*2e110*/  PRMT R11, R28, 0x7632, R11 ;  /* 0x000076321c0b7816 */ /* 0x000fe2000000000b */
[----:B------:R-:W2:Y:S01]  /*2e120*/  LDS.128 R20, [R80+0x3000] ;  /* 0x0030000050147984 */ /* 0x000ea20000000c00 */
[----:B------:R-:W-:-:S03]  /*2e130*/  LEA R10, P6, R17, R82, 0x1 ;  /* 0x00000052110a7211 */ /* 0x000fc600078c08ff */
[----:B------:R5:W-:Y:S01]  /*2e140*/  @P3 STG.E.U16 desc[UR16][R8.64], R11 ;  /* 0x0000000b08003986 */ /* 0x000be2000c101510 */
[----:B-1----:R-:W-:Y:S01]  /*2e150*/  ISETP.LT.AND P4, PT, R16, UR5, !P0 ;  /* 0x0000000510007c0c */ /* 0x002fe2000c781270 */
[----:B------:R-:W1:Y:S01]  /*2e160*/  LDCU UR5, c[0x0][0x39c] ;  /* 0x00007380ff0577ac */ /* 0x000e620008000800 */
[----:B0-----:R-:W-:Y:S02]  /*2e170*/  LOP3.LUT R3, R0, 0x17c, RZ, 0xfc, !PT ;  /* 0x0000017c00037812 */ /* 0x001fe400078efcff */
[----:B-----5:R-:W-:Y:S01]  /*2e180*/  LEA.HI.X.SX32 R11, R17, R24, 0x1, P6 ;  /* 0x00000018110b7211 */ /* 0x020fe200030f0eff */
[----:B------:R-:W-:-:S04]  /*2e190*/  IMAD R17, R81, 0x4, R17 ;  /* 0x0000000451117824 */ /* 0x000fc800078e0211 */
[----:B------:R-:W-:Y:S01]  /*2e1a0*/  IMAD R19, R81, 0x4, R17 ;  /* 0x0000000451137824 */ /* 0x000fe200078e0211 */
[----:B------:R-:W-:Y:S01]  /*2e1b0*/  LEA R2, P6, R17, R82, 0x1 ;  /* 0x0000005211027211 */ /* 0x000fe200078c08ff */
[----:B------:R0:W-:Y:S01]  /*2e1c0*/  @P2 STG.E.U16 desc[UR16][R10.64], R29 ;  /* 0x0000001d0a002986 */ /* 0x0001e2000c101510 */
[----:B---3--:R-:W-:Y:S01]  /*2e1d0*/  ISETP.LT.AND P2, PT, R3, UR4, !P0 ;  /* 0x0000000403007c0c */ /* 0x008fe2000c741270 */
[----:B------:R-:W3:Y:S01]  /*2e1e0*/  LDCU UR4, c[0x0][0x39c] ;  /* 0x00007380ff0477ac */ /* 0x000ee20008000800 */
[----:B------:R-:W-:Y:S02]  /*2e1f0*/  LEA.HI.X.SX32 R3, R17, R24, 0x1, P6 ;  /* 0x0000001811037211 */ /* 0x000fe400030f0eff */
[C---:B------:R-:W-:Y:S02]  /*2e200*/  LEA R8, P6, R19.reuse, R82, 0x1 ;  /* 0x0000005213087211 */ /* 0x040fe400078c08ff */
[----:B------:R-:W-:Y:S02]  /*2e210*/  LOP3.LUT R16, R0, 0x178, RZ, 0xfc, !PT ;  /* 0x0000017800107812 */ /* 0x000fe400078efcff */
[----:B------:R-:W-:Y:S01]  /*2e220*/  LEA.HI.X.SX32 R9, R19, R24, 0x1, P6 ;  /* 0x0000001813097211 */ /* 0x000fe200030f0eff */
[----:B------:R-:W-:Y:S01]  /*2e230*/  IMAD R19, R81, 0x4, R19 ;  /* 0x0000000451137824 */ /* 0x000fe200078e0213 */
[----:B0-----:R-:W-:-:S02]  /*2e240*/  PRMT R11, R29, 0x7632, R11 ;  /* 0x000076321d0b7816 */ /* 0x001fc4000000000b */
[----:B----4-:R-:W-:Y:S01]  /*2e250*/  ISETP.LT.AND P3, PT, R16, UR6, !P0 ;  /* 0x0000000610007c0c */ /* 0x010fe2000c761270 */
[----:B------:R-:W-:Y:S01]  /*2e260*/  IMAD R17, R81, 0x4, R19 ;  /* 0x0000000451117824 */ /* 0x000fe200078e0213 */
[----:B------:R-:W-:Y:S01]  /*2e270*/  LOP3.LUT R16, R0, 0x180, RZ, 0xfc, !PT ;  /* 0x0000018000107812 */ /* 0x000fe200078efcff */
[----:B------:R0:W-:Y:S01]  /*2e280*/  @P1 STG.E.U16 desc[UR16][R2.64], R11 ;  /* 0x0000000b02001986 */ /* 0x0001e2000c101510 */
[----:B------:R-:W4:Y:S02]  /*2e290*/  LDCU UR6, c[0x0][0x39c] ;  /* 0x00007380ff0677ac */ /* 0x000f240008000800 */
[----:B-1----:R-:W-:Y:S01]  /*2e2a0*/  ISETP.LT.AND P1, PT, R16, UR5, !P0 ;  /* 0x0000000510007c0c */ /* 0x002fe2000c721270 */
[----:B------:R1:W-:Y:S01]  /*2e2b0*/  @P5 STG.E.U16 desc[UR16][R8.64], R30 ;  /* 0x0000001e08005986 */ /* 0x0003e2000c101510 */
[----:B------:R-:W-:Y:S01]  /*2e2c0*/  LEA R10, P5, R19, R82, 0x1 ;  /* 0x00000052130a7211 */ /* 0x000fe200078a08ff */
[----:B------:R-:W5:Y:S01]  /*2e2d0*/  LDCU UR5, c[0x0][0x39c] ;  /* 0x00007380ff0577ac */ /* 0x000f620008000800 */
[----:B------:R-:W-:-:S02]  /*2e2e0*/  LOP3.LUT R16, R0, 0x184, RZ, 0xfc, !PT ;  /* 0x0000018400107812 */ /* 0x000fc400078efcff */
[----:B0-----:R-:W-:Y:S02]  /*2e2f0*/  LEA.HI.X.SX32 R11, R19, R24, 0x1, P5 ;  /* 0x00000018130b7211 */ /* 0x001fe400028f0eff */
[----:B------:R-:W-:Y:S02]  /*2e300*/  PRMT R3, R30, 0x7632, R3 ;  /* 0x000076321e037816 */ /* 0x000fe40000000003 */
[----:B------:R-:W-:-:S03]  /*2e310*/  LEA R2, P6, R17, R82, 0x1 ;  /* 0x0000005211027211 */ /* 0x000fc600078c08ff */
[----:B------:R0:W-:Y:S01]  /*2e320*/  @P4 STG.E.U16 desc[UR16][R10.64], R3 ;  /* 0x000000030a004986 */ /* 0x0001e2000c101510 */
[----:B---3--:R-:W-:Y:S01]  /*2e330*/  ISETP.LT.AND P5, PT, R16, UR4, !P0 ;  /* 0x0000000410007c0c */ /* 0x008fe2000c7a1270 */
[----:B------:R-:W3:Y:S01]  /*2e340*/  LDCU UR4, c[0x0][0x39c] ;  /* 0x00007380ff0477ac */ /* 0x000ee20008000800 */
[----:B-1----:R-:W-:Y:S02]  /*2e350*/  LOP3.LUT R9, R0, 0x18c, RZ, 0xfc, !PT ;  /* 0x0000018c00097812 */ /* 0x002fe400078efcff */
[----:B0-----:R-:W-:Y:S01]  /*2e360*/  LEA.HI.X.SX32 R3, R17, R24, 0x1, P6 ;  /* 0x0000001811037211 */ /* 0x001fe200030f0eff */
[----:B------:R-:W-:-:S04]  /*2e370*/  IMAD R17, R81, 0x4, R17 ;  /* 0x0000000451117824 */ /* 0x000fc800078e0211 */
[----:B------:R-:W-:Y:S01]  /*2e380*/  IMAD R19, R81, 0x4, R17 ;  /* 0x0000000451137824 */ /* 0x000fe200078e0211 */
[----:B------:R-:W-:Y:S01]  /*2e390*/  LEA R8, P6, R17, R82, 0x1 ;  /* 0x0000005211087211 */ /* 0x000fe200078c08ff */
[----:B------:R0:W-:Y:S01]  /*2e3a0*/  @P3 STG.E.U16 desc[UR16][R2.64], R31 ;  /* 0x0000001f02003986 */ /* 0x0001e2000c101510 */
[----:B-----5:R-:W-:Y:S01]  /*2e3b0*/  ISETP.LT.AND P3, PT, R9, UR5, !P0 ;  /* 0x0000000509007c0c */ /* 0x020fe2000c761270 */
[----:B------:R-:W1:Y:S01]  /*2e3c0*/  LDCU UR5, c[0x0][0x39c] ;  /* 0x00007380ff0577ac */ /* 0x000e620008000800 */
        /* <DEDUP_REMOVED lines=11> */
[----:B---3--:R-:W-:Y:S01]  /*2e480*/  ISETP.LT.AND P2, PT, R16, UR4, !P0 ;  /* 0x0000000410007c0c */ /* 0x008fe2000c741270 */
        /* <DEDUP_REMOVED lines=8> */
[----:B-1----:R-:W-:Y:S01]  /*2e510*/  ISETP.LT.AND P1, PT, R16, UR5, !P0 ;  /* 0x0000000510007c0c */ /* 0x002fe2000c721270 */
[----:B------:R-:W1:Y:S01]  /*2e520*/  LDCU UR5, c[0x0][0x39c] ;  /* 0x00007380ff0577ac */ /* 0x000e620008000800 */
[----:B---3--:R-:W-:Y:S02]  /*2e530*/  LOP3.LUT R11, R0, 0x19c, RZ, 0xfc, !PT ;  /* 0x0000019c000b7812 */ /* 0x008fe400078efcff */
[----:B0-----:R-:W-:Y:S01]  /*2e540*/  LEA.HI.X.SX32 R9, R17, R24, 0x1, P6 ;  /* 0x0000001811097211 */ /* 0x001fe200030f0eff */
[----:B------:R-:W-:-:S04]  /*2e550*/  IMAD R17, R81, 0x4, R17 ;  /* 0x0000000451117824 */ /* 0x000fc800078e0211 */
[----:B------:R-:W-:Y:S01]  /*2e560*/  IMAD R19, R81, 0x4, R17 ;  /* 0x0000000451137824 */ /* 0x000fe200078e0211 */
[----:B------:R-:W-:Y:S01]  /*2e570*/  LEA R10, P6, R17, R82, 0x1 ;  /* 0x00000052110a7211 */ /* 0x000fe200078c08ff */
[----:B------:R0:W-:Y:S01]  /*2e580*/  @P4 STG.E.U16 desc[UR16][R8.64], R53 ;  /* 0x0000003508004986 */ /* 0x0001e2000c101510 */
[----:B-----5:R-:W-:Y:S01]  /*2e590*/  ISETP.LT.AND P4, PT, R11, UR4, !P0 ;  /* 0x000000040b007c0c */ /* 0x020fe2000c781270 */
        /* <DEDUP_REMOVED lines=19> */
[C---:B------:R-:W-:Y:S02]  /*2e6d0*/  LEA R10, P6, R17.reuse, R82, 0x1 ;  /* 0x00000052110a7211 */ /* 0x040fe400078c08ff */
[----:B---3--:R-:W-:Y:S01]  /*2e6e0*/  ISETP.LT.AND P2, PT, R16, UR4, !P0 ;  /* 0x0000000410007c0c */ /* 0x008fe2000c741270 */
[----:B------:R0:W-:Y:S01]  /*2e6f0*/  @P1 STG.E.U16 desc[UR16][R8.64], R11 ;  /* 0x0000000b08001986 */ /* 0x0001e2000c101510 */
        /* <DEDUP_REMOVED lines=9> */
[----:B------:R-:W-:Y:S02]  /*2e790*/  LOP3.LUT R16, R0, 0x1a8, RZ, 0xfc, !PT ;  /* 0x000001a800107812 */ /* 0x000fe400078efcff */
[----:B------:R-:W-:Y:S02]  /*2e7a0*/  LEA.HI.X.SX32 R3, R17, R24, 0x1, P6 ;  /* 0x0000001811037211 */ /* 0x000fe400030f0eff */
[----:B------:R-:W-:Y:S02]  /*2e7b0*/  LEA R8, P6, R19, R82, 0x1 ;  /* 0x0000005213087211 */ /* 0x000fe400078c08ff */
[----:B----4-:R-:W-:Y:S01]  /*2e7c0*/  ISETP.LT.AND P1, PT, R16, UR6, !P0 ;  /* 0x0000000610007c0c */ /* 0x010fe2000c721270 */
[----:B------:R-:W4:Y:S01]  /*2e7d0*/  LDCU UR6, c[0x0][0x39c] ;  /* 0x00007380ff0677ac */ /* 0x000f220008000800 */
[----:B0-----:R-:W-:-:S02]  /*2e7e0*/  PRMT R11, R55, 0x7632, R11 ;  /* 0x00007632370b7816 */ /* 0x001fc4000000000b */
[----:B------:R-:W-:Y:S02]  /*2e7f0*/  LOP3.LUT R16, R0, 0x1b0, RZ, 0xfc, !PT ;  /* 0x000001b000107812 */ /* 0x000fe400078efcff */
[----:B------:R-:W-:Y:S01]  /*2e800*/  LEA.HI.X.SX32 R9, R19, R24, 0x1, P6 ;  /* 0x0000001813097211 */ /* 0x000fe200030f0eff */
[----:B------:R-:W-:Y:S01]  /*2e810*/  IMAD R19, R81, 0x4, R19 ;  /* 0x0000000451137824 */ /* 0x000fe200078e0213 */
[----:B------:R0:W-:Y:S01]  /*2e820*/  @P4 STG.E.U16 desc[UR16][R2.64], R11 ;  /* 0x0000000b02004986 */ /* 0x0001e2000c101510 */
[----:B---3--:R-:W-:Y:S01]  /*2e830*/  ISETP.LT.AND P4, PT, R16, UR4, !P0 ;  /* 0x0000000410007c0c */ /* 0x008fe2000c781270 */
[----:B------:R-:W3:Y:S02]  /*2e840*/  LDCU UR4, c[0x0][0x39c] ;  /* 0x00007380ff0477ac */ /* 0x000ee40008000800 */
[----:B------:R5:W-:Y:S01]  /*2e850*/  @P3 STG.E.U16 desc[UR16][R8.64], R4 ;  /* 0x0000000408003986 */ /* 0x000be2000c101510 */
[----:B------:R-:W-:Y:S01]  /*2e860*/  LEA R10, P3, R19, R82, 0x1 ;  /* 0x00000052130a7211 */ /* 0x000fe200078608ff */
[----:B------:R-:W-:Y:S01]  /*2e870*/  IMAD R17, R81, 0x4, R19 ;  /* 0x0000000451117824 */ /* 0x000fe200078e0213 */
[----:B------:R-:W-:-:S02]  /*2e880*/  LOP3.LUT R16, R0, 0x1b4, RZ, 0xfc, !PT ;  /* 0x000001b400107812 */ /* 0x000fc400078efcff */
[----:B0-----:R-:W-:Y:S02]  /*2e890*/  LEA.HI.X.SX32 R11, R19, R24, 0x1, P3 ;  /* 0x00000018130b7211 */ /* 0x001fe400018f0eff */
[----:B------:R-:W-:Y:S02]  /*2e8a0*/  PRMT R3, R4, 0x7632, R3 ;  /* 0x0000763204037816 */ /* 0x000fe40000000003 */
[C---:B------:R-:W-:Y:S02]  /*2e8b0*/  LEA R2, P6, R17.reuse, R82, 0x1 ;  /* 0x0000005211027211 */ /* 0x040fe400078c08ff */
[----:B-1----:R-:W-:Y:S01]  /*2e8c0*/  ISETP.LT.AND P3, PT, R16, UR5, !P0 ;  /* 0x0000000510007c0c */ /* 0x002fe2000c761270 */
[----:B------:R0:W-:Y:S01]  /*2e8d0*/  @P2 STG.E.U16 desc[UR16][R10.64], R3 ;  /* 0x000000030a002986 */ /* 0x0001e2000c101510 */
[----:B------:R-:W1:Y:S01]  /*2e8e0*/  LDCU UR5, c[0x0][0x39c] ;  /* 0x00007380ff0577ac */ /* 0x000e620008000800 */
[----:B-----5:R-:W-:Y:S02]  /*2e8f0*/  LOP3.LUT R4, R0, 0x1bc, RZ, 0xfc, !PT ;  /* 0x000001bc00047812 */ /* 0x020fe400078efcff */
[----:B0-----:R-:W-:Y:S01]  /*2e900*/  LEA.HI.X.SX32 R3, R17, R24, 0x1, P6 ;  /* 0x0000001811037211 */ /* 0x001fe200030f0eff */
[----:B------:R-:W-:-:S04]  /*2e910*/  IMAD R17, R81, 0x4, R17 ;  /* 0x0000000451117824 */ /* 0x000fc800078e0211 */
[----:B------:R0:W-:Y:S01]  /*2e920*/  @P1 STG.E.U16 desc[UR16][R2.64], R5 ;  /* 0x0000000502001986 */ /* 0x0001e2000c101510 */
[----:B------:R-:W-:Y:S01]  /*2e930*/  LEA R8, P6, R17, R82, 0x1 ;  /* 0x0000005211087211 */ /* 0x000fe200078c08ff */
[----:B------:R-:W-:Y:S01]  /*2e940*/  IMAD R19, R81, 0x4, R17 ;  /* 0x0000000451137824 */ /* 0x000fe200078e0211 */
[----:B---3--:R-:W-:Y:S01]  /*2e950*/  ISETP.LT.AND P1, PT, R4, UR4, !P0 ;  /* 0x0000000404007c0c */ /* 0x008fe2000c721270 */
[----:B------:R-:W3:Y:S01]  /*2e960*/  LDCU UR4, c[0x0][0x39c] ;  /* 0x00007380ff0477ac */ /* 0x000ee20008000800 */
[----:B------:R-:W-:Y:S02]  /*2e970*/  LEA.HI.X.SX32 R9, R17, R24, 0x1, P6 ;  /* 0x0000001811097211 */ /* 0x000fe400030f0eff */
[----:B------:R-:W-:Y:S02]  /*2e980*/  LEA R10, P6, R19, R82, 0x1 ;  /* 0x00000052130a7211 */ /* 0x000fe400078c08ff */
[----:B------:R-:W-:Y:S02]  /*2e990*/  LOP3.LUT R16, R0, 0x1b8, RZ, 0xfc, !PT ;  /* 0x000001b800107812 */ /* 0x000fe400078efcff */
[----:B0-----:R-:W-:-:S02]  /*2e9a0*/  PRMT R3, R5, 0x7632, R3 ;  /* 0x0000763205037816 */ /* 0x001fc40000000003 */
[----:B------:R-:W-:Y:S02]  /*2e9b0*/  LOP3.LUT R4, R0, 0x1c0, RZ, 0xfc, !PT ;  /* 0x000001c000047812 */ /* 0x000fe400078efcff */
[----:B------:R-:W-:Y:S01]  /*2e9c0*/  LEA.HI.X.SX32 R11, R19, R24, 0x1, P6 ;  /* 0x00000018130b7211 */ /* 0x000fe200030f0eff */
[----:B------:R-:W-:Y:S01]  /*2e9d0*/  IMAD R19, R81, 0x4, R19 ;  /* 0x0000000451137824 */ /* 0x000fe200078e0213 */
[----:B----4-:R-:W-:Y:S01]  /*2e9e0*/  ISETP.LT.AND P2, PT, R16, UR6, !P0 ;  /* 0x0000000610007c0c */ /* 0x010fe2000c741270 */
[----:B------:R-:W0:Y:S01]  /*2e9f0*/  LDCU UR6, c[0x0][0x39c] ;  /* 0x00007380ff0677ac */ /* 0x000e220008000800 */
[----:B------:R4:W-:Y:S01]  /*2ea00*/  @P5 STG.E.U16 desc[UR16][R8.64], R3 ;  /* 0x0000000308005986 */ /* 0x0009e2000c101510 */
[----:B-1----:R-:W-:Y:S01]  /*2ea10*/  ISETP.LT.AND P5, PT, R4, UR5, !P0 ;  /* 0x0000000504007c0c */ /* 0x002fe2000c7a1270 */
[----:B------:R-:W1:Y:S02]  /*2ea20*/  LDCU UR5, c[0x0][0x39c] ;  /* 0x00007380ff0577ac */ /* 0x000e640008000800 */
[----:B------:R5:W-:Y:S01]  /*2ea30*/  @P4 STG.E.U16 desc[UR16][R10.64], R6 ;  /* 0x000000060a004986 */ /* 0x000be2000c101510 */
[----:B------:R-:W-:Y:S01]  /*2ea40*/  LEA R2, P4, R19, R82, 0x1 ;  /* 0x0000005213027211 */ /* 0x000fe200078808ff */
[----:B------:R-:W-:Y:S01]  /*2ea50*/  IMAD R17, R81, 0x4, R19 ;  /* 0x0000000451117824 */ /* 0x000fe200078e0213 */
[----:B------:R-:W-:-:S02]  /*2ea60*/  LOP3.LUT R4, R0, 0x1c4, RZ, 0xfc, !PT ;  /* 0x000001c400047812 */ /* 0x000fc400078efcff */
[----:B------:R-:W-:Y:S02]  /*2ea70*/  PRMT R5, R6, 0x7632, R5 ;  /* 0x0000763206057816 */ /* 0x000fe40000000005 */
[----:B----4-:R-:W-:Y:S02]  /*2ea80*/  LEA.HI.X.SX32 R3, R19, R24, 0x1, P4 ;  /* 0x0000001813037211 */ /* 0x010fe400020f0eff */
[----:B---3--:R-:W-:Y:S01]  /*2ea90*/  ISETP.LT.AND P4, PT, R4, UR4, !P0 ;  /* 0x0000000404007c0c */ /* 0x008fe2000c781270 */
[----:B------:R-:W3:Y:S01]  /*2eaa0*/  LDCU UR4, c[0x0][0x39c] ;  /* 0x00007380ff0477ac */ /* 0x000ee20008000800 */
[----:B------:R-:W-:Y:S01]  /*2eab0*/  LEA R4, P6, R17, R82, 0x1 ;  /* 0x0000005211047211 */ /* 0x000fe200078c08ff */
[----:B------:R4:W-:Y:S01]  /*2eac0*/  @P3 STG.E.U16 desc[UR16][R2.64], R5 ;  /* 0x0000000502003986 */ /* 0x0009e2000c101510 */
[C---:B------:R-:W-:Y:S02]  /*2ead0*/  LOP3.LUT R8, R0.reuse, 0x1c8, RZ, 0xfc, !PT ;  /* 0x000001c800087812 */ /* 0x040fe400078efcff */
[----:B-----5:R-:W-:-:S02]  /*2eae0*/  LOP3.LUT R6, R0, 0x1cc, RZ, 0xfc, !PT ;  /* 0x000001cc00067812 */ /* 0x020fc400078efcff */
[----:B0-----:R-:W-:Y:S01]  /*2eaf0*/  ISETP.LT.AND P3, PT, R8, UR6, !P0 ;  /* 0x0000000608007c0c */ /* 0x001fe2000c761270 */
[----:B------:R-:W0:Y:S01]  /*2eb00*/  LDCU UR6, c[0x0][0x39c] ;  /* 0x00007380ff0677ac */ /* 0x000e220008000800 */
[----:B----4-:R-:W-:Y:S01]  /*2eb10*/  LEA.HI.X.SX32 R5, R17, R24, 0x1, P6 ;  /* 0x0000001811057211 */ /* 0x010fe200030f0eff */
[----:B------:R-:W-:-:S04]  /*2eb20*/  IMAD R17, R81, 0x4, R17 ;  /* 0x0000000451117824 */ /* 0x000fc800078e0211 */
[----:B------:R4:W-:Y:S01]  /*2eb30*/  @P2 STG.E.U16 desc[UR16][R4.64], R7 ;  /* 0x0000000704002986 */ /* 0x0009e2000c101510 */
[----:B------:R-:W-:Y:S01]  /*2eb40*/  LEA R8, P6, R17, R82, 0x1 ;  /* 0x0000005211087211 */ /* 0x000fe200078c08ff */
[----:B------:R-:W-:Y:S01]  /*2eb50*/  IMAD R11, R81, 0x4, R17 ;  /* 0x00000004510b7824 */ /* 0x000fe200078e0211 */
[----:B-1----:R-:W-:Y:S01]  /*2eb60*/  ISETP.LT.AND P2, PT, R6, UR5, !P0 ;  /* 0x0000000506007c0c */ /* 0x002fe2000c741270 */
[----:B------:R-:W1:Y:S01]  /*2eb70*/  LDCU UR5, c[0x0][0x39c] ;  /* 0x00007380ff0577ac */ /* 0x000e620008000800 */
[----:B------:R-:W-:Y:S02]  /*2eb80*/  LEA.HI.X.SX32 R9, R17, R24, 0x1, P6 ;  /* 0x0000001811097211 */ /* 0x000fe400030f0eff */
[C---:B------:R-:W-:Y:S02]  /*2eb90*/  LEA R2, P6, R11.reuse, R82, 0x1 ;  /* 0x000000520b027211 */ /* 0x040fe400078c08ff */
[----:B------:R-:W-:Y:S02]  /*2eba0*/  LOP3.LUT R6, R0, 0x1d0, RZ, 0xfc, !PT ;  /* 0x000001d000067812 */ /* 0x000fe400078efcff */
[----:B------:R-:W-:-:S02]  /*2ebb0*/  LEA.HI.X.SX32 R3, R11, R24, 0x1, P6 ;  /* 0x000000180b037211 */ /* 0x000fc400030f0eff */
[----:B----4-:R-:W-:Y:S01]  /*2ebc0*/  PRMT R5, R7, 0x7632, R5 ;  /* 0x0000763207057816 */ /* 0x010fe20000000005 */
[----:B------:R-:W-:-:S04]  /*2ebd0*/  IMAD R11, R81, 0x4, R11 ;  /* 0x00000004510b7824 */ /* 0x000fc800078e020b */
[----:B------:R4:W-:Y:S01]  /*2ebe0*/  @P1 STG.E.U16 desc[UR16][R8.64], R5 ;  /* 0x0000000508001986 */ /* 0x0009e2000c101510 */
[----:B---3--:R-:W-:Y:S01]  /*2ebf0*/  ISETP.LT.AND P1, PT, R6, UR4, !P0 ;  /* 0x0000000406007c0c */ /* 0x008fe2000c721270 */
[----:B------:R-:W3:Y:S02]  /*2ec00*/  LDCU UR4, c[0x0][0x39c] ;  /* 0x00007380ff0477ac */ /* 0x000ee40008000800 */
[----:B------:R5:W-:Y:S01]  /*2ec10*/  @P5 STG.E.U16 desc[UR16][R2.64], R12 ;  /* 0x0000000c02005986 */ /* 0x000be2000c101510 */
[----:B------:R-:W-:Y:S01]  /*2ec20*/  LEA R4, P5, R11, R82, 0x1 ;  /* 0x000000520b047211 */ /* 0x000fe200078a08ff */
[----:B------:R-:W-:Y:S01]  /*2ec30*/  IMAD R17, R81, 0x4, R11 ;  /* 0x0000000451117824 */ /* 0x000fe200078e020b */
[----:B------:R-:W-:Y:S02]  /*2ec40*/  LOP3.LUT R6, R0, 0x1d4, RZ, 0xfc, !PT ;  /* 0x000001d400067812 */ /* 0x000fe400078efcff */
[----:B------:R-:W-:Y:S02]  /*2ec50*/  PRMT R7, R12, 0x7632, R7 ;  /* 0x000076320c077816 */ /* 0x000fe40000000007 */
[----:B----4-:R-:W-:-:S02]  /*2ec60*/  LEA.HI.X.SX32 R5, R11, R24, 0x1, P5 ;  /* 0x000000180b057211 */ /* 0x010fc400028f0eff */
[----:B-1----:R-:W-:Y:S01]  /*2ec70*/  ISETP.LT.AND P5, PT, R6, UR5, !P0 ;  /* 0x0000000506007c0c */ /* 0x002fe2000c7a1270 */
[----:B------:R-:W1:Y:S01]  /*2ec80*/  LDCU UR5, c[0x0][0x39c] ;  /* 0x00007380ff0577ac */ /* 0x000e620008000800 */
[C---:B------:R-:W-:Y:S01]  /*2ec90*/  LEA R6, P6, R17.reuse, R82, 0x1 ;  /* 0x0000005211067211 */ /* 0x040fe200078c08ff */
[----:B------:R4:W-:Y:S01]  /*2eca0*/  @P4 STG.E.U16 desc[UR16][R4.64], R7 ;  /* 0x0000000704004986 */ /* 0x0009e2000c101510 */
[----:B-----5:R-:W-:Y:S02]  /*2ecb0*/  LOP3.LUT R3, R0, 0x1dc, RZ, 0xfc, !PT ;  /* 0x000001dc00037812 */ /* 0x020fe400078efcff */
[----:B----4-:R-:W-:Y:S01]  /*2ecc0*/  LEA.HI.X.SX32 R7, R17, R24, 0x1, P6 ;  /* 0x0000001811077211 */ /* 0x010fe200030f0eff */
[----:B------:R-:W-:-:S04]  /*2ecd0*/  IMAD R17, R81, 0x4, R17 ;  /* 0x0000000451117824 */ /* 0x000fc800078e0211 */
[----:B------:R-:W-:Y:S01]  /*2ece0*/  IMAD R9, R81, 0x4, R17 ;  /* 0x0000000451097824 */ /* 0x000fe200078e0211 */
[----:B------:R-:W-:Y:S01]  /*2ecf0*/  LEA R2, P6, R17, R82, 0x1 ;  /* 0x0000005211027211 */ /* 0x000fe200078c08ff */
[----:B------:R4:W-:Y:S01]  /*2ed00*/  @P3 STG.E.U16 desc[UR16][R6.64], R13 ;  /* 0x0000000d06003986 */ /* 0x0009e2000c101510 */
[----:B---3--:R-:W-:Y:S01]  /*2ed10*/  ISETP.LT.AND P3, PT, R3, UR4, !P0 ;  /* 0x0000000403007c0c */ /* 0x008fe2000c761270 */
[----:B------:R-:W3:Y:S01]  /*2ed20*/  LDCU UR4, c[0x0][0x39c] ;  /* 0x00007380ff0477ac */ /* 0x000ee20008000800 */
[----:B------:R-:W-:Y:S02]  /*2ed30*/  LEA.HI.X.SX32 R3, R17, R24, 0x1, P6 ;  /* 0x0000001811037211 */ /* 0x000fe400030f0eff */
[----:B------:R-:W-:Y:S02]  /*2ed40*/  LEA R4, P6, R9, R82, 0x1 ;  /* 0x0000005209047211 */ /* 0x000fe400078c08ff */
[----:B------:R-:W-:Y:S02]  /*2ed50*/  LOP3.LUT R8, R0, 0x1d8, RZ, 0xfc, !PT ;  /* 0x000001d800087812 */ /* 0x000fe400078efcff */
[----:B------:R-:W-:-:S02]  /*2ed60*/  PRMT R10, R13, 0x7632, R10 ;  /* 0x000076320d0a7816 */ /* 0x000fc4000000000a */
[----:B------:R-:W-:Y:S01]  /*2ed70*/  LEA.HI.X.SX32 R5, R9, R24, 0x1, P6 ;  /* 0x0000001809057211 */ /* 0x000fe200030f0eff */
[C---:B------:R-:W-:Y:S01]  /*2ed80*/  IMAD R9, R81.reuse, 0x4, R9 ;  /* 0x0000000451097824 */ /* 0x040fe200078e0209 */
[----:B0-----:R-:W-:Y:S01]  /*2ed90*/  ISETP.LT.AND P4, PT, R8, UR6, !P0 ;  /* 0x0000000608007c0c */ /* 0x001fe2000c781270 */
[----:B------:R0:W-:Y:S01]  /*2eda0*/  @P2 STG.E.U16 desc[UR16][R2.64], R10 ;  /* 0x0000000a02002986 */ /* 0x0001e2000c101510 */
[----:B------:R-:W-:Y:S01]  /*2edb0*/  LOP3.LUT R8, R0, 0x1e0, RZ, 0xfc, !PT ;  /* 0x000001e000087812 */ /* 0x000fe200078efcff */
[----:B------:R-:W-:Y:S01]  /*2edc0*/  IMAD R11, R81, 0x4, R9 ;  /* 0x00000004510b7824 */ /* 0x000fe200078e0209 */
[----:B------:R-:W5:Y:S01]  /*2edd0*/  LDCU UR6, c[0x0][0x39c] ;  /* 0x00007380ff0677ac */ /* 0x000f620008000800 */
[----:B------:R2:W-:Y:S01]  /*2ede0*/  @P1 STG.E.U16 desc[UR16][R4.64], R14 ;  /* 0x0000000e04001986 */ /* 0x0005e2000c101510 */
[----:B-1----:R-:W-:Y:S02]  /*2edf0*/  ISETP.LT.AND P2, PT, R8, UR5, !P0 ;  /* 0x0000000508007c0c */ /* 0x002fe4000c741270 */
[C---:B----4-:R-:W-:Y:S01]  /*2ee00*/  LEA R6, P1, R9.reuse, R82, 0x1 ;  /* 0x0000005209067211 */ /* 0x050fe200078208ff */
[----:B------:R-:W1:Y:S03]  /*2ee10*/  LDCU UR5, c[0x0][0x39c] ;  /* 0x00007380ff0577ac */ /* 0x000e660008000800 */
[----:B------:R-:W-:-:S02]  /*2ee20*/  LEA.HI.X.SX32 R7, R9, R24, 0x1, P1 ;  /* 0x0000001809077211 */ /* 0x000fc400008f0eff */
[----:B0-----:R-:W-:Y:S02]  /*2ee30*/  PRMT R3, R14, 0x7632, R3 ;  /* 0x000076320e037816 */ /* 0x001fe40000000003 */
[----:B------:R-:W-:-:S03]  /*2ee40*/  LEA R2, P6, R11, R82, 0x1 ;  /* 0x000000520b027211 */ /* 0x000fc600078c08ff */
[----:B------:R0:W-:Y:S01]  /*2ee50*/  @P5 STG.E.U16 desc[UR16][R6.64], R3 ;  /* 0x0000000306005986 */ /* 0x0001e2000c101510 */
[C---:B--2---:R-:W-:Y:S02]  /*2ee60*/  LOP3.LUT R5, R0.reuse, 0x1ec, RZ, 0xfc, !PT ;  /* 0x000001ec00057812 */ /* 0x044fe400078efcff */
[----:B------:R-:W-:Y:S02]  /*2ee70*/  LOP3.LUT R8, R0, 0x1e4, RZ, 0xfc, !PT ;  /* 0x000001e400087812 */ /* 0x000fe400078efcff */
[----:B0-----:R-:W-:Y:S01]  /*2ee80*/  LEA.HI.X.SX32 R3, R11, R24, 0x1, P6 ;  /* 0x000000180b037211 */ /* 0x001fe200030f0eff */
[----:B------:R-:W-:-:S04]  /*2ee90*/  IMAD R11, R81, 0x4, R11 ;  /* 0x00000004510b7824 */ /* 0x000fc800078e020b */
[----:B------:R-:W-:Y:S01]  /*2eea0*/  IMAD R9, R81, 0x4, R11 ;  /* 0x0000000451097824 */ /* 0x000fe200078e020b */
[----:B------:R-:W-:Y:S01]  /*2eeb0*/  LEA R4, P6, R11, R82, 0x1 ;  /* 0x000000520b047211 */ /* 0x000fe200078c08ff */
[----:B------:R0:W-:Y:S01]  /*2eec0*/  @P4 STG.E.U16 desc[UR16][R2.64], R15 ;  /* 0x0000000f02004986 */ /* 0x0001e2000c101510 */
[----:B-1----:R-:W-:Y:S01]  /*2eed0*/  ISETP.LT.AND P4, PT, R5, UR5, !P0 ;  /* 0x0000000505007c0c */ /* 0x002fe2000c781270 */
[----:B------:R-:W1:Y:S01]  /*2eee0*/  LDCU UR5, c[0x0][0x39c] ;  /* 0x00007380ff0577ac */ /* 0x000e620008000800 */
[----:B------:R-:W-:Y:S02]  /*2eef0*/  LEA.HI.X.SX32 R5, R11, R24, 0x1, P6 ;  /* 0x000000180b057211 */ /* 0x000fe400030f0eff */
[----:B---3--:R-:W-:Y:S01]  /*2ef00*/  ISETP.LT.AND P1, PT, R8, UR4, !P0 ;  /* 0x0000000408007c0c */ /* 0x008fe2000c721270 */
[----:B------:R-:W2:Y:S01]  /*2ef10*/  LDCU UR4, c[0x0][0x39c] ;  /* 0x00007380ff0477ac */ /* 0x000ea20008000800 */
[----:B------:R-:W-:Y:S01]  /*2ef20*/  LEA R6, P6, R9, R82, 0x1 ;  /* 0x0000005209067211 */ /* 0x000fe200078c08ff */
[----:B------:R-:W-:-:S03]  /*2ef30*/  IMAD R11, R81, 0x4, R9 ;  /* 0x00000004510b7824 */ /* 0x000fc600078e0209 */
[----:B------:R-:W-:Y:S02]  /*2ef40*/  LEA.HI.X.SX32 R7, R9, R24, 0x1, P6 ;  /* 0x0000001809077211 */ /* 0x000fe400030f0eff */
[----:B0-----:R-:W-:Y:S01]  /*2ef50*/  PRMT R3, R15, 0x7632, R3 ;  /* 0x000076320f037816 */ /* 0x001fe20000000003 */
[----:B------:R-:W-:Y:S01]  /*2ef60*/  IMAD R9, R81, 0x4, R11 ;  /* 0x0000000451097824 */ /* 0x000fe200078e020b */
[----:B------:R-:W-:-:S03]  /*2ef70*/  LOP3.LUT R8, R0, 0x1e8, RZ, 0xfc, !PT ;  /* 0x000001e800087812 */ /* 0x000fc600078efcff */
[----:B------:R0:W-:Y:S01]  /*2ef80*/  @P3 STG.E.U16 desc[UR16][R4.64], R3 ;  /* 0x0000000304003986 */ /* 0x0001e2000c101510 */
[----:B------:R-:W-:-:S03]  /*2ef90*/  IMAD R13, R81, 0x4, R9 ;  /* 0x00000004510d7824 */ /* 0x000fc600078e0209 */
[----:B------:R-:W-:Y:S01]  /*2efa0*/  @P2 STG.E.U16 desc[UR16][R6.64], R20 ;  /* 0x0000001406002986 */ /* 0x000fe2000c101510 */
[C---:B------:R-:W-:Y:S02]  /*2efb0*/  LEA R2, P2, R11.reuse, R82, 0x1 ;  /* 0x000000520b027211 */ /* 0x040fe400078408ff */
[----:B-----5:R-:W-:Y:S01]  /*2efc0*/  ISETP.LT.AND P5, PT, R8, UR6, !P0 ;  /* 0x0000000608007c0c */ /* 0x020fe2000c7a1270 */
[----:B------:R-:W3:Y:S01]  /*2efd0*/  LDCU UR6, c[0x0][0x39c] ;  /* 0x00007380ff0677ac */ /* 0x000ee20008000800 */
[----:B------:R-:W-:Y:S02]  /*2efe0*/  LOP3.LUT R8, R0, 0x1f0, RZ, 0xfc, !PT ;  /* 0x000001f000087812 */ /* 0x000fe400078efcff */
[----:B0-----:R-:W-:Y:S01]  /*2eff0*/  LEA.HI.X.SX32 R3, R11, R24, 0x1, P2 ;  /* 0x000000180b037211 */ /* 0x001fe200010f0eff */
[C---:B------:R-:W-:Y:S01]  /*2f000*/  IMAD R11, R81.reuse, 0x4, R13 ;  /* 0x00000004510b7824 */ /* 0x040fe200078e020d */
[----:B------:R-:W-:Y:S02]  /*2f010*/  PRMT R5, R20, 0x7632, R5 ;  /* 0x0000763214057816 */ /* 0x000fe40000000005 */
[----:B--2---:R-:W-:Y:S01]  /*2f020*/  ISETP.LT.AND P3, PT, R8, UR4, !P0 ;  /* 0x0000000408007c0c */ /* 0x004fe2000c761270 */
[C---:B------:R-:W-:Y:S01]  /*2f030*/  IMAD R15, R81.reuse, 0x4, R11 ;  /* 0x00000004510f7824 */ /* 0x040fe200078e020b */
[----:B------:R-:W0:Y:S01]  /*2f040*/  LDCU UR4, c[0x0][0x39c] ;  /* 0x00007380ff0477ac */ /* 0x000e220008000800 */
[----:B------:R2:W-:Y:S01]  /*2f050*/  @P1 STG.E.U16 desc[UR16][R2.64], R5 ;  /* 0x0000000502001986 */ /* 0x0005e2000c101510 */
[----:B------:R-:W-:Y:S01]  /*2f060*/  LOP3.LUT R8, R0, 0x1f4, RZ, 0xfc, !PT ;  /* 0x000001f400087812 */ /* 0x000fe200078efcff */
[----:B------:R-:W-:Y:S01]  /*2f070*/  IMAD R17, R81, 0x4, R15 ;  /* 0x0000000451117824 */ /* 0x000fe200078e020f */
[----:B------:R-:W-:-:S02]  /*2f080*/  LEA R4, P1, R9, R82, 0x1 ;  /* 0x0000005209047211 */ /* 0x000fc400078208ff */
[----:B-1----:R-:W-:Y:S01]  /*2f090*/  ISETP.LT.AND P2, PT, R8, UR5, !P0 ;  /* 0x0000000508007c0c */ /* 0x002fe2000c741270 */
[----:B------:R-:W-:Y:S01]  /*2f0a0*/  IMAD R81, R81, 0x4, R17 ;  /* 0x0000000451517824 */ /* 0x000fe200078e0211 */
[----:B--2---:R-:W-:Y:S02]  /*2f0b0*/  LEA.HI.X.SX32 R5, R9, R24, 0x1, P1 ;  /* 0x0000001809057211 */ /* 0x004fe400008f0eff */
[-C--:B------:R-:W-:Y:S02]  /*2f0c0*/  LEA R8, P1, R11, R82.reuse, 0x1 ;  /* 0x000000520b087211 */ /* 0x080fe400078208ff */
[----:B------:R-:W-:Y:S02]  /*2f0d0*/  LEA R6, P6, R13, R82, 0x1 ;  /* 0x000000520d067211 */ /* 0x000fe400078c08ff */
[----:B------:R-:W-:Y:S02]  /*2f0e0*/  LEA.HI.X.SX32 R9, R11, R24, 0x1, P1 ;  /* 0x000000180b097211 */ /* 0x000fe400008f0eff */
[----:B------:R-:W-:-:S02]  /*2f0f0*/  LEA R2, P1, R81, R82, 0x1 ;  /* 0x0000005251027211 */ /* 0x000fc400078208ff */
[C---:B------:R-:W-:Y:S02]  /*2f100*/  LOP3.LUT R12, R0.reuse, 0x1fc, RZ, 0xfc, !PT ;  /* 0x000001fc000c7812 */ /* 0x040fe400078efcff */
[----:B------:R-:W-:Y:S02]  /*2f110*/  LOP3.LUT R0, R0, 0x1f8, RZ, 0xfc, !PT ;  /* 0x000001f800007812 */ /* 0x000fe400078efcff */
[-C--:B------:R-:W-:Y:S02]  /*2f120*/  LEA.HI.X.SX32 R7, R13, R24.reuse, 0x1, P6 ;  /* 0x000000180d077211 */ /* 0x080fe400030f0eff */
[----:B------:R-:W-:Y:S02]  /*2f130*/  LEA.HI.X.SX32 R3, R81, R24, 0x1, P1 ;  /* 0x0000001851037211 */ /* 0x000fe400008f0eff */
[----:B------:R-:W-:Y:S02]  /*2f140*/  LEA R10, P6, R15, R82, 0x1 ;  /* 0x000000520f0a7211 */ /* 0x000fe400078c08ff */
[----:B---3--:R-:W-:-:S02]  /*2f150*/  ISETP.LT.AND P1, PT, R12, UR6, !P0 ;  /* 0x000000060c007c0c */ /* 0x008fc4000c721270 */
[----:B0-----:R-:W-:Y:S02]  /*2f160*/  ISETP.LT.AND P0, PT, R0, UR4, !P0 ;  /* 0x0000000400007c0c */ /* 0x001fe4000c701270 */
[----:B------:R-:W-:Y:S02]  /*2f170*/  LEA.HI.X.SX32 R11, R15, R24, 0x1, P6 ;  /* 0x000000180f0b7211 */ /* 0x000fe400030f0eff */
[----:B------:R-:W-:Y:S02]  /*2f180*/  PRMT R0, R21, 0x7632, R0 ;  /* 0x0000763215007816 */ /* 0x000fe40000000000 */
[C---:B------:R-:W-:Y:S01]  /*2f190*/  LEA R82, P6, R17.reuse, R82, 0x1 ;  /* 0x0000005211527211 */ /* 0x040fe200078c08ff */
[----:B------:R0:W-:Y:S03]  /*2f1a0*/  @P5 STG.E.U16 desc[UR16][R4.64], R21 ;  /* 0x0000001504005986 */ /* 0x0001e6000c101510 */
[----:B------:R-:W-:Y:S01]  /*2f1b0*/  LEA.HI.X.SX32 R83, R17, R24, 0x1, P6 ;  /* 0x0000001811537211 */ /* 0x000fe200030f0eff */
[----:B------:R1:W-:Y:S04]  /*2f1c0*/  @P4 STG.E.U16 desc[UR16][R6.64], R0 ;  /* 0x0000000006004986 */ /* 0x0003e8000c101510 */
[----:B------:R2:W-:Y:S01]  /*2f1d0*/  @P3 STG.E.U16 desc[UR16][R8.64], R22 ;  /* 0x0000001608003986 */ /* 0x0005e2000c101510 */
[----:B0-----:R-:W-:-:S02]  /*2f1e0*/  PRMT R5, R22, 0x7632, R5 ;  /* 0x0000763216057816 */ /* 0x001fc40000000005 */
[----:B-1----:R-:W-:-:S03]  /*2f1f0*/  PRMT R7, R23, 0x7632, R7 ;  /* 0x0000763217077816 */ /* 0x002fc60000000007 */
[----:B------:R2:W-:Y:S04]  /*2f200*/  @P2 STG.E.U16 desc[UR16][R10.64], R5 ;  /* 0x000000050a002986 */ /* 0x0005e8000c101510 */
[----:B------:R2:W-:Y:S04]  /*2f210*/  @P0 STG.E.U16 desc[UR16][R82.64], R23 ;  /* 0x0000001752000986 */ /* 0x0005e8000c101510 */
[----:B------:R2:W-:Y:S01]  /*2f220*/  @P1 STG.E.U16 desc[UR16][R2.64], R7 ;  /* 0x0000000702001986 */ /* 0x0005e2000c101510 */
[----:B------:R-:W-:Y:S06]  /*2f230*/  BAR.SYNC.DEFER_BLOCKING 0x0 ;  /* 0x0000000000007b1d */ /* 0x000fec0000010000 */
[----:B------:R-:W-:Y:S05]  /*2f240*/  BRA.U UP0, `(.L_x_13) ;  /* 0x0000000100a07547 */ /* 0x000fea000b800000 */
[----:B------:R-:W0:Y:S01]  /*2f250*/  S2UR UR5, SR_CgaCtaId ;  /* 0x00000000000579c3 */ /* 0x000e220000008800 */
[----:B------:R-:W-:Y:S01]  /*2f260*/  NOP ;  /* 0x0000000000007918 */ /* 0x000fe20000000000 */
[----:B------:R-:W-:Y:S01]  /*2f270*/  UMOV UR4, 0x50 ;  /* 0x0000005000047882 */ /* 0x000fe20000000000 */
[----:B------:R-:W-:Y:S02]  /*2f280*/  IMAD.U32 R0, RZ, RZ, UR9 ;  /* 0x00000009ff007e24 */ /* 0x000fe4000f8e00ff */
[----:B--2---:R-:W-:Y:S02]  /*2f290*/  IMAD.MOV.U32 R3, RZ, RZ, 0xff ;  /* 0x000000ffff037424 */ /* 0x004fe400078e00ff */
[----:B------:R-:W-:Y:S01]  /*2f2a0*/  IMAD.MOV.U32 R7, RZ, RZ, 0x1 ;  /* 0x00000001ff077424 */ /* 0x000fe200078e00ff */
[----:B------:R-:W-:-:S04]  /*2f2b0*/  LOP3.LUT R0, R0, 0xffff, RZ, 0xc0, !PT ;  /* 0x0000ffff00007812 */ /* 0x000fc800078ec0ff */
[----:B------:R-:W-:-:S05]  /*2f2c0*/  SHF.R.U32.HI R0, RZ, 0x5, R0 ;  /* 0x00000005ff007819 */ /* 0x000fca0000011600 */
[----:B------:R-:W-:Y:S01]  /*2f2d0*/  VIADD R2, R0, 0x10 ;  /* 0x0000001000027836 */ /* 0x000fe20000000000 */
[----:B------:R-:W-:Y:S01]  /*2f2e0*/  SHF.L.U32 R0, R3, R0, RZ ;  /* 0x0000000003007219 */ /* 0x000fe200000006ff */
[----:B0-----:R-:W-:-:S03]  /*2f2f0*/  ULEA UR6, UR5, UR4, 0x18 ;  /* 0x0000000405067291 */ /* 0x001fc6000f8ec0ff */
[----:B------:R-:W-:-:S04]  /*2f300*/  SHF.L.U32 R3, R7, R2, RZ ;  /* 0x0000000207037219 */ /* 0x000fc800000006ff */
[----:B------:R-:W-:Y:S02]  /*2f310*/  LOP3.LUT R0, R3, R0, RZ, 0xfc, !PT ;  /* 0x0000000003007212 */ /* 0x000fe400078efcff */
[----:B------:R-:W0:Y:S02]  /*2f320*/  LDS R5, [UR6] ;  /* 0x00000006ff057984 */ /* 0x000e240008000800 */
[C---:B------:R-:W-:Y:S02]  /*2f330*/  LOP3.LUT R2, R0.reuse, 0xffff, RZ, 0xc0, !PT ;  /* 0x0000ffff00027812 */ /* 0x040fe400078ec0ff */
[----:B0-----:R-:W-:-:S04]  /*2f340*/  LOP3.LUT R3, R0, 0xffff, R5, 0x80, !PT ;  /* 0x0000ffff00037812 */ /* 0x001fc800078e8005 */
[----:B------:R-:W-:-:S13]  /*2f350*/  ISETP.NE.AND P0, PT, R3, R2, PT ;  /* 0x000000020300720c */ /* 0x000fda0003f05270 */
[----:B------:R-:W-:Y:S05]  /*2f360*/  @P0 BRA `(.L_x_14) ;  /* 0x0000000000500947 */ /* 0x000fea0003800000 */
[----:B------:R-:W-:Y:S02]  /*2f370*/  SHF.R.U32.HI R5, RZ, 0x10, R5 ;  /* 0x00000010ff057819 */ /* 0x000fe40000011605 */
[----:B------:R-:W-:-:S04]  /*2f380*/  SHF.R.U32.HI R2, RZ, 0x10, R0 ;  /* 0x00000010ff027819 */ /* 0x000fc80000011600 */
[----:B------:R-:W-:-:S04]  /*2f390*/  LOP3.LUT R5, R5, R2, RZ, 0xc0, !PT ;  /* 0x0000000205057212 */ /* 0x000fc800078ec0ff */
[----:B------:R-:W-:-:S13]  /*2f3a0*/  ISETP.NE.AND P0, PT, R5, R2, PT ;  /* 0x000000020500720c */ /* 0x000fda0003f05270 */
[----:B------:R-:W-:Y:S05]  /*2f3b0*/  @P0 BRA `(.L_x_15) ;  /* 0x0000000000300947 */ /* 0x000fea0003800000 */
[----:B------:R-:W-:Y:S01]  /*2f3c0*/  R2UR UR4, R0 ;  /* 0x00000000000472ca */ /* 0x000fe200000e0000 */
[----:B------:R-:W-:Y:S01]  /*2f3d0*/  VOTEU.ANY UR5, UPT, PT ;  /* 0x0000000000057886 */ /* 0x000fe200038e0100 */
[----:B------:R-:W0:Y:S01]  /*2f3e0*/  S2R R0, SR_LANEID ;  /* 0x0000000000007919 */ /* 0x000e220000000000 */
[----:B------:R-:W-:-:S10]  /*2f3f0*/  UFLO.U32 UR5, UR5 ;  /* 0x00000005000572bd */ /* 0x000fd400080e0000 */
[----:B------:R-:W-:-:S06]  /*2f400*/  ULOP3.LUT UR4, URZ, UR4, URZ, 0x33, !UPT ;  /* 0x00000004ff047292 */ /* 0x000fcc000f8e33ff */
[----:B------:R-:W-:-:S04]  /*2f410*/  IMAD.U32 R2, RZ, RZ, UR4 ;  /* 0x00000004ff027e24 */ /* 0x000fc8000f8e00ff */
[----:B------:R-:W1:Y:S02]  /*2f420*/  REDUX UR7, R2 ;  /* 0x00000000020773c4 */ /* 0x000e640000000000 */
[----:B------:R3:W-:Y:S01]  /*2f430*/  UTCATOMSWS.AND URZ, UR4 ;  /* 0x0000000400ff79e3 */ /* 0x0007e20008000000 */
[----:B0-----:R-:W-:Y:S01]  /*2f440*/  ISETP.EQ.U32.AND P0, PT, R0, UR5, PT ;  /* 0x0000000500007c0c */ /* 0x001fe2000bf02070 */
[----:B-1----:R-:W-:-:S12]  /*2f450*/  IMAD.U32 R0, RZ, RZ, UR7 ;  /* 0x00000007ff007e24 */ /* 0x002fd8000f8e00ff */
[----:B------:R3:W-:Y:S01]  /*2f460*/  @P0 ATOMS.AND RZ, [UR6], R0 ;  /* 0x00000000ffff098c */ /* 0x0007e2000a800006 */
[----:B------:R-:W-:Y:S05]  /*2f470*/  BRA `(.L_x_13) ;  /* 0x0000000000147947 */ /* 0x000fea0003800000 */
.L_x_15:
[----:B------:R-:W-:-:S07]  /*2f480*/  MOV R2, 0x2f4a0 ;  /* 0x0002f4a000027802 */ /* 0x000fce0000000f00 */
[----:B------:R-:W-:Y:S05]  /*2f490*/  CALL.REL.NOINC `($__internal_0_$__cuda_sm10x_tcgen05_guardrail_trap_col_being_dealloced_not_returned_by_alloc) ;  /* 0x00000000002c7944 */ /* 0x000fea0003c00000 */
[----:B------:R-:W-:Y:S05]  /*2f4a0*/  BRA `(.L_x_13) ;  /* 0x0000000000087947 */ /* 0x000fea0003800000 */
.L_x_14:
[----:B------:R-:W-:-:S07]  /*2f4b0*/  MOV R2, 0x2f4d0 ;  /* 0x0002f4d000027802 */ /* 0x000fce0000000f00 */
[----:B------:R-:W-:Y:S05]  /*2f4c0*/  CALL.REL.NOINC `($__internal_2_$__cuda_sm10x_tcgen05_guardrail_trap_unallocated_columns_being_dealloced) ;  /* 0x0000000000387944 */ /* 0x000fea0003c00000 */
.L_x_13:
[----:B------:R-:W-:Y:S01]  /*2f4d0*/  NOP ;  /* 0x0000000000007918 */ /* 0x000fe20000000000 */
[----:B---3--:R-:W-:Y:S05]  /*2f4e0*/  EXIT ;  /* 0x000000000000794d */ /* 0x008fea0003800000 */
.L_x_8:
[----:B------:R-:W0:Y:S02]  /*2f4f0*/  SYNCS.PHASECHK.TRANS64.TRYWAIT P3, [UR4], R71 ;  /* 0x00000047ff0075a7 */ /* 0x000e240008061104 */
[----:B0-----:R-:W-:Y:S05]  /*2f500*/  @!P3 BRA `(.L_x_8) ;  /* 0xfffffffc00f8b947 */ /* 0x001fea000383ffff */
[----:B------:R-:W-:Y:S05]  /*2f510*/  BRA `(.L_x_16) ;  /* 0xffffff3400047947 */ /* 0x000fea000383ffff */
.L_x_12:
[----:B------:R-:W0:Y:S02]  /*2f520*/  SYNCS.PHASECHK.TRANS64.TRYWAIT P1, [UR4], R4 ;  /* 0x00000004ff0075a7 */ /* 0x000e240008021104 */
[----:B0-----:R-:W-:Y:S05]  /*2f530*/  @!P1 BRA `(.L_x_12) ;  /* 0xfffffffc00f89947 */ /* 0x001fea000383ffff */
[----:B------:R-:W-:Y:S05]  /*2f540*/  BRA `(.L_x_11) ;  /* 0xffffffb800b87947 */ /* 0x000fea000383ffff */
        .weak           $__internal_0_$__cuda_sm10x_tcgen05_guardrail_trap_col_being_dealloced_not_returned_by_alloc
        .type           $__internal_0_$__cuda_sm10x_tcgen05_guardrail_trap_col_being_dealloced_not_returned_by_alloc,@function
        .size           $__internal_0_$__cuda_sm10x_tcgen05_guardrail_trap_col_being_dealloced_not_returned_by_alloc,($__internal_1_$__cuda_sm10x_tcgen05_guardrail_trap_phase_invalid_during_alloc - $__internal_0_$__cuda_sm10x_tcgen05_guardrail_trap_col_being_dealloced_not_returned_by_alloc)
$__internal_0_$__cuda_sm10x_tcgen05_guardrail_trap_col_being_dealloced_not_returned_by_alloc:
[----:B------:R-:W-:Y:S05]  /*2f550*/  BPT.TRAP 0x1 ;  /* 0x000000040000795c */ /* 0x000fea0000300000 */
[----:B------:R-:W-:-:S04]  /*2f560*/  IMAD.MOV.U32 R3, RZ, RZ, 0x0 ;  /* 0x00000000ff037424 */ /* 0x000fc800078e00ff */
[----:B------:R-:W-:Y:S05]  /*2f570*/  RET.REL.NODEC R2 `(matmul_kernel) ;  /* 0xfffffd0802a07950 */ /* 0x000fea0003c3ffff */
        .weak           $__internal_1_$__cuda_sm10x_tcgen05_guardrail_trap_phase_invalid_during_alloc
        .type           $__internal_1_$__cuda_sm10x_tcgen05_guardrail_trap_phase_invalid_during_alloc,@function
        .size           $__internal_1_$__cuda_sm10x_tcgen05_guardrail_trap_phase_invalid_during_alloc,($__internal_2_$__cuda_sm10x_tcgen05_guardrail_trap_unallocated_columns_being_dealloced - $__internal_1_$__cuda_sm10x_tcgen05_guardrail_trap_phase_invalid_during_alloc)
$__internal_1_$__cuda_sm10x_tcgen05_guardrail_trap_phase_invalid_during_alloc:
[----:B------:R-:W-:Y:S05]  /*2f580*/  BPT.TRAP 0x1 ;  /* 0x000000040000795c */ /* 0x000fea0000300000 */
[----:B------:R-:W-:-:S04]  /*2f590*/  IMAD.MOV.U32 R3, RZ, RZ, 0x0 ;  /* 0x00000000ff037424 */ /* 0x000fc800078e00ff */
[----:B------:R-:W-:Y:S05]  /*2f5a0*/  RET.REL.NODEC R2 `(matmul_kernel) ;  /* 0xfffffd0802947950 */ /* 0x000fea0003c3ffff */
        .weak           $__internal_2_$__cuda_sm10x_tcgen05_guardrail_trap_unallocated_columns_being_dealloced
        .type           $__internal_2_$__cuda_sm10x_tcgen05_guardrail_trap_unallocated_columns_being_dealloced,@function
        .size           $__internal_2_$__cuda_sm10x_tcgen05_guardrail_trap_unallocated_columns_being_dealloced,(.L_x_20 - $__internal_2_$__cuda_sm10x_tcgen05_guardrail_trap_unallocated_columns_being_dealloced)
$__internal_2_$__cuda_sm10x_tcgen05_guardrail_trap_unallocated_columns_being_dealloced:
[----:B------:R-:W-:Y:S05]  /*2f5b0*/  BPT.TRAP 0x1 ;  /* 0x000000040000795c */ /* 0x000fea0000300000 */
[----:B------:R-:W-:-:S04]  /*2f5c0*/  IMAD.MOV.U32 R3, RZ, RZ, 0x0 ;  /* 0x00000000ff037424 */ /* 0x000fc800078e00ff */
[----:B------:R-:W-:Y:S05]  /*2f5d0*/  RET.REL.NODEC R2 `(matmul_kernel) ;  /* 0xfffffd0802887950 */ /* 0x000fea0003c3ffff */
.L_x_17:
[----:B------:R-:W-:-:S00]  /*2f5e0*/  BRA `(.L_x_17) ;  /* 0xfffffffc00fc7947 */ /* 0x000fc0000383ffff */
[----:B------:R-:W-:-:S00]  /*2f5f0*/  NOP ;  /* 0x0000000000007918 */ /* 0x000fc00000000000 */
        /* <DEDUP_REMOVED lines=8> */
.L_x_20:


//--------------------- .nv.shared.matmul_kernel  --------------------------
	.section	.nv.shared.matmul_kernel,"aw",@nobits
	.sectionflags	@""
	.align	16
	.zero		1024


//--------------------- .nv.shared.reserved.0     --------------------------
	.section	.nv.shared.reserved.0,"aw",@nobits
	.align	8
	.weak		__nv_reservedSMEM_offset_0_alias
	.size		__nv_reservedSMEM_offset_0_alias, 0, 64
	.other		__nv_reservedSMEM_offset_0_alias,@"STO_CUDA_RESERVED_SHARED STV_DEFAULT"
__nv_reservedSMEM_offset_0_alias:
	.zero		0
.nv.shared.reserved.0:
	.zero		64
	.weak		__nv_reservedSMEM_allocation_phase
	.type		__nv_reservedSMEM_allocation_phase,@object
	.size		__nv_reservedSMEM_allocation_phase,(.L_0 - __nv_reservedSMEM_allocation_phase)
__nv_reservedSMEM_allocation_phase:
	.zero		1
.L_0:
	.zero		7
	.weak		__nv_reservedSMEM_devtool_atexit_pc
	.type		__nv_reservedSMEM_devtool_atexit_pc,@object
	.size		__nv_reservedSMEM_devtool_atexit_pc,(__nv_reservedSMEM_allocation_mask - __nv_reservedSMEM_devtool_atexit_pc)
__nv_reservedSMEM_devtool_atexit_pc:
	.zero		8
	.weak		__nv_reservedSMEM_allocation_mask
	.type		__nv_reservedSMEM_allocation_mask,@object
	.size		__nv_reservedSMEM_allocation_mask,(.L_2 - __nv_reservedSMEM_allocation_mask)
__nv_reservedSMEM_allocation_mask:
	.zero		4
.L_2:


//--------------------- .nv.constant0.matmul_kernel --------------------------
	.section	.nv.constant0.matmul_kernel,"a",@progbits
	.sectionflags	@""
	.align	4
.nv.constant0.matmul_kernel:
	.zero		976


//--------------------- SYMBOLS --------------------------

	.type		.nv.reservedSmem.offset0,@object
	.size		.nv.reservedSmem.offset0,0x4
	.type		.nv.reservedSmem.cap,@object
	.size		.nv.reservedSmem.cap,0x4
